def matmul_kernel(
    a_ptr,
    b_ptr,
    c_ptr,
    M,
    N,
    K,
    stride_am,
    stride_ak,
    stride_bk,
    stride_bn,
    stride_cm,
    stride_cn,
    BLOCK_M: tl.constexpr,
    BLOCK_N: tl.constexpr,
    BLOCK_K: tl.constexpr,
    GROUP_M: tl.constexpr,
):
    pid = tl.program_id(axis=0)
    num_pid_m = tl.cdiv(M, BLOCK_M)
    num_pid_n = tl.cdiv(N, BLOCK_N)
    num_pid_in_group = GROUP_M * num_pid_n
    group_id = pid // num_pid_in_group
    first_pid_m = group_id * GROUP_M
    group_size_m = min(num_pid_m - first_pid_m, GROUP_M)
    pid_m = first_pid_m + ((pid % num_pid_in_group) % group_size_m)
    pid_n = (pid % num_pid_in_group) // group_size_m

    offs_am = (pid_m * BLOCK_M + tl.arange(0, BLOCK_M)) % M
    offs_bn = (pid_n * BLOCK_N + tl.arange(0, BLOCK_N)) % N
    offs_k = tl.arange(0, BLOCK_K)
    a_ptrs = a_ptr + offs_am[:, None] * stride_am + offs_k[None, :] * stride_ak
    b_ptrs = b_ptr + offs_k[:, None] * stride_bk + offs_bn[None, :] * stride_bn

    acc = tl.zeros((BLOCK_M, BLOCK_N), dtype=tl.float32)
    for kk in range(0, tl.cdiv(K, BLOCK_K)):
        a = tl.load(a_ptrs, mask=offs_k[None, :] < K - kk * BLOCK_K, other=0.0)
        b = tl.load(b_ptrs, mask=offs_k[:, None] < K - kk * BLOCK_K, other=0.0)
        acc = tl.dot(a, b, acc)
        a_ptrs += BLOCK_K * stride_ak
        b_ptrs += BLOCK_K * stride_bk

    c = acc.to(c_ptr.dtype.element_ty)
    offs_cm = pid_m * BLOCK_M + tl.arange(0, BLOCK_M)
    offs_cn = pid_n * BLOCK_N + tl.arange(0, BLOCK_N)
    c_ptrs = c_ptr + offs_cm[:, None] * stride_cm + offs_cn[None, :] * stride_cn
    mask = (offs_cm[:, None] < M) & (offs_cn[None, :] < N)
    tl.store(c_ptrs, c, mask=mask)

# config = {"BLOCK_K": 128, "BLOCK_M": 256, "BLOCK_N": 32, "GROUP_M": 8, "arch": "sm_100", "dtype": "bf16", "num_ctas": 1, "num_stages": 2, "num_warps": 4}
# arch = sm_100


// ===== COMPILED SASS (sm_100a) =====

	.target	sm_100a

	.elftype	@"ET_EXEC"


//--------------------- .note.nv.tkinfo           --------------------------
	.section	.note.nv.tkinfo,"",@"SHT_NOTE"
	.sectionflags	@"SHF_NOTE_NV_TKINFO"
	.tkinfo
        /*0018*/ 	.word	0x00000081
        /*0030*/ 	.string	""
        /*0030*/ 	.string	"ptxas-blackwell"
        /*0030*/ 	.string	"Cuda compilation tools, release 12.9, V12.9.86"
        /*0030*/ 	.string	"Build cuda_12.9.r12.9/compiler.36037853_0"
        /*0030*/ 	.string	"-v  -suppress-debug-info  -lineinfo  -arch sm_100a "



//--------------------- .note.nv.cuver            --------------------------
	.section	.note.nv.cuver,"",@"SHT_NOTE"
	.sectionflags	@"SHF_NOTE_NV_CUVER"
        /*0018*/ 	.short	0x0001
        /*001a*/ 	.short	0x0064
        /*001c*/ 	.short	0x0001
        /*001e*/ 	.short	0x0000
        /*0020*/ 	.short	0x0001
        /*0022*/ 	.short	0x0000


//--------------------- .nv.info                  --------------------------
	.section	.nv.info,"",@"SHT_CUDA_INFO"
	.align	4


	//----- nvinfo : EIATTR_REGCOUNT
	.align		4
        /*0000*/ 	.byte	0x04, 0x2f
        /*0002*/ 	.short	(.L_4 - .L_3)
	.align		4
.L_3:
        /*0004*/ 	.word	index@(matmul_kernel)
        /*0008*/ 	.word	0x00000060


	//----- nvinfo : EIATTR_FRAME_SIZE
	.align		4
.L_4:
        /*000c*/ 	.byte	0x04, 0x11
        /*000e*/ 	.short	(.L_6 - .L_5)
	.align		4
.L_5:
        /*0010*/ 	.word	index@($__internal_2_$__cuda_sm10x_tcgen05_guardrail_trap_unallocated_columns_being_dealloced)
        /*0014*/ 	.word	0x000019a8


	//----- nvinfo : EIATTR_FRAME_SIZE
	.align		4
.L_6:
        /*0018*/ 	.byte	0x04, 0x11
        /*001a*/ 	.short	(.L_8 - .L_7)
	.align		4
.L_7:
        /*001c*/ 	.word	index@($__internal_1_$__cuda_sm10x_tcgen05_guardrail_trap_phase_invalid_during_alloc)
        /*0020*/ 	.word	0x000019a8


	//----- nvinfo : EIATTR_FRAME_SIZE
	.align		4
.L_8:
        /*0024*/ 	.byte	0x04, 0x11
        /*0026*/ 	.short	(.L_10 - .L_9)
	.align		4
.L_9:
        /*0028*/ 	.word	index@($__internal_0_$__cuda_sm10x_tcgen05_guardrail_trap_col_being_dealloced_not_returned_by_alloc)
        /*002c*/ 	.word	0x000019a8


	//----- nvinfo : EIATTR_FRAME_SIZE
	.align		4
.L_10:
        /*0030*/ 	.byte	0x04, 0x11
        /*0032*/ 	.short	(.L_12 - .L_11)
	.align		4
.L_11:
        /*0034*/ 	.word	index@(matmul_kernel)
        /*0038*/ 	.word	0x000019a8


	//----- nvinfo : EIATTR_MIN_STACK_SIZE
	.align		4
.L_12:
        /*003c*/ 	.byte	0x04, 0x12
        /*003e*/ 	.short	(.L_14 - .L_13)
	.align		4
.L_13:
        /*0040*/ 	.word	index@(matmul_kernel)
        /*0044*/ 	.word	0x000019a8
.L_14:


//--------------------- .nv.info.matmul_kernel    --------------------------
	.section	.nv.info.matmul_kernel,"",@"SHT_CUDA_INFO"
	.sectionflags	@""
	.align	4


	//----- nvinfo : EIATTR_CUDA_API_VERSION
	.align		4
        /*0000*/ 	.byte	0x04, 0x37
        /*0002*/ 	.short	(.L_16 - .L_15)
.L_15:
        /*0004*/ 	.word	0x00000081


	//----- nvinfo : EIATTR_KPARAM_INFO
	.align		4
.L_16:
        /*0008*/ 	.byte	0x04, 0x17
        /*000a*/ 	.short	(.L_18 - .L_17)
.L_17:
        /*000c*/ 	.word	0x00000000
        /*0010*/ 	.short	0x000d
        /*0012*/ 	.short	0x0048
        /*0014*/ 	.byte	0x00, 0xf4, 0x21, 0x00


	//----- nvinfo : EIATTR_KPARAM_INFO
	.align		4
.L_18:
        /*0018*/ 	.byte	0x04, 0x17
        /*001a*/ 	.short	(.L_20 - .L_19)
.L_19:
        /*001c*/ 	.word	0x00000000
        /*0020*/ 	.short	0x000c
        /*0022*/ 	.short	0x0040
        /*0024*/ 	.byte	0x00, 0xf4, 0x21, 0x00


	//----- nvinfo : EIATTR_KPARAM_INFO
	.align		4
.L_20:
        /*0028*/ 	.byte	0x04, 0x17
        /*002a*/ 	.short	(.L_22 - .L_21)
.L_21:
        /*002c*/ 	.word	0x00000000
        /*0030*/ 	.short	0x000b
        /*0032*/ 	.short	0x0038
        /*0034*/ 	.byte	0x00, 0xf0, 0x11, 0x00


	//----- nvinfo : EIATTR_KPARAM_INFO
	.align		4
.L_22:
        /*0038*/ 	.byte	0x04, 0x17
        /*003a*/ 	.short	(.L_24 - .L_23)
.L_23:
        /*003c*/ 	.word	0x00000000
        /*0040*/ 	.short	0x000a
        /*0042*/ 	.short	0x0034
        /*0044*/ 	.byte	0x00, 0xf0, 0x11, 0x00


	//----- nvinfo : EIATTR_KPARAM_INFO
	.align		4
.L_24:
        /*0048*/ 	.byte	0x04, 0x17
        /*004a*/ 	.short	(.L_26 - .L_25)
.L_25:
        /*004c*/ 	.word	0x00000000
        /*0050*/ 	.short	0x0009
        /*0052*/ 	.short	0x0030
        /*0054*/ 	.byte	0x00, 0xf0, 0x11, 0x00


	//----- nvinfo : EIATTR_KPARAM_INFO
	.align		4
.L_26:
        /*0058*/ 	.byte	0x04, 0x17
        /*005a*/ 	.short	(.L_28 - .L_27)
.L_27:
        /*005c*/ 	.word	0x00000000
        /*0060*/ 	.short	0x0008
        /*0062*/ 	.short	0x002c
        /*0064*/ 	.byte	0x00, 0xf0, 0x11, 0x00


	//----- nvinfo : EIATTR_KPARAM_INFO
	.align		4
.L_28:
        /*0068*/ 	.byte	0x04, 0x17
        /*006a*/ 	.short	(.L_30 - .L_29)
.L_29:
        /*006c*/ 	.word	0x00000000
        /*0070*/ 	.short	0x0007
        /*0072*/ 	.short	0x0028
        /*0074*/ 	.byte	0x00, 0xf0, 0x11, 0x00


	//----- nvinfo : EIATTR_KPARAM_INFO
	.align		4
.L_30:
        /*0078*/ 	.byte	0x04, 0x17
        /*007a*/ 	.short	(.L_32 - .L_31)
.L_31:
        /*007c*/ 	.word	0x00000000
        /*0080*/ 	.short	0x0006
        /*0082*/ 	.short	0x0024
        /*0084*/ 	.byte	0x00, 0xf0, 0x11, 0x00


	//----- nvinfo : EIATTR_KPARAM_INFO
	.align		4
.L_32:
        /*0088*/ 	.byte	0x04, 0x17
        /*008a*/ 	.short	(.L_34 - .L_33)
.L_33:
        /*008c*/ 	.word	0x00000000
        /*0090*/ 	.short	0x0005
        /*0092*/ 	.short	0x0020
        /*0094*/ 	.byte	0x00, 0xf0, 0x11, 0x00


	//----- nvinfo : EIATTR_KPARAM_INFO
	.align		4
.L_34:
        /*0098*/ 	.byte	0x04, 0x17
        /*009a*/ 	.short	(.L_36 - .L_35)
.L_35:
        /*009c*/ 	.word	0x00000000
        /*00a0*/ 	.short	0x0004
        /*00a2*/ 	.short	0x001c
        /*00a4*/ 	.byte	0x00, 0xf0, 0x11, 0x00


	//----- nvinfo : EIATTR_KPARAM_INFO
	.align		4
.L_36:
        /*00a8*/ 	.byte	0x04, 0x17
        /*00aa*/ 	.short	(.L_38 - .L_37)
.L_37:
        /*00ac*/ 	.word	0x00000000
        /*00b0*/ 	.short	0x0003
        /*00b2*/ 	.short	0x0018
        /*00b4*/ 	.byte	0x00, 0xf0, 0x11, 0x00


	//----- nvinfo : EIATTR_KPARAM_INFO
	.align		4
.L_38:
        /*00b8*/ 	.byte	0x04, 0x17
        /*00ba*/ 	.short	(.L_40 - .L_39)
.L_39:
        /*00bc*/ 	.word	0x00000000
        /*00c0*/ 	.short	0x0002
        /*00c2*/ 	.short	0x0010
        /*00c4*/ 	.byte	0x00, 0xf4, 0x21, 0x00


	//----- nvinfo : EIATTR_KPARAM_INFO
	.align		4
.L_40:
        /*00c8*/ 	.byte	0x04, 0x17
        /*00ca*/ 	.short	(.L_42 - .L_41)
.L_41:
        /*00cc*/ 	.word	0x00000000
        /*00d0*/ 	.short	0x0001
        /*00d2*/ 	.short	0x0008
        /*00d4*/ 	.byte	0x00, 0xf4, 0x21, 0x00


	//----- nvinfo : EIATTR_KPARAM_INFO
	.align		4
.L_42:
        /*00d8*/ 	.byte	0x04, 0x17
        /*00da*/ 	.short	(.L_44 - .L_43)
.L_43:
        /*00dc*/ 	.word	0x00000000
        /*00e0*/ 	.short	0x0000
        /*00e2*/ 	.short	0x0000
        /*00e4*/ 	.byte	0x00, 0xf4, 0x21, 0x00


	//----- nvinfo : EIATTR_AT_ENTRY_FRAGMENTS
	.align		4
.L_44:
        /*00e8*/ 	.byte	0x04, 0x4f
        /*00ea*/ 	.short	(.L_46 - .L_45)


	//   ....[0]....
.L_45:
        /*00ec*/ 	.word	0x00000004


	//----- nvinfo : EIATTR_RESERVED_SMEM_USED
	.align		4
.L_46:
        /*00f0*/ 	.byte	0x01, 0x41
	.zero		2


	//----- nvinfo : EIATTR_SPARSE_MMA_MASK
	.align		4
        /*00f4*/ 	.byte	0x03, 0x50
        /*00f6*/ 	.short	0x0000


	//----- nvinfo : EIATTR_TCGEN05_1CTA_USED
	.align		4
        /*00f8*/ 	.byte	0x01, 0x51
	.zero		2


	//----- nvinfo : EIATTR_MAXREG_COUNT
	.align		4
        /*00fc*/ 	.byte	0x03, 0x1b
        /*00fe*/ 	.short	0x00ff


	//----- nvinfo : EIATTR_NUM_BARRIERS
	.align		4
        /*0100*/ 	.byte	0x02, 0x4c
        /*0102*/ 	.byte	0x01
	.zero		1


	//----- nvinfo : EIATTR_ANNOTATIONS
	.align		4
        /*0104*/ 	.byte	0x04, 0x55
        /*0106*/ 	.short	(.L_48 - .L_47)


	//   ....[0]....
.L_47:
        /*0108*/ 	.word	0x00000001
        /*010c*/ 	.byte	0xc0, 0x09, 0x00, 0x00, 0x01, 0x00, 0x00, 0x00, 0x90, 0x0a, 0x00, 0x00, 0x01, 0x00, 0x00, 0x00
        /* <DEDUP_REMOVED lines=2177> */
        /*892c*/ 	.byte	0x70, 0x37, 0x02, 0x00, 0x01, 0x00, 0x00, 0x00, 0x80, 0x37, 0x02, 0x00


	//----- nvinfo : EIATTR_INT_WARP_WIDE_INSTR_OFFSETS
	.align		4
.L_48:
        /*8938*/ 	.byte	0x04, 0x31
        /*893a*/ 	.short	(.L_50 - .L_49)


	//   ....[0]....
.L_49:
        /*893c*/ 	.word	0x00002250


	//   ....[1]....
        /*8940*/ 	.word	0x000022a0


	//   ....[2]....
        /*8944*/ 	.word	0x00007190


	//   ....[3]....
        /*8948*/ 	.word	0x00025010


	//   ....[4]....
        /*894c*/ 	.word	0x00025060


	//----- nvinfo : EIATTR_COOP_GROUP_MASK_REGIDS
	.align		4
.L_50:
        /*8950*/ 	.byte	0x04, 0x29
        /*8952*/ 	.short	(.L_52 - .L_51)


	//   ....[0]....
.L_51:
        /*8954*/ 	.word	0xffffffff


	//   ....[1]....
        /*8958*/ 	.word	0xffffffff


	//   ....[2]....
        /*895c*/ 	.word	0xffffffff


	//   ....[3]....
        /*8960*/ 	.word	0xffffffff


	//----- nvinfo : EIATTR_COOP_GROUP_INSTR_OFFSETS
	.align		4
.L_52:
        /*8964*/ 	.byte	0x04, 0x28
        /*8966*/ 	.short	(.L_54 - .L_53)


	//   ....[0]....
.L_53:
        /*8968*/ 	.word	0x00000070


	//   ....[1]....
        /*896c*/ 	.word	0x00000330


	//   ....[2]....
        /*8970*/ 	.word	0x00024ea0


	//   ....[3]....
        /*8974*/ 	.word	0x00025110


	//----- nvinfo : EIATTR_VRC_CTA_INIT_COUNT
	.align		4
.L_54:
        /*8978*/ 	.byte	0x02, 0x4a
        /*897a*/ 	.byte	0x80
	.zero		1


	//----- nvinfo : EIATTR_MBARRIER_INSTR_OFFSETS
	.align		4
        /*897c*/ 	.byte	0x04, 0x39
        /*897e*/ 	.short	(.L_56 - .L_55)


	//   ....[0]....
.L_55:
        /*8980*/ 	.word	0x00002470
        /*8984*/ 	.word	0x000000ff
        /*8988*/ 	.word	0x00000000
        /*898c*/ 	.short	0x0100
        /*898e*/ 	.byte	0x08
	.zero		1


	//   ....[1]....
        /*8990*/ 	.word	0x000071b0
        /*8994*/ 	.word	0x000000ff
        /*8998*/ 	.word	0x00024008
        /*899c*/ 	.short	0x0100
        /*899e*/ 	.byte	0x05
	.zero		1


	//   ....[2]....
        /*89a0*/ 	.word	0x00013350
        /*89a4*/ 	.word	0x000000ff
        /*89a8*/ 	.word	0x00000000
        /*89ac*/ 	.short	0x010a
        /*89ae*/ 	.byte	0x08
	.zero		1


	//   ....[3]....
        /*89b0*/ 	.word	0x00023730
        /*89b4*/ 	.word	0x000000ff
        /*89b8*/ 	.word	0x00000000
        /*89bc*/ 	.short	0x010a
        /*89be*/ 	.byte	0x08
	.zero		1


	//   ....[4]....
        /*89c0*/ 	.word	0x000237a0
        /*89c4*/ 	.word	0x000000ff
        /*89c8*/ 	.word	0x00024000
        /*89cc*/ 	.short	0x0108
        /*89ce*/ 	.byte	0x05
	.zero		1


	//   ....[5]....
        /*89d0*/ 	.word	0x000237d0
        /*89d4*/ 	.word	0x000000ff
        /*89d8*/ 	.word	0x00024008
        /*89dc*/ 	.short	0x0108
        /*89de*/ 	.byte	0x05
	.zero		1


	//   ....[6]....
        /*89e0*/ 	.word	0x00025130
        /*89e4*/ 	.word	0x000000ff
        /*89e8*/ 	.word	0x00000000
        /*89ec*/ 	.short	0x010a
        /*89ee*/ 	.byte	0x08
	.zero		1


	//   ....[7]....
        /*89f0*/ 	.word	0x00025160
        /*89f4*/ 	.word	0x000000ff
        /*89f8*/ 	.word	0x00000000
        /*89fc*/ 	.short	0x010a
        /*89fe*/ 	.byte	0x08
	.zero		1


	//----- nvinfo : EIATTR_NUM_MBARRIERS
	.align		4
.L_56:
        /*8a00*/ 	.byte	0x03, 0x38
        /*8a02*/ 	.short	0x0002


	//----- nvinfo : EIATTR_EXIT_INSTR_OFFSETS
	.align		4
        /*8a04*/ 	.byte	0x04, 0x1c
        /*8a06*/ 	.short	(.L_58 - .L_57)


	//   ....[0]....
.L_57:
        /*8a08*/ 	.word	0x00025120


	//----- nvinfo : EIATTR_REQNTID
	.align		4
.L_58:
        /*8a0c*/ 	.byte	0x04, 0x10
        /*8a0e*/ 	.short	(.L_60 - .L_59)
.L_59:
        /*8a10*/ 	.word	0x00000080
        /*8a14*/ 	.word	0x00000001
        /*8a18*/ 	.word	0x00000001


	//----- nvinfo : EIATTR_CRS_STACK_SIZE
	.align		4
.L_60:
        /*8a1c*/ 	.byte	0x04, 0x1e
        /*8a1e*/ 	.short	(.L_62 - .L_61)
.L_61:
        /*8a20*/ 	.word	0x00000000


	//----- nvinfo : EIATTR_CBANK_PARAM_SIZE
	.align		4
.L_62:
        /*8a24*/ 	.byte	0x03, 0x19
        /*8a26*/ 	.short	0x0050


	//----- nvinfo : EIATTR_PARAM_CBANK
	.align		4
        /*8a28*/ 	.byte	0x04, 0x0a
        /*8a2a*/ 	.short	(.L_64 - .L_63)
	.align		4
.L_63:
        /*8a2c*/ 	.word	index@(.nv.constant0.matmul_kernel)
        /*8a30*/ 	.short	0x0380
        /*8a32*/ 	.short	0x0050


	//----- nvinfo : EIATTR_SW_WAR
	.align		4
.L_64:
        /*8a34*/ 	.byte	0x04, 0x36
        /*8a36*/ 	.short	(.L_66 - .L_65)
.L_65:
        /*8a38*/ 	.word	0x00000008
.L_66:


//--------------------- .nv.compat                --------------------------
	.section	.nv.compat,"",@"SHT_CUDA_COMPAT_INFO"
	.align	4
        /*0000*/ 	.byte	0x02, 0x02, 0x02, 0x00, 0x02, 0x05, 0x05, 0x00, 0x02, 0x03, 0x00, 0x00, 0x02, 0x06, 0x01, 0x00


//--------------------- .nv.callgraph             --------------------------
	.section	.nv.callgraph,"",@"SHT_CUDA_CALLGRAPH"
	.align	4
	.sectionentsize	8
	.align		4
        /*0000*/ 	.word	0x00000000
	.align		4
        /*0004*/ 	.word	0xffffffff
	.align		4
        /*0008*/ 	.word	0x00000000
	.align		4
        /*000c*/ 	.word	0xfffffffe
	.align		4
        /*0010*/ 	.word	0x00000000
	.align		4
        /*0014*/ 	.word	0xfffffffd
	.align		4
        /*0018*/ 	.word	0x00000000
	.align		4
        /*001c*/ 	.word	0xfffffffc


//--------------------- .text.matmul_kernel       --------------------------
	.section	.text.matmul_kernel,"ax",@progbits
	.align	128
        .global         matmul_kernel
        .type           matmul_kernel,@function
        .size           matmul_kernel,(.L_x_20 - matmul_kernel)
        .other          matmul_kernel,@"STO_CUDA_ENTRY STV_DEFAULT"
matmul_kernel:
.text.matmul_kernel:
[----:B------:R-:W0:Y:S01]  /*0000*/  LDC R1, c[0x0][0x37c] ;  /* 0x0000df00ff017b82 */ /* 0x000e220000000800 */
[----:B------:R-:W1:Y:S01]  /*0010*/  S2R R0, SR_TID.X ;  /* 0x0000000000007919 */ /* 0x000e620000002100 */
[----:B0-----:R-:W-:Y:S01]  /*0020*/  VIADD R1, R1, 0xffffe658 ;  /* 0xffffe65801017836 */ /* 0x001fe20000000000 */
[----:B-1----:R-:W-:-:S13]  /*0030*/  ISETP.GE.U32.AND P0, PT, R0, 0x20, PT ;  /* 0x000000200000780c */ /* 0x002fda0003f06070 */
[----:B------:R-:W-:Y:S02]  /*0040*/  VOTEU.ANY UP0, P0 ;  /* 0x0000000000ff7886 */ /* 0x000fe40000000100 */
[----:B------:R-:W-:Y:S05]  /*0050*/  BRA.U UP0, `(.L_x_0) ;  /* 0x0000000100b87547 */ /* 0x000fea000b800000 */
[----:B------:R-:W0:Y:S01]  /*0060*/  S2UR UR6, SR_CgaCtaId ;  /* 0x00000000000679c3 */ /* 0x000e220000008800 */
[----:B------:R-:W-:Y:S01]  /*0070*/  NOP ;  /* 0x0000000000007918 */ /* 0x000fe20000000000 */
[----:B------:R-:W-:Y:S02]  /*0080*/  UMOV UR4, 0x40 ;  /* 0x0000004000047882 */ /* 0x000fe40000000000 */
[----:B0-----:R-:W-:-:S09]  /*0090*/  ULEA UR4, UR6, UR4, 0x18 ;  /* 0x0000000406047291 */ /* 0x001fd2000f8ec0ff */
[----:B------:R-:W0:Y:S01]  /*00a0*/  LDS.U8 R0, [UR4] ;  /* 0x00000004ff007984 */ /* 0x000e220008000000 */
[----:B------:R-:W-:Y:S02]  /*00b0*/  UMOV UR4, 0x400 ;  /* 0x0000040000047882 */ /* 0x000fe40000000000 */
[----:B------:R-:W-:Y:S01]  /*00c0*/  ULEA UR4, UR6, UR4, 0x18 ;  /* 0x0000000406047291 */ /* 0x000fe2000f8ec0ff */
[----:B0-----:R-:W-:-:S13]  /*00d0*/  ISETP.NE.AND P0, PT, R0, RZ, PT ;  /* 0x000000ff0000720c */ /* 0x001fda0003f05270 */
[----:B------:R-:W-:Y:S05]  /*00e0*/  @P0 BRA `(.L_x_1) ;  /* 0x00000000007c0947 */ /* 0x000fea0003800000 */
[----:B------:R-:W-:-:S13]  /*00f0*/  ELECT P0, URZ, PT ;  /* 0x0000000000ff782f */ /* 0x000fda0003800000 */
[----:B------:R-:W-:Y:S05]  /*0100*/  @!P0 BRA `(.L_x_2) ;  /* 0x0000000000848947 */ /* 0x000fea0003800000 */
[----:B------:R-:W-:Y:S01]  /*0110*/  UMOV UR5, 0x2 ;  /* 0x0000000200057882 */ /* 0x000fe20000000000 */
[----:B------:R-:W-:Y:S02]  /*0120*/  IMAD.MOV.U32 R4, RZ, RZ, 0x1 ;  /* 0x00000001ff047424 */ /* 0x000fe400078e00ff */
[----:B------:R-:W-:Y:S02]  /*0130*/  IMAD.MOV.U32 R5, RZ, RZ, 0x3 ;  /* 0x00000003ff057424 */ /* 0x000fe400078e00ff */
[----:B------:R-:W-:Y:S04]  /*0140*/  DEPBAR.LE SB0, 0x36 ;  /* 0x00008d800000791a */ /* 0x000fe80000000000 */
[----:B------:R-:W0:Y:S02]  /*0150*/  UTCATOMSWS.FIND_AND_SET.ALIGN UP1, UR5, UR5 ;  /* 0x00000005000575e3 */ /* 0x000e240008020800 */
[----:B0-----:R-:W-:-:S04]  /*0160*/  PLOP3.LUT P0, PT, PT, PT, UP1, 0x80, 0x8 ;  /* 0x000000000008781c */ /* 0x001fc80003f0f018 */
[----:B------:R-:W-:-:S04]  /*0170*/  SEL R0, RZ, 0xffffffff, !P0 ;  /* 0xffffffffff007807 */ /* 0x000fc80004000000 */
[----:B------:R-:W-:Y:S01]  /*0180*/  ISETP.NE.AND P0, PT, R0, RZ, PT ;  /* 0x000000ff0000720c */ /* 0x000fe20003f05270 */
[----:B------:R-:W-:-:S12]  /*0190*/  IMAD.U32 R0, RZ, RZ, UR5 ;  /* 0x00000005ff007e24 */ /* 0x000fd8000f8e00ff */
[----:B------:R-:W-:Y:S05]  /*01a0*/  @P0 BRA `(.L_x_3) ;  /* 0x0000000000240947 */ /* 0x000fea0003800000 */
.L_x_4:
[----:B------:R-:W-:Y:S05]  /*01b0*/  NANOSLEEP 0x64 ;  /* 0x000000640000795d */ /* 0x000fea0003800000 */
[----:B------:R-:W-:-:S05]  /*01c0*/  UMOV UR5, 0x2 ;  /* 0x0000000200057882 */ /* 0x000fca0000000000 */
[----:B------:R-:W-:Y:S04]  /*01d0*/  DEPBAR.LE SB0, 0x36 ;  /* 0x00008d800000791a */ /* 0x000fe80000000000 */
[----:B------:R-:W0:Y:S02]  /*01e0*/  UTCATOMSWS.FIND_AND_SET.ALIGN UP1, UR5, UR5 ;  /* 0x00000005000575e3 */ /* 0x000e240008020800 */
[----:B0-----:R-:W-:-:S04]  /*01f0*/  PLOP3.LUT P0, PT, PT, PT, UP1, 0x80, 0x8 ;  /* 0x000000000008781c */ /* 0x001fc80003f0f018 */
[----:B------:R-:W-:-:S04]  /*0200*/  SEL R0, RZ, 0xffffffff, !P0 ;  /* 0xffffffffff007807 */ /* 0x000fc80004000000 */
[----:B------:R-:W-:Y:S01]  /*0210*/  ISETP.NE.AND P0, PT, R0, RZ, PT ;  /* 0x000000ff0000720c */ /* 0x000fe20003f05270 */
[----:B------:R-:W-:-:S12]  /*0220*/  IMAD.U32 R0, RZ, RZ, UR5 ;  /* 0x00000005ff007e24 */ /* 0x000fd8000f8e00ff */
[----:B------:R-:W-:Y:S05]  /*0230*/  @!P0 BRA `(.L_x_4) ;  /* 0xfffffffc00dc8947 */ /* 0x000fea000383ffff */
.L_x_3:
[C---:B------:R-:W-:Y:S01]  /*0240*/  VIADD R3, R0.reuse, 0x10 ;  /* 0x0000001000037836 */ /* 0x040fe20000000000 */
[----:B------:R-:W-:Y:S01]  /*0250*/  UMOV UR5, 0x50 ;  /* 0x0000005000057882 */ /* 0x000fe20000000000 */
[----:B------:R-:W-:Y:S01]  /*0260*/  SHF.L.U32 R2, R5, R0, RZ ;  /* 0x0000000005027219 */ /* 0x000fe200000006ff */
[----:B------:R-:W-:Y:S01]  /*0270*/  ULEA UR5, UR6, UR5, 0x18 ;  /* 0x0000000506057291 */ /* 0x000fe2000f8ec0ff */
[----:B------:R-:W-:Y:S01]  /*0280*/  IMAD.SHL.U32 R0, R0, 0x20, RZ ;  /* 0x0000002000007824 */ /* 0x000fe200078e00ff */
[----:B------:R-:W-:-:S04]  /*0290*/  SHF.L.U32 R3, R4, R3, RZ ;  /* 0x0000000304037219 */ /* 0x000fc800000006ff */
[----:B------:R-:W-:-:S05]  /*02a0*/  LOP3.LUT R2, R3, R2, RZ, 0xfc, !PT ;  /* 0x0000000203027212 */ /* 0x000fca00078efcff */
[----:B------:R0:W-:Y:S04]  /*02b0*/  ATOMS.OR RZ, [UR5], R2 ;  /* 0x00000002ffff798c */ /* 0x0001e8000b000005 */
[----:B------:R0:W-:Y:S01]  /*02c0*/  STS [UR4], R0 ;  /* 0x00000000ff007988 */ /* 0x0001e20008000804 */
[----:B------:R-:W-:Y:S05]  /*02d0*/  BRA `(.L_x_2) ;  /* 0x0000000000107947 */ /* 0x000fea0003800000 */
.L_x_1:
[----:B------:R-:W-:Y:S01]  /*02e0*/  IMAD.MOV.U32 R0, RZ, RZ, -0x1 ;  /* 0xffffffffff007424 */ /* 0x000fe200078e00ff */
[----:B------:R-:W-:-:S04]  /*02f0*/  MOV R2, 0x320 ;  /* 0x0000032000027802 */ /* 0x000fc80000000f00 */
[----:B------:R0:W-:Y:S03]  /*0300*/  STS [UR4], R0 ;  /* 0x00000000ff007988 */ /* 0x0001e60008000804 */
[----:B0-----:R-:W-:Y:S05]  /*0310*/  CALL.REL.NOINC `($__internal_1_$__cuda_sm10x_tcgen05_guardrail_trap_phase_invalid_during_alloc) ;  /* 0x0000024c00a87944 */ /* 0x001fea0003c00000 */
.L_x_2:
[----:B------:R-:W-:Y:S05]  /*0320*/  WARPSYNC.ALL ;  /* 0x0000000000007948 */ /* 0x000fea0003800000 */
[----:B------:R-:W-:Y:S01]  /*0330*/  NOP ;  /* 0x0000000000007918 */ /* 0x000fe20000000000 */
.L_x_0:
[----:B0-----:R-:W0:Y:S01]  /*0340*/  LDC.64 R2, c[0x0][0x398] ;  /* 0x0000e600ff027b82 */ /* 0x001e220000000a00 */
[----:B------:R-:W1:Y:S01]  /*0350*/  S2R R7, SR_CTAID.X ;  /* 0x0000000000077919 */ /* 0x000e620000002500 */
[----:B------:R-:W-:Y:S01]  /*0360*/  UMOV UR5, 0x400 ;  /* 0x0000040000057882 */ /* 0x000fe20000000000 */
[----:B------:R-:W2:Y:S01]  /*0370*/  LDCU UR7, c[0x0][0x3a4] ;  /* 0x00007480ff0777ac */ /* 0x000ea20008000800 */
[----:B------:R-:W3:Y:S01]  /*0380*/  S2R R26, SR_TID.X ;  /* 0x00000000001a7919 */ /* 0x000ee20000002100 */
[----:B------:R-:W4:Y:S03]  /*0390*/  LDCU.128 UR12, c[0x0][0x380] ;  /* 0x00007000ff0c77ac */ /* 0x000f260008000c00 */
[----:B------:R-:W5:Y:S08]  /*03a0*/  S2UR UR4, SR_CgaCtaId ;  /* 0x00000000000479c3 */ /* 0x000f700000008800 */
[----:B------:R-:W2:Y:S01]  /*03b0*/  LDC R55, c[0x0][0x3a0] ;  /* 0x0000e800ff377b82 */ /* 0x000ea20000000800 */
[----:B0-----:R-:W-:Y:S01]  /*03c0*/  VIADD R0, R3, 0x1f ;  /* 0x0000001f03007836 */ /* 0x001fe20000000000 */
[----:B------:R-:W-:-:S06]  /*03d0*/  IABS R16, R2 ;  /* 0x0000000200107213 */ /* 0x000fcc0000000000 */
[----:B------:R-:W0:Y:S01]  /*03e0*/  LDC.64 R90, c[0x0][0x3a8] ;  /* 0x0000ea00ff5a7b82 */ /* 0x000e220000000a00 */
[----:B------:R-:W-:Y:S01]  /*03f0*/  SHF.R.S32.HI R5, RZ, 0x1f, R0 ;  /* 0x0000001fff057819 */ /* 0x000fe20000011400 */
[----:B-----5:R-:W-:-:S03]  /*0400*/  ULEA UR5, UR4, UR5, 0x18 ;  /* 0x0000000504057291 */ /* 0x020fc6000f8ec0ff */
[----:B------:R-:W-:Y:S02]  /*0410*/  LEA.HI R5, R5, R0, RZ, 0x5 ;  /* 0x0000000005057211 */ /* 0x000fe400078f28ff */
[----:B-1----:R-:W-:Y:S02]  /*0420*/  IABS R10, R7 ;  /* 0x00000007000a7213 */ /* 0x002fe40000000000 */
[----:B------:R-:W-:Y:S02]  /*0430*/  SHF.R.S32.HI R5, RZ, 0x5, R5 ;  /* 0x00000005ff057819 */ /* 0x000fe40000011405 */
[----:B---3--:R-:W-:Y:S02]  /*0440*/  SHF.R.U32.HI R15, RZ, 0x5, R26 ;  /* 0x00000005ff0f7819 */ /* 0x008fe4000001161a */
[----:B------:R-:W-:Y:S01]  /*0450*/  LOP3.LUT R26, R26, 0x7f, RZ, 0xc0, !PT ;  /* 0x0000007f1a1a7812 */ /* 0x000fe200078ec0ff */
[----:B------:R-:W-:-:S05]  /*0460*/  IMAD.SHL.U32 R6, R5, 0x8, RZ ;  /* 0x0000000805067824 */ /* 0x000fca00078e00ff */
[-C--:B------:R-:W-:Y:S02]  /*0470*/  IABS R9, R6.reuse ;  /* 0x0000000600097213 */ /* 0x080fe40000000000 */
[----:B------:R-:W-:Y:S02]  /*0480*/  IABS R12, R6 ;  /* 0x00000006000c7213 */ /* 0x000fe40000000000 */
[----:B------:R-:W1:Y:S08]  /*0490*/  I2F.RP R0, R9 ;  /* 0x0000000900007306 */ /* 0x000e700000209400 */
[----:B-1----:R-:W1:Y:S02]  /*04a0*/  MUFU.RCP R0, R0 ;  /* 0x0000000000007308 */ /* 0x002e640000001000 */
[----:B-1----:R-:W-:Y:S01]  /*04b0*/  VIADD R4, R0, 0xffffffe ;  /* 0x0ffffffe00047836 */ /* 0x002fe20000000000 */
[----:B------:R-:W-:-:S05]  /*04c0*/  IADD3 R0, PT, PT, RZ, -R12, RZ ;  /* 0x8000000cff007210 */ /* 0x000fca0007ffe0ff */
[----:B------:R1:W3:Y:S02]  /*04d0*/  F2I.FTZ.U32.TRUNC.NTZ R5, R4 ;  /* 0x0000000400057305 */ /* 0x0002e4000021f000 */
[----:B-1----:R-:W-:Y:S02]  /*04e0*/  IMAD.MOV.U32 R4, RZ, RZ, RZ ;  /* 0x000000ffff047224 */ /* 0x002fe400078e00ff */
[----:B---3--:R-:W-:-:S04]  /*04f0*/  IMAD.MOV R8, RZ, RZ, -R5 ;  /* 0x000000ffff087224 */ /* 0x008fc800078e0a05 */
[----:B------:R-:W-:Y:S02]  /*0500*/  IMAD R11, R8, R9, RZ ;  /* 0x00000009080b7224 */ /* 0x000fe400078e02ff */
[----:B------:R-:W-:Y:S02]  /*0510*/  IMAD.MOV.U32 R8, RZ, RZ, R10 ;  /* 0x000000ffff087224 */ /* 0x000fe400078e000a */
[----:B------:R-:W-:Y:S01]  /*0520*/  IMAD.HI.U32 R5, R5, R11, R4 ;  /* 0x0000000b05057227 */ /* 0x000fe200078e0004 */
[----:B------:R-:W-:Y:S05]  /*0530*/  BAR.SYNC.DEFER_BLOCKING 0x0 ;  /* 0x0000000000007b1d */ /* 0x000fea0000010000 */
[----:B------:R-:W-:-:S04]  /*0540*/  IMAD.HI.U32 R5, R5, R8, RZ ;  /* 0x0000000805057227 */ /* 0x000fc800078e00ff */
[----:B------:R-:W-:-:S05]  /*0550*/  IMAD R0, R5, R0, R8 ;  /* 0x0000000005007224 */ /* 0x000fca00078e0208 */
[----:B------:R-:W-:Y:S01]  /*0560*/  ISETP.GT.U32.AND P1, PT, R9, R0, PT ;  /* 0x000000000900720c */ /* 0x000fe20003f24070 */
[----:B------:R-:W1:-:S12]  /*0570*/  LDS R11, [UR5] ;  /* 0x00000005ff0b7984 */ /* 0x000e580008000800 */
[----:B------:R-:W-:Y:S02]  /*0580*/  @!P1 IMAD.IADD R0, R0, 0x1, -R9 ;  /* 0x0000000100009824 */ /* 0x000fe400078e0a09 */
[----:B------:R-:W-:Y:S01]  /*0590*/  @!P1 VIADD R5, R5, 0x1 ;  /* 0x0000000105059836 */ /* 0x000fe20000000000 */
[----:B------:R-:W-:Y:S01]  /*05a0*/  BAR.SYNC.DEFER_BLOCKING 0x0 ;  /* 0x0000000000007b1d */ /* 0x000fe20000010000 */
[----:B------:R-:W-:Y:S02]  /*05b0*/  ISETP.NE.AND P1, PT, R6, RZ, PT ;  /* 0x000000ff0600720c */ /* 0x000fe40003f25270 */
[----:B------:R-:W-:Y:S02]  /*05c0*/  ISETP.GE.U32.AND P0, PT, R0, R9, PT ;  /* 0x000000090000720c */ /* 0x000fe40003f06070 */
[----:B------:R-:W-:-:S04]  /*05d0*/  LOP3.LUT R0, R7, R6, RZ, 0x3c, !PT ;  /* 0x0000000607007212 */ /* 0x000fc800078e3cff */
[----:B------:R-:W-:Y:S01]  /*05e0*/  ISETP.GE.AND P2, PT, R0, RZ, PT ;  /* 0x000000ff0000720c */ /* 0x000fe20003f46270 */
[----:B------:R-:W-:-:S06]  /*05f0*/  VIADD R0, R2, 0xff ;  /* 0x000000ff02007836 */ /* 0x000fcc0000000000 */
[----:B------:R-:W-:-:S04]  /*0600*/  @P0 VIADD R5, R5, 0x1 ;  /* 0x0000000105050836 */ /* 0x000fc80000000000 */
[----:B------:R-:W-:Y:S01]  /*0610*/  IMAD.MOV.U32 R4, RZ, RZ, R5 ;  /* 0x000000ffff047224 */ /* 0x000fe200078e0005 */
[----:B------:R-:W-:-:S03]  /*0620*/  SHF.R.S32.HI R5, RZ, 0x1f, R0 ;  /* 0x0000001fff057819 */ /* 0x000fc60000011400 */
[----:B------:R-:W-:Y:S01]  /*0630*/  @!P2 IMAD.MOV R4, RZ, RZ, -R4 ;  /* 0x000000ffff04a224 */ /* 0x000fe200078e0a04 */
[----:B------:R-:W-:Y:S02]  /*0640*/  @!P1 LOP3.LUT R4, RZ, R6, RZ, 0x33, !PT ;  /* 0x00000006ff049212 */ /* 0x000fe400078e33ff */
[----:B------:R-:W-:-:S03]  /*0650*/  LEA.HI R5, R5, R0, RZ, 0x8 ;  /* 0x0000000005057211 */ /* 0x000fc600078f40ff */
[----:B------:R-:W-:Y:S02]  /*0660*/  IMAD.SHL.U32 R12, R4, 0x8, RZ ;  /* 0x00000008040c7824 */ /* 0x000fe400078e00ff */
[----:B------:R-:W-:Y:S01]  /*0670*/  IMAD.MOV R4, RZ, RZ, -R4 ;  /* 0x000000ffff047224 */ /* 0x000fe200078e0a04 */
[----:B-1----:R-:W-:Y:S02]  /*0680*/  R2UR UR6, R11 ;  /* 0x000000000b0672ca */ /* 0x002fe400000e0000 */
[----:B------:R-:W-:Y:S01]  /*0690*/  LEA.HI.SX32 R5, R5, -R12, 0x18 ;  /* 0x8000000c05057211 */ /* 0x000fe200078fc2ff */
[----:B------:R-:W-:Y:S02]  /*06a0*/  IMAD R14, R6, R4, R7 ;  /* 0x00000004060e7224 */ /* 0x000fe400078e0207 */
[----:B------:R-:W-:Y:S01]  /*06b0*/  IMAD.MOV.U32 R4, RZ, RZ, RZ ;  /* 0x000000ffff047224 */ /* 0x000fe200078e00ff */
[----:B------:R-:W-:Y:S02]  /*06c0*/  VIMNMX R13, PT, PT, R5, 0x8, PT ;  /* 0x00000008050d7848 */ /* 0x000fe40003fe0100 */
[----:B------:R-:W-:-:S02]  /*06d0*/  IABS R6, R14 ;  /* 0x0000000e00067213 */ /* 0x000fc40000000000 */
[-C--:B------:R-:W-:Y:S02]  /*06e0*/  IABS R10, R13.reuse ;  /* 0x0000000d000a7213 */ /* 0x080fe40000000000 */
[----:B------:R-:W-:Y:S02]  /*06f0*/  IABS R8, R13 ;  /* 0x0000000d00087213 */ /* 0x000fe40000000000 */
[----:B------:R-:W1:Y:S08]  /*0700*/  I2F.RP R0, R10 ;  /* 0x0000000a00007306 */ /* 0x000e700000209400 */
[----:B-1----:R-:W1:Y:S02]  /*0710*/  MUFU.RCP R0, R0 ;  /* 0x0000000000007308 */ /* 0x002e640000001000 */
[----:B-1----:R-:W-:Y:S01]  /*0720*/  VIADD R5, R0, 0xffffffe ;  /* 0x0ffffffe00057836 */ /* 0x002fe20000000000 */
[----:B------:R-:W-:-:S05]  /*0730*/  IABS R0, R3 ;  /* 0x0000000300007213 */ /* 0x000fca0000000000 */
[----:B------:R-:W1:Y:S02]  /*0740*/  F2I.FTZ.U32.TRUNC.NTZ R5, R5 ;  /* 0x0000000500057305 */ /* 0x000e64000021f000 */
[----:B-1----:R-:W-:-:S04]  /*0750*/  IMAD.MOV R9, RZ, RZ, -R5 ;  /* 0x000000ffff097224 */ /* 0x002fc800078e0a05 */
[----:B------:R-:W-:Y:S02]  /*0760*/  IMAD R7, R9, R10, RZ ;  /* 0x0000000a09077224 */ /* 0x000fe400078e02ff */
[----:B------:R-:W1:Y:S02]  /*0770*/  I2F.RP R9, R0 ;  /* 0x0000000000097306 */ /* 0x000e640000209400 */
[----:B------:R-:W-:-:S04]  /*0780*/  IMAD.HI.U32 R4, R5, R7, R4 ;  /* 0x0000000705047227 */ /* 0x000fc800078e0004 */
[----:B------:R-:W-:Y:S02]  /*0790*/  IMAD.MOV.U32 R5, RZ, RZ, R6 ;  /* 0x000000ffff057224 */ /* 0x000fe400078e0006 */
[----:B------:R-:W-:Y:S02]  /*07a0*/  IMAD.MOV R6, RZ, RZ, -R8 ;  /* 0x000000ffff067224 */ /* 0x000fe400078e0a08 */
[----:B------:R-:W-:Y:S01]  /*07b0*/  IMAD.HI.U32 R4, R4, R5, RZ ;  /* 0x0000000504047227 */ /* 0x000fe200078e00ff */
[----:B------:R-:W3:Y:S03]  /*07c0*/  I2F.RP R8, R16 ;  /* 0x0000001000087306 */ /* 0x000ee60000209400 */
[----:B------:R-:W-:-:S05]  /*07d0*/  IMAD R5, R4, R6, R5 ;  /* 0x0000000604057224 */ /* 0x000fca00078e0205 */
[----:B------:R-:W-:Y:S01]  /*07e0*/  ISETP.GT.U32.AND P1, PT, R10, R5, PT ;  /* 0x000000050a00720c */ /* 0x000fe20003f24070 */
[----:B-1----:R-:W1:Y:S08]  /*07f0*/  MUFU.RCP R9, R9 ;  /* 0x0000000900097308 */ /* 0x002e700000001000 */
[----:B---3--:R-:W3:Y:S04]  /*0800*/  MUFU.RCP R8, R8 ;  /* 0x0000000800087308 */ /* 0x008ee80000001000 */
[----:B------:R-:W-:-:S02]  /*0810*/  @!P1 IMAD.IADD R5, R5, 0x1, -R10 ;  /* 0x0000000105059824 */ /* 0x000fc400078e0a0a */
[----:B------:R-:W-:Y:S01]  /*0820*/  @!P1 VIADD R4, R4, 0x1 ;  /* 0x0000000104049836 */ /* 0x000fe20000000000 */
[----:B------:R-:W-:Y:S02]  /*0830*/  ISETP.NE.AND P1, PT, R13, RZ, PT ;  /* 0x000000ff0d00720c */ /* 0x000fe40003f25270 */
[----:B------:R-:W-:Y:S02]  /*0840*/  ISETP.GE.U32.AND P0, PT, R5, R10, PT ;  /* 0x0000000a0500720c */ /* 0x000fe40003f06070 */
[----:B------:R-:W-:Y:S02]  /*0850*/  LOP3.LUT R5, R14, R13, RZ, 0x3c, !PT ;  /* 0x0000000d0e057212 */ /* 0x000fe400078e3cff */
[----:B-1----:R-:W-:Y:S02]  /*0860*/  IADD3 R6, PT, PT, R9, 0xffffffe, RZ ;  /* 0x0ffffffe09067810 */ /* 0x002fe40007ffe0ff */
[----:B------:R-:W-:Y:S02]  /*0870*/  ISETP.GE.AND P2, PT, R5, RZ, PT ;  /* 0x000000ff0500720c */ /* 0x000fe40003f46270 */
[----:B------:R-:W1:Y:S01]  /*0880*/  F2I.FTZ.U32.TRUNC.NTZ R7, R6 ;  /* 0x0000000600077305 */ /* 0x000e62000021f000 */
[----:B---3--:R-:W-:-:S04]  /*0890*/  VIADD R5, R8, 0xffffffe ;  /* 0x0ffffffe08057836 */ /* 0x008fc80000000000 */
[----:B------:R-:W-:-:S03]  /*08a0*/  @P0 VIADD R4, R4, 0x1 ;  /* 0x0000000104040836 */ /* 0x000fc60000000000 */
[----:B------:R-:W3:Y:S01]  /*08b0*/  F2I.FTZ.U32.TRUNC.NTZ R5, R5 ;  /* 0x0000000500057305 */ /* 0x000ee2000021f000 */
[----:B------:R-:W-:Y:S02]  /*08c0*/  IMAD.MOV.U32 R18, RZ, RZ, R4 ;  /* 0x000000ffff127224 */ /* 0x000fe400078e0004 */
[----:B------:R-:W-:Y:S02]  /*08d0*/  IMAD.SHL.U32 R4, R15, 0x200000, RZ ;  /* 0x002000000f047824 */ /* 0x000fe400078e00ff */
[----:B------:R-:W-:Y:S01]  /*08e0*/  @!P2 IMAD.MOV R18, RZ, RZ, -R18 ;  /* 0x000000ffff12a224 */ /* 0x000fe200078e0a12 */
[----:B------:R-:W-:Y:S01]  /*08f0*/  @!P1 LOP3.LUT R18, RZ, R13, RZ, 0x33, !PT ;  /* 0x0000000dff129212 */ /* 0x000fe200078e33ff */
[----:B-1----:R-:W-:Y:S01]  /*0900*/  IMAD.MOV R9, RZ, RZ, -R7 ;  /* 0x000000ffff097224 */ /* 0x002fe200078e0a07 */
[----:B------:R-:W-:Y:S01]  /*0910*/  LOP3.LUT R4, R4, 0x600000, RZ, 0xc0, !PT ;  /* 0x0060000004047812 */ /* 0x000fe200078ec0ff */
[----:B------:R-:W-:Y:S02]  /*0920*/  IMAD.MOV.U32 R6, RZ, RZ, RZ ;  /* 0x000000ffff067224 */ /* 0x000fe400078e00ff */
[----:B------:R-:W-:Y:S01]  /*0930*/  IMAD.SHL.U32 R24, R18, 0x20, RZ ;  /* 0x0000002012187824 */ /* 0x000fe200078e00ff */
[----:B------:R-:W-:Y:S01]  /*0940*/  R2UR UR9, R4 ;  /* 0x00000000040972ca */ /* 0x000fe200000e0000 */
[----:B------:R-:W-:-:S02]  /*0950*/  IMAD R9, R9, R0, RZ ;  /* 0x0000000009097224 */ /* 0x000fc400078e02ff */
[C---:B------:R-:W-:Y:S01]  /*0960*/  VIADD R20, R24.reuse, 0x1 ;  /* 0x0000000118147836 */ /* 0x040fe20000000000 */
[----:B------:R-:W-:Y:S01]  /*0970*/  IABS R4, R24 ;  /* 0x0000001800047213 */ /* 0x000fe20000000000 */
[----:B---3--:R-:W-:Y:S01]  /*0980*/  IMAD.MOV R17, RZ, RZ, -R5 ;  /* 0x000000ffff117224 */ /* 0x008fe200078e0a05 */
[----:B------:R-:W-:Y:S01]  /*0990*/  IADD3 R21, PT, PT, R24, 0x2, RZ ;  /* 0x0000000218157810 */ /* 0x000fe20007ffe0ff */
[----:B------:R-:W-:Y:S01]  /*09a0*/  IMAD.HI.U32 R6, R7, R9, R6 ;  /* 0x0000000907067227 */ /* 0x000fe200078e0006 */
[----:B------:R-:W-:Y:S01]  /*09b0*/  IABS R11, R20 ;  /* 0x00000014000b7213 */ /* 0x000fe20000000000 */
[----:B------:R-:W-:Y:S01]  /*09c0*/  STL [R1+0x6b0], R24 ;  /* 0x0006b01801007387 */ /* 0x000fe20000100800 */
[----:B------:R-:W-:Y:S01]  /*09d0*/  IABS R8, R21 ;  /* 0x0000001500087213 */ /* 0x000fe20000000000 */
[----:B------:R-:W-:Y:S02]  /*09e0*/  IMAD.MOV.U32 R9, RZ, RZ, R4 ;  /* 0x000000ffff097224 */ /* 0x000fe400078e0004 */
[----:B------:R-:W-:-:S02]  /*09f0*/  IMAD.MOV.U32 R4, RZ, RZ, RZ ;  /* 0x000000ffff047224 */ /* 0x000fc400078e00ff */
[----:B------:R-:W-:Y:S02]  /*0a00*/  IMAD R17, R17, R16, RZ ;  /* 0x0000001011117224 */ /* 0x000fe400078e02ff */
[----:B------:R-:W-:-:S04]  /*0a10*/  IMAD.HI.U32 R7, R6, R9, RZ ;  /* 0x0000000906077227 */ /* 0x000fc800078e00ff */
[----:B------:R-:W-:Y:S02]  /*0a20*/  IMAD.MOV R18, RZ, RZ, -R18 ;  /* 0x000000ffff127224 */ /* 0x000fe400078e0a12 */
[----:B------:R-:W-:-:S04]  /*0a30*/  IMAD.HI.U32 R17, R5, R17, R4 ;  /* 0x0000001105117227 */ /* 0x000fc800078e0004 */
[----:B------:R-:W-:-:S04]  /*0a40*/  IMAD.HI.U32 R4, R6, R11, RZ ;  /* 0x0000000b06047227 */ /* 0x000fc800078e00ff */
[----:B------:R-:W-:Y:S02]  /*0a50*/  IMAD.MOV R7, RZ, RZ, -R7 ;  /* 0x000000ffff077224 */ /* 0x000fe400078e0a07 */
[----:B------:R-:W-:Y:S02]  /*0a60*/  VIADD R10, R24, 0x3 ;  /* 0x00000003180a7836 */ /* 0x000fe40000000000 */
[----:B------:R-:W-:Y:S02]  /*0a70*/  IMAD R18, R13, R18, R14 ;  /* 0x000000120d127224 */ /* 0x000fe400078e020e */
[----:B------:R-:W-:Y:S01]  /*0a80*/  IMAD.MOV R5, RZ, RZ, -R4 ;  /* 0x000000ffff057224 */ /* 0x000fe200078e0a04 */
[----:B------:R1:W-:Y:S01]  /*0a90*/  STL [R1+0x7e8], R10 ;  /* 0x0007e80a01007387 */ /* 0x0003e20000100800 */
[----:B------:R-:W-:Y:S01]  /*0aa0*/  IMAD R4, R0, R7, R9 ;  /* 0x0000000700047224 */ /* 0x000fe200078e0209 */
[----:B------:R-:W-:Y:S01]  /*0ab0*/  IABS R7, R10 ;  /* 0x0000000a00077213 */ /* 0x000fe20000000000 */
[----:B------:R-:W-:-:S02]  /*0ac0*/  IMAD.MOV.U32 R9, RZ, RZ, R8 ;  /* 0x000000ffff097224 */ /* 0x000fc400078e0008 */
[----:B------:R-:W-:Y:S02]  /*0ad0*/  IMAD.IADD R18, R12, 0x1, R18 ;  /* 0x000000010c127824 */ /* 0x000fe400078e0212 */
[C---:B------:R-:W-:Y:S02]  /*0ae0*/  VIADD R13, R24.reuse, 0x4 ;  /* 0x00000004180d7836 */ /* 0x040fe40000000000 */
[----:B------:R-:W-:Y:S02]  /*0af0*/  VIADD R12, R24, 0x5 ;  /* 0x00000005180c7836 */ /* 0x000fe40000000000 */
[----:B------:R-:W-:Y:S01]  /*0b00*/  IMAD R46, R0, R5, R11 ;  /* 0x00000005002e7224 */ /* 0x000fe200078e020b */
[----:B------:R3:W-:Y:S01]  /*0b10*/  STL [R1+0x7f0], R13 ;  /* 0x0007f00d01007387 */ /* 0x0007e20000100800 */
[----:B-1----:R-:W-:Y:S01]  /*0b20*/  VIADD R10, R24, 0x6 ;  /* 0x00000006180a7836 */ /* 0x002fe20000000000 */
[----:B------:R-:W-:Y:S01]  /*0b30*/  IABS R15, R12 ;  /* 0x0000000c000f7213 */ /* 0x000fe20000000000 */
[----:B------:R-:W-:Y:S01]  /*0b40*/  IMAD.HI.U32 R5, R6, R9, RZ ;  /* 0x0000000906057227 */ /* 0x000fe200078e00ff */
[----:B------:R-:W-:Y:S01]  /*0b50*/  STL [R1+0x7f4], R12 ;  /* 0x0007f40c01007387 */ /* 0x000fe20000100800 */
[----:B------:R-:W-:-:S02]  /*0b60*/  ISETP.GT.U32.AND P3, PT, R0, R46, PT ;  /* 0x0000002e0000720c */ /* 0x000fc40003f64070 */
[----:B------:R-:W-:Y:S01]  /*0b70*/  IMAD.MOV.U32 R11, RZ, RZ, R7 ;  /* 0x000000ffff0b7224 */ /* 0x000fe200078e0007 */
[----:B------:R1:W-:Y:S01]  /*0b80*/  STL [R1+0x7f8], R10 ;  /* 0x0007f80a01007387 */ /* 0x0003e20000100800 */
[----:B------:R-:W-:Y:S01]  /*0b90*/  IMAD.MOV R5, RZ, RZ, -R5 ;  /* 0x000000ffff057224 */ /* 0x000fe200078e0a05 */
[----:B---3--:R-:W-:Y:S01]  /*0ba0*/  IABS R13, R13 ;  /* 0x0000000d000d7213 */ /* 0x008fe20000000000 */
[----:B------:R-:W-:-:S04]  /*0bb0*/  IMAD.HI.U32 R7, R6, R11, RZ ;  /* 0x0000000b06077227 */ /* 0x000fc800078e00ff */
[----:B------:R-:W-:Y:S02]  /*0bc0*/  IMAD R45, R0, R5, R9 ;  /* 0x00000005002d7224 */ /* 0x000fe400078e0209 */
[----:B------:R-:W-:Y:S01]  /*0bd0*/  IMAD.MOV R8, RZ, RZ, -R7 ;  /* 0x000000ffff087224 */ /* 0x000fe200078e0a07 */
[----:B-1----:R-:W-:Y:S01]  /*0be0*/  IABS R10, R10 ;  /* 0x0000000a000a7213 */ /* 0x002fe20000000000 */
[----:B------:R-:W-:Y:S01]  /*0bf0*/  IMAD.HI.U32 R5, R6, R13, RZ ;  /* 0x0000000d06057227 */ /* 0x000fe200078e00ff */
[----:B------:R-:W-:-:S03]  /*0c00*/  ISETP.GT.U32.AND P2, PT, R0, R45, PT ;  /* 0x0000002d0000720c */ /* 0x000fc60003f44070 */
[----:B------:R-:W-:Y:S02]  /*0c10*/  IMAD.MOV.U32 R9, RZ, RZ, R10 ;  /* 0x000000ffff097224 */ /* 0x000fe400078e000a */
[----:B------:R-:W-:-:S04]  /*0c20*/  IMAD.HI.U32 R7, R6, R15, RZ ;  /* 0x0000000f06077227 */ /* 0x000fc800078e00ff */
[----:B------:R-:W-:Y:S01]  /*0c30*/  IMAD R44, R0, R8, R11 ;  /* 0x00000008002c7224 */ /* 0x000fe200078e020b */
[----:B------:R-:W-:Y:S01]  /*0c40*/  IADD3 R7, PT, PT, -R7, RZ, RZ ;  /* 0x000000ff07077210 */ /* 0x000fe20007ffe1ff */
[----:B------:R-:W-:Y:S02]  /*0c50*/  IMAD.MOV R5, RZ, RZ, -R5 ;  /* 0x000000ffff057224 */ /* 0x000fe400078e0a05 */
[----:B------:R-:W-:Y:S01]  /*0c60*/  VIADD R12, R24, 0x8 ;  /* 0x00000008180c7836 */ /* 0x000fe20000000000 */
[----:B------:R-:W-:Y:S01]  /*0c70*/  ISETP.GT.U32.AND P4, PT, R0, R44, PT ;  /* 0x0000002c0000720c */ /* 0x000fe20003f84070 */
[----:B------:R-:W-:Y:S01]  /*0c80*/  VIADD R14, R24, 0x7 ;  /* 0x00000007180e7836 */ /* 0x000fe20000000000 */
[----:B------:R-:W-:Y:S01]  /*0c90*/  @!P2 IADD3 R45, PT, PT, R45, -R0, RZ ;  /* 0x800000002d2da210 */ /* 0x000fe20007ffe0ff */
[----:B------:R-:W-:-:S03]  /*0ca0*/  IMAD.HI.U32 R8, R6, R9, RZ ;  /* 0x0000000906087227 */ /* 0x000fc600078e00ff */
[----:B------:R-:W-:Y:S01]  /*0cb0*/  STL [R1+0x7fc], R14 ;  /* 0x0007fc0e01007387 */ /* 0x000fe20000100800 */
[C---:B------:R-:W-:Y:S01]  /*0cc0*/  IMAD R43, R0.reuse, R5, R13 ;  /* 0x00000005002b7224 */ /* 0x040fe200078e020d */
[----:B------:R-:W-:Y:S01]  /*0cd0*/  IABS R5, R12 ;  /* 0x0000000c00057213 */ /* 0x000fe20000000000 */
[----:B------:R-:W-:Y:S01]  /*0ce0*/  IMAD.MOV R8, RZ, RZ, -R8 ;  /* 0x000000ffff087224 */ /* 0x000fe200078e0a08 */
[----:B------:R-:W-:Y:S01]  /*0cf0*/  IABS R11, R14 ;  /* 0x0000000e000b7213 */ /* 0x000fe20000000000 */
[----:B------:R1:W-:Y:S01]  /*0d00*/  STL [R1+0x800], R12 ;  /* 0x0008000c01007387 */ /* 0x0003e20000100800 */
[C---:B------:R-:W-:Y:S01]  /*0d10*/  IMAD R42, R0.reuse, R7, R15 ;  /* 0x00000007002a7224 */ /* 0x040fe200078e020f */
[C---:B------:R-:W-:Y:S01]  /*0d20*/  ISETP.GT.U32.AND P5, PT, R0.reuse, R43, PT ;  /* 0x0000002b0000720c */ /* 0x040fe20003fa4070 */
[C---:B------:R-:W-:Y:S01]  /*0d30*/  IMAD R41, R0.reuse, R8, R9 ;  /* 0x0000000800297224 */ /* 0x040fe200078e0209 */
[----:B------:R-:W-:Y:S01]  /*0d40*/  ISETP.GT.U32.AND P2, PT, R0, R45, PT ;  /* 0x0000002d0000720c */ /* 0x000fe20003f44070 */
[----:B------:R-:W-:-:S02]  /*0d50*/  VIADD R7, R24, 0xa ;  /* 0x0000000a18077836 */ /* 0x000fc40000000000 */
[----:B------:R-:W-:Y:S01]  /*0d60*/  IMAD.MOV.U32 R9, RZ, RZ, R5 ;  /* 0x000000ffff097224 */ /* 0x000fe200078e0005 */
[----:B------:R-:W-:Y:S01]  /*0d70*/  ISETP.GT.U32.AND P6, PT, R0, R41, PT ;  /* 0x000000290000720c */ /* 0x000fe20003fc4070 */
[C---:B------:R-:W-:Y:S01]  /*0d80*/  VIADD R10, R24.reuse, 0xb ;  /* 0x0000000b180a7836 */ /* 0x040fe20000000000 */
[----:B------:R-:W-:Y:S01]  /*0d90*/  IABS R15, R7 ;  /* 0x00000007000f7213 */ /* 0x000fe20000000000 */
[----:B-1----:R-:W-:Y:S02]  /*0da0*/  VIADD R12, R24, 0x9 ;  /* 0x00000009180c7836 */ /* 0x002fe40000000000 */
[----:B------:R-:W-:-:S03]  /*0db0*/  IMAD.HI.U32 R5, R6, R11, RZ ;  /* 0x0000000b06057227 */ /* 0x000fc600078e00ff */
[----:B------:R-:W-:Y:S01]  /*0dc0*/  STL [R1+0x804], R12 ;  /* 0x0008040c01007387 */ /* 0x000fe20000100800 */
[----:B------:R-:W-:Y:S01]  /*0dd0*/  IABS R13, R12 ;  /* 0x0000000c000d7213 */ /* 0x000fe20000000000 */
[----:B------:R-:W-:Y:S02]  /*0de0*/  IMAD.MOV R5, RZ, RZ, -R5 ;  /* 0x000000ffff057224 */ /* 0x000fe400078e0a05 */
[----:B------:R1:W-:Y:S01]  /*0df0*/  STL [R1+0x808], R7 ;  /* 0x0008080701007387 */ /* 0x0003e20000100800 */
[----:B------:R-:W-:Y:S02]  /*0e00*/  VIADD R14, R24, 0xc ;  /* 0x0000000c180e7836 */ /* 0x000fe40000000000 */
[----:B------:R-:W-:Y:S01]  /*0e10*/  IMAD R40, R0, R5, R11 ;  /* 0x0000000500287224 */ /* 0x000fe200078e020b */
[----:B------:R3:W-:Y:S01]  /*0e20*/  STL [R1+0x80c], R10 ;  /* 0x00080c0a01007387 */ /* 0x0007e20000100800 */
[----:B------:R-:W-:-:S03]  /*0e30*/  IMAD.HI.U32 R5, R6, R13, RZ ;  /* 0x0000000d06057227 */ /* 0x000fc600078e00ff */
[----:B------:R-:W-:Y:S01]  /*0e40*/  STL [R1+0x810], R14 ;  /* 0x0008100e01007387 */ /* 0x000fe20000100800 */
[----:B------:R-:W-:Y:S02]  /*0e50*/  IMAD.MOV R5, RZ, RZ, -R5 ;  /* 0x000000ffff057224 */ /* 0x000fe400078e0a05 */
[----:B-1----:R-:W-:Y:S01]  /*0e60*/  IMAD.HI.U32 R7, R6, R9, RZ ;  /* 0x0000000906077227 */ /* 0x002fe200078e00ff */
[----:B---3--:R-:W-:-:S03]  /*0e70*/  IABS R10, R10 ;  /* 0x0000000a000a7213 */ /* 0x008fc60000000000 */
[----:B------:R-:W-:Y:S02]  /*0e80*/  IMAD.MOV R8, RZ, RZ, -R7 ;  /* 0x000000ffff087224 */ /* 0x000fe400078e0a07 */
[----:B------:R-:W-:-:S04]  /*0e90*/  IMAD.HI.U32 R7, R6, R15, RZ ;  /* 0x0000000f06077227 */ /* 0x000fc800078e00ff */
[----:B------:R-:W-:Y:S02]  /*0ea0*/  IMAD.MOV.U32 R11, RZ, RZ, R10 ;  /* 0x000000ffff0b7224 */ /* 0x000fe400078e000a */
[----:B------:R-:W-:Y:S01]  /*0eb0*/  IMAD R39, R0, R8, R9 ;  /* 0x0000000800277224 */ /* 0x000fe200078e0209 */
[----:B------:R-:W-:Y:S01]  /*0ec0*/  IABS R9, R14 ;  /* 0x0000000e00097213 */ /* 0x000fe20000000000 */
[----:B------:R-:W-:Y:S02]  /*0ed0*/  VIADD R12, R24, 0xd ;  /* 0x0000000d180c7836 */ /* 0x000fe40000000000 */
[----:B------:R-:W-:-:S03]  /*0ee0*/  IMAD.HI.U32 R8, R6, R11, RZ ;  /* 0x0000000b06087227 */ /* 0x000fc600078e00ff */
[----:B------:R1:W-:Y:S01]  /*0ef0*/  STL [R1+0x814], R12 ;  /* 0x0008140c01007387 */ /* 0x0003e20000100800 */
[----:B------:R-:W-:Y:S02]  /*0f00*/  IMAD.MOV R7, RZ, RZ, -R7 ;  /* 0x000000ffff077224 */ /* 0x000fe400078e0a07 */
[C---:B------:R-:W-:Y:S01]  /*0f10*/  IMAD R38, R0.reuse, R5, R13 ;  /* 0x0000000500267224 */ /* 0x040fe200078e020d */
[----:B------:R-:W-:Y:S01]  /*0f20*/  IABS R5, R12 ;  /* 0x0000000c00057213 */ /* 0x000fe20000000000 */
[----:B------:R-:W-:Y:S02]  /*0f30*/  IMAD.MOV R8, RZ, RZ, -R8 ;  /* 0x000000ffff087224 */ /* 0x000fe400078e0a08 */
[C---:B------:R-:W-:Y:S02]  /*0f40*/  IMAD R37, R0.reuse, R7, R15 ;  /* 0x0000000700257224 */ /* 0x040fe400078e020f */
[----:B------:R-:W-:Y:S01]  /*0f50*/  IMAD R36, R0, R8, R11 ;  /* 0x0000000800247224 */ /* 0x000fe200078e020b */
[C---:B-1----:R-:W-:Y:S01]  /*0f60*/  IADD3 R12, PT, PT, R24.reuse, 0xe, RZ ;  /* 0x0000000e180c7810 */ /* 0x042fe20007ffe0ff */
[----:B------:R-:W-:-:S02]  /*0f70*/  VIADD R7, R24, 0xf ;  /* 0x0000000f18077836 */ /* 0x000fc40000000000 */
[----:B------:R-:W-:Y:S01]  /*0f80*/  IMAD.MOV.U32 R11, RZ, RZ, R5 ;  /* 0x000000ffff0b7224 */ /* 0x000fe200078e0005 */
[----:B------:R-:W-:Y:S01]  /*0f90*/  IABS R13, R12 ;  /* 0x0000000c000d7213 */ /* 0x000fe20000000000 */
[----:B------:R-:W-:Y:S01]  /*0fa0*/  VIADD R10, R24, 0x10 ;  /* 0x00000010180a7836 */ /* 0x000fe20000000000 */
[----:B------:R-:W-:Y:S01]  /*0fb0*/  STL [R1+0x818], R12 ;  /* 0x0008180c01007387 */ /* 0x000fe20000100800 */
[----:B------:R-:W-:Y:S01]  /*0fc0*/  IMAD.HI.U32 R5, R6, R9, RZ ;  /* 0x0000000906057227 */ /* 0x000fe200078e00ff */
[----:B------:R-:W-:Y:S02]  /*0fd0*/  IABS R15, R7 ;  /* 0x00000007000f7213 */ /* 0x000fe40000000000 */
[----:B------:R1:W-:Y:S01]  /*0fe0*/  STL [R1+0x81c], R7 ;  /* 0x00081c0701007387 */ /* 0x0003e20000100800 */
[----:B------:R-:W-:Y:S02]  /*0ff0*/  IMAD.MOV R5, RZ, RZ, -R5 ;  /* 0x000000ffff057224 */ /* 0x000fe400078e0a05 */
[----:B------:R-:W-:Y:S01]  /*1000*/  VIADD R14, R24, 0x11 ;  /* 0x00000011180e7836 */ /* 0x000fe20000000000 */
[----:B------:R3:W-:Y:S01]  /*1010*/  STL [R1+0x820], R10 ;  /* 0x0008200a01007387 */ /* 0x0007e20000100800 */
[----:B------:R-:W-:-:S02]  /*1020*/  IMAD R35, R0, R5, R9 ;  /* 0x0000000500237224 */ /* 0x000fc400078e0209 */
[C---:B------:R-:W-:Y:S01]  /*1030*/  IMAD.HI.U32 R5, R6.reuse, R13, RZ ;  /* 0x0000000d06057227 */ /* 0x040fe200078e00ff */
[----:B------:R-:W-:Y:S03]  /*1040*/  STL [R1+0x824], R14 ;  /* 0x0008240e01007387 */ /* 0x000fe60000100800 */
[----:B-1----:R-:W-:Y:S01]  /*1050*/  IMAD.HI.U32 R7, R6, R11, RZ ;  /* 0x0000000b06077227 */ /* 0x002fe200078e00ff */
[----:B---3--:R-:W-:-:S03]  /*1060*/  IABS R10, R10 ;  /* 0x0000000a000a7213 */ /* 0x008fc60000000000 */
[----:B------:R-:W-:Y:S02]  /*1070*/  IMAD.MOV R8, RZ, RZ, -R7 ;  /* 0x000000ffff087224 */ /* 0x000fe400078e0a07 */
[----:B------:R-:W-:-:S04]  /*1080*/  IMAD.HI.U32 R7, R6, R15, RZ ;  /* 0x0000000f06077227 */ /* 0x000fc800078e00ff */
[----:B------:R-:W-:Y:S01]  /*1090*/  IMAD.MOV.U32 R9, RZ, RZ, R10 ;  /* 0x000000ffff097224 */ /* 0x000fe200078e000a */
[----:B------:R-:W-:Y:S01]  /*10a0*/  IADD3 R10, PT, PT, R24, 0x15, RZ ;  /* 0x00000015180a7810 */ /* 0x000fe20007ffe0ff */
[----:B------:R-:W-:Y:S01]  /*10b0*/  IMAD R34, R0, R8, R11 ;  /* 0x0000000800227224 */ /* 0x000fe200078e020b */
[----:B------:R-:W-:Y:S01]  /*10c0*/  IABS R11, R14 ;  /* 0x0000000e000b7213 */ /* 0x000fe20000000000 */
[----:B------:R-:W-:Y:S02]  /*10d0*/  IMAD.MOV R5, RZ, RZ, -R5 ;  /* 0x000000ffff057224 */ /* 0x000fe400078e0a05 */
[----:B------:R-:W-:Y:S02]  /*10e0*/  VIADD R12, R24, 0x12 ;  /* 0x00000012180c7836 */ /* 0x000fe40000000000 */
[----:B------:R-:W-:-:S03]  /*10f0*/  IMAD.HI.U32 R8, R6, R9, RZ ;  /* 0x0000000906087227 */ /* 0x000fc600078e00ff */
[----:B------:R1:W-:Y:S01]  /*1100*/  STL [R1+0x828], R12 ;  /* 0x0008280c01007387 */ /* 0x0003e20000100800 */
[----:B------:R-:W-:Y:S02]  /*1110*/  IMAD.MOV R7, RZ, RZ, -R7 ;  /* 0x000000ffff077224 */ /* 0x000fe400078e0a07 */
[C---:B------:R-:W-:Y:S01]  /*1120*/  IMAD R33, R0.reuse, R5, R13 ;  /* 0x0000000500217224 */ /* 0x040fe200078e020d */
[----:B------:R-:W-:Y:S01]  /*1130*/  IABS R5, R12 ;  /* 0x0000000c00057213 */ /* 0x000fe20000000000 */
[----:B------:R-:W-:Y:S02]  /*1140*/  IMAD.MOV R8, RZ, RZ, -R8 ;  /* 0x000000ffff087224 */ /* 0x000fe400078e0a08 */
[----:B------:R-:W-:Y:S01]  /*1150*/  IMAD R32, R0, R7, R15 ;  /* 0x0000000700207224 */ /* 0x000fe200078e020f */
[----:B------:R-:W-:Y:S01]  /*1160*/  IABS R15, R10 ;  /* 0x0000000a000f7213 */ /* 0x000fe20000000000 */
[C---:B------:R-:W-:Y:S02]  /*1170*/  VIADD R7, R24.reuse, 0x14 ;  /* 0x0000001418077836 */ /* 0x040fe40000000000 */
[----:B-1----:R-:W-:-:S02]  /*1180*/  VIADD R12, R24, 0x13 ;  /* 0x00000013180c7836 */ /* 0x002fc40000000000 */
[----:B------:R-:W-:Y:S01]  /*1190*/  IMAD R31, R0, R8, R9 ;  /* 0x00000008001f7224 */ /* 0x000fe200078e0209 */
[----:B------:R-:W-:Y:S01]  /*11a0*/  IABS R13, R7 ;  /* 0x00000007000d7213 */ /* 0x000fe20000000000 */
[----:B------:R-:W-:Y:S01]  /*11b0*/  IMAD.MOV.U32 R9, RZ, RZ, R5 ;  /* 0x000000ffff097224 */ /* 0x000fe200078e0005 */
[----:B------:R1:W-:Y:S01]  /*11c0*/  STL [R1+0x82c], R12 ;  /* 0x00082c0c01007387 */ /* 0x0003e20000100800 */
[----:B------:R-:W-:Y:S01]  /*11d0*/  IMAD.HI.U32 R5, R6, R11, RZ ;  /* 0x0000000b06057227 */ /* 0x000fe200078e00ff */
[----:B------:R-:W-:Y:S02]  /*11e0*/  IABS R93, R12 ;  /* 0x0000000c005d7213 */ /* 0x000fe40000000000 */
[----:B------:R3:W-:Y:S01]  /*11f0*/  STL [R1+0x830], R7 ;  /* 0x0008300701007387 */ /* 0x0007e20000100800 */
[----:B------:R-:W-:Y:S02]  /*1200*/  IMAD.MOV R5, RZ, RZ, -R5 ;  /* 0x000000ffff057224 */ /* 0x000fe400078e0a05 */
[----:B------:R-:W-:Y:S01]  /*1210*/  VIADD R22, R24, 0x1f ;  /* 0x0000001f18167836 */ /* 0x000fe20000000000 */
[----:B------:R5:W-:Y:S01]  /*1220*/  STL [R1+0x834], R10 ;  /* 0x0008340a01007387 */ /* 0x000be20000100800 */
[----:B------:R-:W-:-:S02]  /*1230*/  IMAD R30, R0, R5, R11 ;  /* 0x00000005001e7224 */ /* 0x000fc400078e020b */
[----:B-1----:R-:W-:Y:S01]  /*1240*/  VIADD R12, R24, 0x16 ;  /* 0x00000016180c7836 */ /* 0x002fe20000000000 */
[----:B------:R-:W-:Y:S01]  /*1250*/  IABS R23, R22 ;  /* 0x0000001600177213 */ /* 0x000fe20000000000 */
[----:B------:R-:W-:-:S03]  /*1260*/  IMAD.HI.U32 R5, R6, R93, RZ ;  /* 0x0000005d06057227 */ /* 0x000fc600078e00ff */
[----:B------:R-:W-:Y:S01]  /*1270*/  STL [R1+0x838], R12 ;  /* 0x0008380c01007387 */ /* 0x000fe20000100800 */
[----:B---3--:R-:W-:-:S04]  /*1280*/  IMAD.HI.U32 R7, R6, R9, RZ ;  /* 0x0000000906077227 */ /* 0x008fc800078e00ff */
[----:B------:R-:W-:Y:S02]  /*1290*/  IMAD.MOV R8, RZ, RZ, -R7 ;  /* 0x000000ffff087224 */ /* 0x000fe400078e0a07 */
[----:B------:R-:W-:-:S04]  /*12a0*/  IMAD.HI.U32 R7, R6, R13, RZ ;  /* 0x0000000d06077227 */ /* 0x000fc800078e00ff */
[----:B------:R-:W-:Y:S02]  /*12b0*/  IMAD.MOV R7, RZ, RZ, -R7 ;  /* 0x000000ffff077224 */ /* 0x000fe400078e0a07 */
[----:B-----5:R-:W-:Y:S02]  /*12c0*/  VIADD R10, R24, 0x17 ;  /* 0x00000017180a7836 */ /* 0x020fe40000000000 */
[C---:B------:R-:W-:Y:S02]  /*12d0*/  IMAD R92, R0.reuse, R7, R13 ;  /* 0x00000007005c7224 */ /* 0x040fe400078e020d */
[----:B------:R-:W-:Y:S01]  /*12e0*/  IMAD R29, R0, R8, R9 ;  /* 0x00000008001d7224 */ /* 0x000fe200078e0209 */
[----:B------:R1:W-:Y:S01]  /*12f0*/  STL [R1+0x83c], R10 ;  /* 0x00083c0a01007387 */ /* 0x0003e20000100800 */
[----:B------:R-:W-:Y:S01]  /*1300*/  IABS R13, R10 ;  /* 0x0000000a000d7213 */ /* 0x000fe20000000000 */
[----:B------:R-:W-:Y:S01]  /*1310*/  IMAD.MOV R5, RZ, RZ, -R5 ;  /* 0x000000ffff057224 */ /* 0x000fe200078e0a05 */
[----:B------:R-:W-:Y:S01]  /*1320*/  IABS R9, R12 ;  /* 0x0000000c00097213 */ /* 0x000fe20000000000 */
[----:B------:R-:W-:-:S02]  /*1330*/  VIADD R7, R24, 0x19 ;  /* 0x0000001918077836 */ /* 0x000fc40000000000 */
[----:B------:R-:W-:-:S03]  /*1340*/  IMAD.HI.U32 R8, R6, R15, RZ ;  /* 0x0000000f06087227 */ /* 0x000fc600078e00ff */
[----:B------:R-:W-:Y:S01]  /*1350*/  IABS R19, R7 ;  /* 0x0000000700137213 */ /* 0x000fe20000000000 */
[----:B-1----:R-:W-:Y:S02]  /*1360*/  VIADD R10, R24, 0x18 ;  /* 0x00000018180a7836 */ /* 0x002fe40000000000 */
[----:B------:R-:W-:Y:S02]  /*1370*/  IMAD R93, R0, R5, R93 ;  /* 0x00000005005d7224 */ /* 0x000fe400078e025d */
[----:B------:R-:W-:Y:S01]  /*1380*/  IMAD.MOV R8, RZ, RZ, -R8 ;  /* 0x000000ffff087224 */ /* 0x000fe200078e0a08 */
[----:B------:R-:W-:Y:S01]  /*1390*/  STL [R1+0x840], R10 ;  /* 0x0008400a01007387 */ /* 0x000fe20000100800 */
[----:B------:R-:W-:Y:S01]  /*13a0*/  IMAD.HI.U32 R5, R6, R9, RZ ;  /* 0x0000000906057227 */ /* 0x000fe200078e00ff */
[----:B------:R-:W-:Y:S02]  /*13b0*/  IABS R11, R10 ;  /* 0x0000000a000b7213 */ /* 0x000fe40000000000 */
[----:B------:R1:W-:Y:S01]  /*13c0*/  STL [R1+0x844], R7 ;  /* 0x0008440701007387 */ /* 0x0003e20000100800 */
[----:B------:R-:W-:-:S02]  /*13d0*/  IMAD R15, R0, R8, R15 ;  /* 0x00000008000f7224 */ /* 0x000fc400078e020f */
[----:B------:R-:W-:Y:S02]  /*13e0*/  IMAD.MOV R5, RZ, RZ, -R5 ;  /* 0x000000ffff057224 */ /* 0x000fe400078e0a05 */
[----:B------:R-:W-:Y:S02]  /*13f0*/  VIADD R12, R24, 0x1a ;  /* 0x0000001a180c7836 */ /* 0x000fe40000000000 */
[----:B------:R-:W-:Y:S02]  /*1400*/  IMAD R14, R0, R5, R9 ;  /* 0x00000005000e7224 */ /* 0x000fe400078e0209 */
[C---:B------:R-:W-:Y:S01]  /*1410*/  IMAD.HI.U32 R5, R6.reuse, R11, RZ ;  /* 0x0000000b06057227 */ /* 0x040fe200078e00ff */
[----:B------:R3:W-:Y:S01]  /*1420*/  STL [R1+0x848], R12 ;  /* 0x0008480c01007387 */ /* 0x0007e20000100800 */
[----:B------:R-:W-:Y:S02]  /*1430*/  IABS R9, R12 ;  /* 0x0000000c00097213 */ /* 0x000fe40000000000 */
[----:B-1----:R-:W-:-:S04]  /*1440*/  IMAD.HI.U32 R7, R6, R13, RZ ;  /* 0x0000000d06077227 */ /* 0x002fc800078e00ff */
[----:B------:R-:W-:Y:S02]  /*1450*/  IMAD.MOV R8, RZ, RZ, -R7 ;  /* 0x000000ffff087224 */ /* 0x000fe400078e0a07 */
[----:B------:R-:W-:Y:S02]  /*1460*/  IMAD.MOV R5, RZ, RZ, -R5 ;  /* 0x000000ffff057224 */ /* 0x000fe400078e0a05 */
[----:B------:R-:W-:Y:S02]  /*1470*/  IMAD R13, R0, R8, R13 ;  /* 0x00000008000d7224 */ /* 0x000fe400078e020d */
[----:B------:R-:W-:-:S04]  /*1480*/  IMAD.HI.U32 R8, R6, R23, RZ ;  /* 0x0000001706087227 */ /* 0x000fc800078e00ff */
[----:B------:R-:W-:Y:S02]  /*1490*/  IMAD.MOV R8, RZ, RZ, -R8 ;  /* 0x000000ffff087224 */ /* 0x000fe400078e0a08 */
[C---:B---3--:R-:W-:Y:S02]  /*14a0*/  IMAD R12, R0.reuse, R5, R11 ;  /* 0x00000005000c7224 */ /* 0x048fe400078e020b */
[----:B------:R-:W-:Y:S02]  /*14b0*/  IMAD R5, R0, R8, R23 ;  /* 0x0000000800057224 */ /* 0x000fe400078e0217 */
[--C-:B------:R-:W-:Y:S01]  /*14c0*/  @!P3 IMAD.IADD R46, R46, 0x1, -R0.reuse ;  /* 0x000000012e2eb824 */ /* 0x100fe200078e0a00 */
[----:B------:R-:W-:Y:S01]  /*14d0*/  ISETP.GT.U32.AND P3, PT, R0, R40, PT ;  /* 0x000000280000720c */ /* 0x000fe20003f64070 */
[--C-:B------:R-:W-:Y:S01]  /*14e0*/  @!P4 IMAD.IADD R44, R44, 0x1, -R0.reuse ;  /* 0x000000012c2cc824 */ /* 0x100fe200078e0a00 */
[C---:B------:R-:W-:Y:S01]  /*14f0*/  ISETP.GT.U32.AND P0, PT, R0.reuse, R5, PT ;  /* 0x000000050000720c */ /* 0x040fe20003f04070 */
[--C-:B------:R-:W-:Y:S01]  /*1500*/  @!P5 IMAD.IADD R43, R43, 0x1, -R0.reuse ;  /* 0x000000012b2bd824 */ /* 0x100fe200078e0a00 */
[C---:B------:R-:W-:Y:S01]  /*1510*/  ISETP.GT.U32.AND P4, PT, R0.reuse, R46, PT ;  /* 0x0000002e0000720c */ /* 0x040fe20003f84070 */
[--C-:B------:R-:W-:Y:S01]  /*1520*/  @!P6 IMAD.IADD R41, R41, 0x1, -R0.reuse ;  /* 0x000000012929e824 */ /* 0x100fe200078e0a00 */
[C---:B------:R-:W-:Y:S01]  /*1530*/  ISETP.GT.U32.AND P5, PT, R0.reuse, R39, PT ;  /* 0x000000270000720c */ /* 0x040fe20003fa4070 */
[----:B------:R-:W-:Y:S01]  /*1540*/  @!P2 IMAD.IADD R45, R45, 0x1, -R0 ;  /* 0x000000012d2da824 */ /* 0x000fe200078e0a00 */
[----:B------:R-:W-:Y:S01]  /*1550*/  ISETP.GT.U32.AND P6, PT, R0, R43, PT ;  /* 0x0000002b0000720c */ /* 0x000fe20003fc4070 */
[----:B------:R-:W-:Y:S01]  /*1560*/  IMAD.HI.U32 R7, R6, R19, RZ ;  /* 0x0000001306077227 */ /* 0x000fe200078e00ff */
[----:B------:R-:W-:-:S03]  /*1570*/  ISETP.GT.U32.AND P2, PT, R0, R37, PT ;  /* 0x000000250000720c */ /* 0x000fc60003f44070 */
[--C-:B------:R-:W-:Y:S01]  /*1580*/  @!P3 IMAD.IADD R40, R40, 0x1, -R0.reuse ;  /* 0x000000012828b824 */ /* 0x100fe200078e0a00 */
[C---:B------:R-:W-:Y:S01]  /*1590*/  ISETP.GT.U32.AND P3, PT, R0.reuse, R41, PT ;  /* 0x000000290000720c */ /* 0x040fe20003f64070 */
[--C-:B------:R-:W-:Y:S01]  /*15a0*/  @!P0 IMAD.IADD R5, R5, 0x1, -R0.reuse ;  /* 0x0000000105058824 */ /* 0x100fe200078e0a00 */
[----:B------:R-:W-:Y:S01]  /*15b0*/  ISETP.GT.U32.AND P0, PT, R0, R42, PT ;  /* 0x0000002a0000720c */ /* 0x000fe20003f04070 */
[--C-:B------:R-:W-:Y:S01]  /*15c0*/  @!P4 IMAD.IADD R46, R46, 0x1, -R0.reuse ;  /* 0x000000012e2ec824 */ /* 0x100fe200078e0a00 */
[----:B------:R-:W-:Y:S01]  /*15d0*/  IADD3 R7, PT, PT, -R7, RZ, RZ ;  /* 0x000000ff07077210 */ /* 0x000fe20007ffe1ff */
[--C-:B------:R-:W-:Y:S01]  /*15e0*/  @!P5 IMAD.IADD R39, R39, 0x1, -R0.reuse ;  /* 0x000000012727d824 */ /* 0x100fe200078e0a00 */
[C---:B------:R-:W-:Y:S01]  /*15f0*/  ISETP.GT.U32.AND P1, PT, R0.reuse, R5, PT ;  /* 0x000000050000720c */ /* 0x040fe20003f24070 */
[--C-:B------:R-:W-:Y:S01]  /*1600*/  @!P6 IMAD.IADD R43, R43, 0x1, -R0.reuse ;  /* 0x000000012b2be824 */ /* 0x100fe200078e0a00 */
[----:B------:R-:W-:Y:S01]  /*1610*/  ISETP.GT.U32.AND P5, PT, R0, R40, PT ;  /* 0x000000280000720c */ /* 0x000fe20003fa4070 */
[----:B------:R-:W-:Y:S01]  /*1620*/  VIADD R10, R24, 0x1b ;  /* 0x0000001b180a7836 */ /* 0x000fe20000000000 */
[C---:B------:R-:W-:Y:S01]  /*1630*/  ISETP.GT.U32.AND P6, PT, R0.reuse, R39, PT ;  /* 0x000000270000720c */ /* 0x040fe20003fc4070 */
[C---:B------:R-:W-:Y:S01]  /*1640*/  IMAD R11, R0.reuse, R7, R19 ;  /* 0x00000007000b7224 */ /* 0x040fe200078e0213 */
[----:B------:R-:W-:Y:S01]  /*1650*/  @!P2 IADD3 R37, PT, PT, R37, -R0, RZ ;  /* 0x800000002525a210 */ /* 0x000fe20007ffe0ff */
[--C-:B------:R-:W-:Y:S01]  /*1660*/  @!P3 IMAD.IADD R41, R41, 0x1, -R0.reuse ;  /* 0x000000012929b824 */ /* 0x100fe200078e0a00 */
[----:B------:R-:W-:Y:S01]  /*1670*/  ISETP.GT.U32.AND P2, PT, R0, R33, PT ;  /* 0x000000210000720c */ /* 0x000fe20003f44070 */
[--C-:B------:R-:W-:Y:S01]  /*1680*/  @!P0 IMAD.IADD R42, R42, 0x1, -R0.reuse ;  /* 0x000000012a2a8824 */ /* 0x100fe200078e0a00 */
[----:B------:R-:W-:Y:S01]  /*1690*/  ISETP.GT.U32.AND P0, PT, R0, R38, PT ;  /* 0x000000260000720c */ /* 0x000fe20003f04070 */
[----:B------:R-:W-:Y:S01]  /*16a0*/  VIADD R25, R24, 0x1c ;  /* 0x0000001c18197836 */ /* 0x000fe20000000000 */
[C---:B------:R-:W-:Y:S01]  /*16b0*/  ISETP.GT.U32.AND P3, PT, R0.reuse, R34, PT ;  /* 0x000000220000720c */ /* 0x040fe20003f64070 */
[--C-:B------:R-:W-:Y:S01]  /*16c0*/  @!P1 IMAD.IADD R5, R5, 0x1, -R0.reuse ;  /* 0x0000000105059824 */ /* 0x100fe200078e0a00 */
[----:B------:R-:W-:Y:S01]  /*16d0*/  ISETP.GT.U32.AND P1, PT, R0, R44, PT ;  /* 0x0000002c0000720c */ /* 0x000fe20003f24070 */
[--C-:B------:R-:W-:Y:S01]  /*16e0*/  @!P5 IMAD.IADD R40, R40, 0x1, -R0.reuse ;  /* 0x000000012828d824 */ /* 0x100fe200078e0a00 */
[C---:B------:R-:W-:Y:S01]  /*16f0*/  ISETP.GT.U32.AND P4, PT, R0.reuse, R42, PT ;  /* 0x0000002a0000720c */ /* 0x040fe20003f84070 */
[--C-:B------:R-:W-:Y:S01]  /*1700*/  @!P6 IMAD.IADD R39, R39, 0x1, -R0.reuse ;  /* 0x000000012727e824 */ /* 0x100fe200078e0a00 */
[C---:B------:R-:W-:Y:S01]  /*1710*/  ISETP.GT.U32.AND P5, PT, R0.reuse, R37, PT ;  /* 0x000000250000720c */ /* 0x040fe20003fa4070 */
[----:B------:R1:W-:Y:S01]  /*1720*/  STL [R1+0x84c], R10 ;  /* 0x00084c0a01007387 */ /* 0x0003e20000100800 */
[----:B------:R-:W-:Y:S01]  /*1730*/  ISETP.GT.U32.AND P6, PT, R0, R32, PT ;  /* 0x000000200000720c */ /* 0x000fe20003fc4070 */
[--C-:B------:R-:W-:Y:S01]  /*1740*/  @!P2 IMAD.IADD R33, R33, 0x1, -R0.reuse ;  /* 0x000000012121a824 */ /* 0x100fe200078e0a00 */
[----:B------:R-:W-:Y:S01]  /*1750*/  IABS R19, R10 ;  /* 0x0000000a00137213 */ /* 0x000fe20000000000 */
[--C-:B------:R-:W-:Y:S01]  /*1760*/  @!P0 IMAD.IADD R38, R38, 0x1, -R0.reuse ;  /* 0x0000000126268824 */ /* 0x100fe200078e0a00 */
[----:B------:R3:W-:Y:S01]  /*1770*/  STL [R1+0x858], R25 ;  /* 0x0008581901007387 */ /* 0x0007e20000100800 */
[--C-:B------:R-:W-:Y:S01]  /*1780*/  @!P3 IMAD.IADD R34, R34, 0x1, -R0.reuse ;  /* 0x000000012222b824 */ /* 0x100fe200078e0a00 */
[----:B------:R-:W-:Y:S01]  /*1790*/  ISETP.GT.U32.AND P2, PT, R0, R33, PT ;  /* 0x000000210000720c */ /* 0x000fe20003f44070 */
[--C-:B------:R-:W-:Y:S01]  /*17a0*/  @!P1 IMAD.IADD R44, R44, 0x1, -R0.reuse ;  /* 0x000000012c2c9824 */ /* 0x100fe200078e0a00 */
[----:B------:R-:W-:Y:S01]  /*17b0*/  ISETP.GT.U32.AND P1, PT, R0, R36, PT ;  /* 0x000000240000720c */ /* 0x000fe20003f24070 */
[--C-:B------:R-:W-:Y:S01]  /*17c0*/  @!P4 IMAD.IADD R42, R42, 0x1, -R0.reuse ;  /* 0x000000012a2ac824 */ /* 0x100fe200078e0a00 */
[C---:B------:R-:W-:Y:S01]  /*17d0*/  ISETP.GT.U32.AND P0, PT, R0.reuse, R38, PT ;  /* 0x000000260000720c */ /* 0x040fe20003f04070 */
[--C-:B------:R-:W-:Y:S01]  /*17e0*/  @!P5 IMAD.IADD R37, R37, 0x1, -R0.reuse ;  /* 0x000000012525d824 */ /* 0x100fe200078e0a00 */
[----:B------:R-:W-:Y:S01]  /*17f0*/  ISETP.GT.U32.AND P4, PT, R0, R35, PT ;  /* 0x000000230000720c */ /* 0x000fe20003f84070 */
[----:B------:R-:W-:Y:S01]  /*1800*/  @!P6 IMAD.IADD R32, R32, 0x1, -R0 ;  /* 0x000000012020e824 */ /* 0x000fe200078e0a00 */
[----:B------:R-:W-:Y:S01]  /*1810*/  ISETP.GT.U32.AND P3, PT, R0, R29, PT ;  /* 0x0000001d0000720c */ /* 0x000fe20003f64070 */
[----:B-1----:R-:W-:Y:S01]  /*1820*/  VIADD R10, R24, 0x1d ;  /* 0x0000001d180a7836 */ /* 0x002fe20000000000 */
[----:B------:R-:W-:Y:S01]  /*1830*/  ISETP.GT.U32.AND P6, PT, R0, R93, PT ;  /* 0x0000005d0000720c */ /* 0x000fe20003fc4070 */
[----:B------:R-:W-:Y:S01]  /*1840*/  IMAD.HI.U32 R7, R6, R9, RZ ;  /* 0x0000000906077227 */ /* 0x000fe200078e00ff */
[----:B---3--:R-:W-:-:S02]  /*1850*/  IABS R25, R25 ;  /* 0x0000001900197213 */ /* 0x008fc40000000000 */
[----:B------:R-:W-:Y:S01]  /*1860*/  IABS R27, R10 ;  /* 0x0000000a001b7213 */ /* 0x000fe20000000000 */
[--C-:B------:R-:W-:Y:S01]  /*1870*/  @!P1 IMAD.IADD R36, R36, 0x1, -R0.reuse ;  /* 0x0000000124249824 */ /* 0x100fe200078e0a00 */
[----:B------:R1:W-:Y:S01]  /*1880*/  STL [R1+0x854], R10 ;  /* 0x0008540a01007387 */ /* 0x0003e20000100800 */
[--C-:B------:R-:W-:Y:S01]  /*1890*/  @!P0 IMAD.IADD R38, R38, 0x1, -R0.reuse ;  /* 0x0000000126268824 */ /* 0x100fe200078e0a00 */
[C---:B------:R-:W-:Y:S01]  /*18a0*/  ISETP.GT.U32.AND P0, PT, R0.reuse, R31, PT ;  /* 0x0000001f0000720c */ /* 0x040fe20003f04070 */
[----:B------:R-:W-:Y:S01]  /*18b0*/  @!P4 IMAD.IADD R35, R35, 0x1, -R0 ;  /* 0x000000012323c824 */ /* 0x000fe200078e0a00 */
[----:B------:R-:W-:Y:S01]  /*18c0*/  ISETP.GT.U32.AND P1, PT, R0, R36, PT ;  /* 0x000000240000720c */ /* 0x000fe20003f24070 */
[----:B------:R-:W-:Y:S01]  /*18d0*/  VIADD R24, R24, 0x1e ;  /* 0x0000001e18187836 */ /* 0x000fe20000000000 */
[C---:B------:R-:W-:Y:S01]  /*18e0*/  ISETP.GT.U32.AND P4, PT, R0.reuse, R30, PT ;  /* 0x0000001e0000720c */ /* 0x040fe20003f84070 */
[----:B------:R-:W-:Y:S01]  /*18f0*/  IMAD.MOV R7, RZ, RZ, -R7 ;  /* 0x000000ffff077224 */ /* 0x000fe200078e0a07 */
[----:B------:R-:W-:Y:S01]  /*1900*/  ISETP.GT.U32.AND P5, PT, R0, R35, PT ;  /* 0x000000230000720c */ /* 0x000fe20003fa4070 */
[----:B------:R-:W-:Y:S01]  /*1910*/  IMAD.HI.U32 R8, R6, R19, RZ ;  /* 0x0000001306087227 */ /* 0x000fe200078e00ff */
[----:B------:R3:W-:Y:S01]  /*1920*/  STL [R1+0x850], R24 ;  /* 0x0008501801007387 */ /* 0x0007e20000100800 */
[----:B------:R-:W-:-:S02]  /*1930*/  @!P3 IADD3 R29, PT, PT, R29, -R0, RZ ;  /* 0x800000001d1db210 */ /* 0x000fc40007ffe0ff */
[--C-:B------:R-:W-:Y:S01]  /*1940*/  @!P2 IMAD.IADD R33, R33, 0x1, -R0.reuse ;  /* 0x000000012121a824 */ /* 0x100fe200078e0a00 */
[C---:B------:R-:W-:Y:S01]  /*1950*/  ISETP.GT.U32.AND P2, PT, R0.reuse, R15, PT ;  /* 0x0000000f0000720c */ /* 0x040fe20003f44070 */
[--C-:B------:R-:W-:Y:S01]  /*1960*/  @!P0 IMAD.IADD R31, R31, 0x1, -R0.reuse ;  /* 0x000000011f1f8824 */ /* 0x100fe200078e0a00 */
[----:B------:R-:W-:Y:S01]  /*1970*/  ISETP.GT.U32.AND P0, PT, R0, R92, PT ;  /* 0x0000005c0000720c */ /* 0x000fe20003f04070 */
[--C-:B------:R-:W-:Y:S01]  /*1980*/  @!P1 IMAD.IADD R36, R36, 0x1, -R0.reuse ;  /* 0x0000000124249824 */ /* 0x100fe200078e0a00 */
[----:B------:R-:W-:Y:S01]  /*1990*/  ISETP.GT.U32.AND P1, PT, R0, R34, PT ;  /* 0x000000220000720c */ /* 0x000fe20003f24070 */
[--C-:B------:R-:W-:Y:S01]  /*19a0*/  @!P4 IMAD.IADD R30, R30, 0x1, -R0.reuse ;  /* 0x000000011e1ec824 */ /* 0x100fe200078e0a00 */
[C---:B------:R-:W-:Y:S01]  /*19b0*/  ISETP.GT.U32.AND P4, PT, R0.reuse, R32, PT ;  /* 0x000000200000720c */ /* 0x040fe20003f84070 */
[----:B------:R-:W-:Y:S01]  /*19c0*/  @!P5 IMAD.IADD R35, R35, 0x1, -R0 ;  /* 0x000000012323d824 */ /* 0x000fe200078e0a00 */
[C---:B------:R-:W-:Y:S01]  /*19d0*/  ISETP.GT.U32.AND P5, PT, R0.reuse, R31, PT ;  /* 0x0000001f0000720c */ /* 0x040fe20003fa4070 */
[C---:B-1----:R-:W-:Y:S01]  /*19e0*/  IMAD R10, R0.reuse, R7, R9 ;  /* 0x00000007000a7224 */ /* 0x042fe200078e0209 */
[----:B---3--:R-:W-:Y:S01]  /*19f0*/  IABS R24, R24 ;  /* 0x0000001800187213 */ /* 0x008fe20000000000 */
[----:B------:R-:W-:Y:S01]  /*1a00*/  IMAD.MOV R23, RZ, RZ, -R8 ;  /* 0x000000ffff177224 */ /* 0x000fe200078e0a08 */
[----:B------:R-:W-:Y:S01]  /*1a10*/  ISETP.GT.U32.AND P3, PT, R0, R14, PT ;  /* 0x0000000e0000720c */ /* 0x000fe20003f64070 */
[----:B------:R-:W-:-:S04]  /*1a20*/  IMAD.HI.U32 R7, R6, R25, RZ ;  /* 0x0000001906077227 */ /* 0x000fc800078e00ff */
[----:B------:R-:W-:Y:S01]  /*1a30*/  @!P1 IMAD.IADD R34, R34, 0x1, -R0 ;  /* 0x0000000122229824 */ /* 0x000fe200078e0a00 */
[----:B------:R-:W-:Y:S01]  /*1a40*/  ISETP.GT.U32.AND P1, PT, R0, R30, PT ;  /* 0x0000001e0000720c */ /* 0x000fe20003f24070 */
[----:B------:R-:W-:-:S04]  /*1a50*/  IMAD.HI.U32 R8, R6, R27, RZ ;  /* 0x0000001b06087227 */ /* 0x000fc800078e00ff */
[----:B------:R-:W-:Y:S01]  /*1a60*/  @!P6 IMAD.IADD R93, R93, 0x1, -R0 ;  /* 0x000000015d5de824 */ /* 0x000fe200078e0a00 */
[C---:B------:R-:W-:Y:S01]  /*1a70*/  ISETP.GT.U32.AND P6, PT, R0.reuse, R29, PT ;  /* 0x0000001d0000720c */ /* 0x040fe20003fc4070 */
[----:B------:R-:W-:Y:S02]  /*1a80*/  IMAD R9, R0, R23, R19 ;  /* 0x0000001700097224 */ /* 0x000fe400078e0213 */
[----:B------:R-:W-:Y:S02]  /*1a90*/  IMAD.MOV R7, RZ, RZ, -R7 ;  /* 0x000000ffff077224 */ /* 0x000fe400078e0a07 */
[----:B------:R-:W-:Y:S02]  /*1aa0*/  IMAD.MOV R19, RZ, RZ, -R8 ;  /* 0x000000ffff137224 */ /* 0x000fe400078e0a08 */
[----:B------:R-:W-:Y:S02]  /*1ab0*/  IMAD R28, R18, 0x100, R26 ;  /* 0x00000100121c7824 */ /* 0x000fe400078e021a */
[----:B------:R-:W-:-:S02]  /*1ac0*/  IMAD.MOV.U32 R23, RZ, RZ, R24 ;  /* 0x000000ffff177224 */ /* 0x000fc400078e0018 */
[--C-:B------:R-:W-:Y:S01]  /*1ad0*/  @!P0 IMAD.IADD R92, R92, 0x1, -R0.reuse ;  /* 0x000000015c5c8824 */ /* 0x100fe200078e0a00 */
[----:B------:R1:W-:Y:S01]  /*1ae0*/  STL [R1+0xe0c], R28 ;  /* 0x000e0c1c01007387 */ /* 0x0003e20000100800 */
[--C-:B------:R-:W-:Y:S01]  /*1af0*/  @!P4 IMAD.IADD R32, R32, 0x1, -R0.reuse ;  /* 0x000000012020c824 */ /* 0x100fe200078e0a00 */
[C---:B------:R-:W-:Y:S01]  /*1b00*/  ISETP.GT.U32.AND P4, PT, R0.reuse, R93, PT ;  /* 0x0000005d0000720c */ /* 0x040fe20003f84070 */
[--C-:B------:R-:W-:Y:S01]  /*1b10*/  @!P5 IMAD.IADD R31, R31, 0x1, -R0.reuse ;  /* 0x000000011f1fd824 */ /* 0x100fe200078e0a00 */
[C---:B------:R-:W-:Y:S01]  /*1b20*/  ISETP.GT.U32.AND P5, PT, R0.reuse, R13, PT ;  /* 0x0000000d0000720c */ /* 0x040fe20003fa4070 */
[C---:B------:R-:W-:Y:S01]  /*1b30*/  IMAD R8, R0.reuse, R7, R25 ;  /* 0x0000000700087224 */ /* 0x040fe200078e0219 */
[C---:B------:R-:W-:Y:S01]  /*1b40*/  ISETP.GT.U32.AND P0, PT, R0.reuse, R92, PT ;  /* 0x0000005c0000720c */ /* 0x040fe20003f04070 */
[----:B------:R-:W-:Y:S01]  /*1b50*/  IMAD R7, R0, R19, R27 ;  /* 0x0000001300077224 */ /* 0x000fe200078e021b */
[----:B------:R-:W-:Y:S01]  /*1b60*/  IABS R19, R28 ;  /* 0x0000001c00137213 */ /* 0x000fe20000000000 */
[----:B------:R-:W-:Y:S01]  /*1b70*/  IMAD.HI.U32 R6, R6, R23, RZ ;  /* 0x0000001706067227 */ /* 0x000fe200078e00ff */
[----:B------:R1:W-:Y:S03]  /*1b80*/  STL [R1+0x23c], R46 ;  /* 0x00023c2e01007387 */ /* 0x0003e60000100800 */
[--C-:B------:R-:W-:Y:S01]  /*1b90*/  @!P2 IMAD.IADD R15, R15, 0x1, -R0.reuse ;  /* 0x000000010f0fa824 */ /* 0x100fe200078e0a00 */
[----:B------:R-:W-:Y:S01]  /*1ba0*/  ISETP.GT.U32.AND P2, PT, R0, R11, PT ;  /* 0x0000000b0000720c */ /* 0x000fe20003f44070 */
[----:B------:R-:W-:Y:S01]  /*1bb0*/  @!P1 IMAD.IADD R30, R30, 0x1, -R0 ;  /* 0x000000011e1e9824 */ /* 0x000fe200078e0a00 */
[----:B------:R-:W-:Y:S01]  /*1bc0*/  ISETP.GT.U32.AND P1, PT, R0, R12, PT ;  /* 0x0000000c0000720c */ /* 0x000fe20003f24070 */
[----:B------:R-:W-:Y:S01]  /*1bd0*/  IMAD.MOV R6, RZ, RZ, -R6 ;  /* 0x000000ffff067224 */ /* 0x000fe200078e0a06 */
[----:B------:R1:W-:Y:S01]  /*1be0*/  STL [R1+0x238], R45 ;  /* 0x0002382d01007387 */ /* 0x0003e20000100800 */
[----:B------:R-:W-:-:S03]  /*1bf0*/  IMAD.HI.U32 R18, R17, R19, RZ ;  /* 0x0000001311127227 */ /* 0x000fc600078e00ff */
[----:B------:R1:W-:Y:S01]  /*1c00*/  STL [R1+0x1c4], R44 ;  /* 0x0001c42c01007387 */ /* 0x0003e20000100800 */
[----:B------:R-:W-:Y:S01]  /*1c10*/  @!P3 IMAD.IADD R14, R14, 0x1, -R0 ;  /* 0x000000010e0eb824 */ /* 0x000fe200078e0a00 */
[C---:B------:R-:W-:Y:S01]  /*1c20*/  ISETP.GT.U32.AND P3, PT, R0.reuse, R15, PT ;  /* 0x0000000f0000720c */ /* 0x040fe20003f64070 */
[----:B------:R-:W-:Y:S01]  /*1c30*/  IMAD R6, R0, R6, R23 ;  /* 0x0000000600067224 */ /* 0x000fe200078e0217 */
[----:B------:R1:W-:Y:S01]  /*1c40*/  STL [R1+0x1c0], R43 ;  /* 0x0001c02b01007387 */ /* 0x0003e20000100800 */
[----:B------:R-:W-:Y:S02]  /*1c50*/  IMAD.MOV R18, RZ, RZ, -R18 ;  /* 0x000000ffff127224 */ /* 0x000fe400078e0a12 */
[----:B------:R-:W-:Y:S01]  /*1c60*/  VIADD R23, R28, 0x80 ;  /* 0x000000801c177836 */ /* 0x000fe20000000000 */
[----:B------:R-:W-:Y:S01]  /*1c70*/  @!P1 IADD3 R12, PT, PT, R12, -R0, RZ ;  /* 0x800000000c0c9210 */ /* 0x000fe20007ffe0ff */
[--C-:B------:R-:W-:Y:S01]  /*1c80*/  @!P6 IMAD.IADD R29, R29, 0x1, -R0.reuse ;  /* 0x000000011d1de824 */ /* 0x100fe200078e0a00 */
[C---:B------:R-:W-:Y:S01]  /*1c90*/  ISETP.GT.U32.AND P6, PT, R0.reuse, R14, PT ;  /* 0x0000000e0000720c */ /* 0x040fe20003fc4070 */
[--C-:B------:R-:W-:Y:S01]  /*1ca0*/  @!P4 IMAD.IADD R93, R93, 0x1, -R0.reuse ;  /* 0x000000015d5dc824 */ /* 0x100fe200078e0a00 */
[C---:B------:R-:W-:Y:S01]  /*1cb0*/  ISETP.GT.U32.AND P4, PT, R0.reuse, R10, PT ;  /* 0x0000000a0000720c */ /* 0x040fe20003f84070 */
[--C-:B------:R-:W-:Y:S01]  /*1cc0*/  @!P5 IMAD.IADD R13, R13, 0x1, -R0.reuse ;  /* 0x000000010d0dd824 */ /* 0x100fe200078e0a00 */
[----:B------:R-:W-:Y:S01]  /*1cd0*/  ISETP.GT.U32.AND P5, PT, R0, R8, PT ;  /* 0x000000080000720c */ /* 0x000fe20003fa4070 */
[----:B------:R-:W-:Y:S01]  /*1ce0*/  IMAD R19, R16, R18, R19 ;  /* 0x0000001210137224 */ /* 0x000fe200078e0213 */
[----:B------:R-:W-:Y:S01]  /*1cf0*/  IABS R18, R23 ;  /* 0x0000001700127213 */ /* 0x000fe20000000000 */
[--C-:B------:R-:W-:Y:S01]  /*1d00*/  @!P0 IMAD.IADD R92, R92, 0x1, -R0.reuse ;  /* 0x000000015c5c8824 */ /* 0x100fe200078e0a00 */
[C---:B------:R-:W-:Y:S01]  /*1d10*/  ISETP.GT.U32.AND P0, PT, R0.reuse, R9, PT ;  /* 0x000000090000720c */ /* 0x040fe20003f04070 */
[--C-:B------:R-:W-:Y:S01]  /*1d20*/  @!P3 IMAD.IADD R15, R15, 0x1, -R0.reuse ;  /* 0x000000010f0fb824 */ /* 0x100fe200078e0a00 */
[C---:B------:R-:W-:Y:S01]  /*1d30*/  ISETP.GT.U32.AND P1, PT, R0.reuse, R7, PT ;  /* 0x000000070000720c */ /* 0x040fe20003f24070 */
[----:B------:R-:W-:Y:S01]  /*1d40*/  IMAD.HI.U32 R17, R17, R18, RZ ;  /* 0x0000001211117227 */ /* 0x000fe200078e00ff */
[C---:B------:R-:W-:Y:S01]  /*1d50*/  ISETP.GT.U32.AND P3, PT, R0.reuse, R12, PT ;  /* 0x0000000c0000720c */ /* 0x040fe20003f64070 */
[----:B------:R1:W-:Y:S02]  /*1d60*/  STL [R1+0x1bc], R42 ;  /* 0x0001bc2a01007387 */ /* 0x0003e40000100800 */
[--C-:B------:R-:W-:Y:S01]  /*1d70*/  @!P2 IMAD.IADD R11, R11, 0x1, -R0.reuse ;  /* 0x000000010b0ba824 */ /* 0x100fe200078e0a00 */
[----:B------:R-:W-:Y:S01]  /*1d80*/  ISETP.GT.U32.AND P2, PT, R0, R13, PT ;  /* 0x0000000d0000720c */ /* 0x000fe20003f44070 */
[----:B------:R-:W-:Y:S01]  /*1d90*/  IMAD.MOV R17, RZ, RZ, -R17 ;  /* 0x000000ffff117224 */ /* 0x000fe200078e0a11 */
[----:B------:R1:W-:Y:S01]  /*1da0*/  STL [R1+0x1b8], R41 ;  /* 0x0001b82901007387 */ /* 0x0003e20000100800 */
[--C-:B------:R-:W-:Y:S01]  /*1db0*/  @!P4 IMAD.IADD R10, R10, 0x1, -R0.reuse ;  /* 0x000000010a0ac824 */ /* 0x100fe200078e0a00 */
[----:B------:R-:W-:Y:S01]  /*1dc0*/  ISETP.GT.U32.AND P4, PT, R16, R19, PT ;  /* 0x000000131000720c */ /* 0x000fe20003f84070 */
[--C-:B------:R-:W-:Y:S01]  /*1dd0*/  @!P6 IMAD.IADD R14, R14, 0x1, -R0.reuse ;  /* 0x000000010e0ee824 */ /* 0x100fe200078e0a00 */
[----:B------:R-:W-:Y:S01]  /*1de0*/  ISETP.GT.U32.AND P6, PT, R0, R11, PT ;  /* 0x0000000b0000720c */ /* 0x000fe20003fc4070 */
[----:B------:R-:W-:Y:S01]  /*1df0*/  @!P5 IMAD.IADD R8, R8, 0x1, -R0 ;  /* 0x000000010808d824 */ /* 0x000fe200078e0a00 */
[----:B------:R-:W-:Y:S01]  /*1e00*/  ISETP.GT.U32.AND P5, PT, R0, R6, PT ;  /* 0x000000060000720c */ /* 0x000fe20003fa4070 */
[----:B------:R-:W-:Y:S01]  /*1e10*/  IMAD R17, R16, R17, R18 ;  /* 0x0000001110117224 */ /* 0x000fe200078e0212 */
[----:B------:R1:W-:Y:S01]  /*1e20*/  STL [R1+0x144], R40 ;  /* 0x0001442801007387 */ /* 0x0003e20000100800 */
[--C-:B------:R-:W-:Y:S01]  /*1e30*/  @!P0 IMAD.IADD R9, R9, 0x1, -R0.reuse ;  /* 0x0000000109098824 */ /* 0x100fe200078e0a00 */
[----:B------:R-:W-:Y:S01]  /*1e40*/  ISETP.GT.U32.AND P0, PT, R0, R10, PT ;  /* 0x0000000a0000720c */ /* 0x000fe20003f04070 */
[--C-:B------:R-:W-:Y:S01]  /*1e50*/  @!P1 IMAD.IADD R7, R7, 0x1, -R0.reuse ;  /* 0x0000000107079824 */ /* 0x100fe200078e0a00 */
[----:B------:R-:W-:Y:S01]  /*1e60*/  ISETP.GT.U32.AND P1, PT, R16, R17, PT ;  /* 0x000000111000720c */ /* 0x000fe20003f24070 */
[----:B------:R-:W-:Y:S01]  /*1e70*/  @!P3 IMAD.IADD R12, R12, 0x1, -R0 ;  /* 0x000000010c0cb824 */ /* 0x000fe200078e0a00 */
[C---:B------:R-:W-:Y:S01]  /*1e80*/  ISETP.GT.U32.AND P3, PT, R0.reuse, R9, PT ;  /* 0x000000090000720c */ /* 0x040fe20003f64070 */
[----:B------:R-:W-:Y:S01]  /*1e90*/  @!P4 IMAD.IADD R19, R19, 0x1, -R16 ;  /* 0x000000011313c824 */ /* 0x000fe200078e0a10 */
[C---:B------:R-:W-:Y:S01]  /*1ea0*/  ISETP.GT.U32.AND P4, PT, R0.reuse, R8, PT ;  /* 0x000000080000720c */ /* 0x040fe20003f84070 */
[--C-:B------:R-:W-:Y:S01]  /*1eb0*/  @!P6 IMAD.IADD R11, R11, 0x1, -R0.reuse ;  /* 0x000000010b0be824 */ /* 0x100fe200078e0a00 */
[----:B------:R-:W-:Y:S01]  /*1ec0*/  ISETP.GT.U32.AND P6, PT, R0, R4, PT ;  /* 0x000000040000720c */ /* 0x000fe20003fc4070 */
[--C-:B------:R-:W-:Y:S01]  /*1ed0*/  @!P5 IMAD.IADD R6, R6, 0x1, -R0.reuse ;  /* 0x000000010606d824 */ /* 0x100fe200078e0a00 */
[----:B------:R-:W-:Y:S01]  /*1ee0*/  ISETP.GT.U32.AND P5, PT, R0, R7, PT ;  /* 0x000000070000720c */ /* 0x000fe20003fa4070 */
[----:B------:R1:W-:Y:S01]  /*1ef0*/  STL [R1+0x140], R39 ;  /* 0x0001402701007387 */ /* 0x0003e20000100800 */
[--C-:B------:R-:W-:Y:S01]  /*1f00*/  @!P2 IMAD.IADD R13, R13, 0x1, -R0.reuse ;  /* 0x000000010d0da824 */ /* 0x100fe200078e0a00 */
[----:B------:R-:W-:Y:S01]  /*1f10*/  ISETP.GE.AND P2, PT, R20, RZ, PT ;  /* 0x000000ff1400720c */ /* 0x000fe20003f46270 */
[--C-:B------:R-:W-:Y:S01]  /*1f20*/  @!P0 IMAD.IADD R10, R10, 0x1, -R0.reuse ;  /* 0x000000010a0a8824 */ /* 0x100fe200078e0a00 */
[----:B------:R-:W-:Y:S01]  /*1f30*/  ISETP.GT.U32.AND P0, PT, R16, R19, PT ;  /* 0x000000131000720c */ /* 0x000fe20003f04070 */
[----:B------:R1:W-:Y:S01]  /*1f40*/  STL [R1+0x13c], R38 ;  /* 0x00013c2601007387 */ /* 0x0003e20000100800 */
[----:B------:R-:W-:Y:S01]  /*1f50*/  @!P1 IADD3 R17, PT, PT, R17, -R16, RZ ;  /* 0x8000001011119210 */ /* 0x000fe20007ffe0ff */
[--C-:B------:R-:W-:Y:S01]  /*1f60*/  @!P3 IMAD.IADD R9, R9, 0x1, -R0.reuse ;  /* 0x000000010909b824 */ /* 0x100fe200078e0a00 */
[----:B------:R-:W-:Y:S01]  /*1f70*/  ISETP.GE.AND P3, PT, R28, RZ, PT ;  /* 0x000000ff1c00720c */ /* 0x000fe20003f66270 */
[----:B------:R1:W-:Y:S01]  /*1f80*/  STL [R1+0x138], R37 ;  /* 0x0001382501007387 */ /* 0x0003e20000100800 */
[----:B------:R-:W-:Y:S01]  /*1f90*/  ISETP.GT.U32.AND P1, PT, R16, R17, PT ;  /* 0x000000111000720c */ /* 0x000fe20003f24070 */
[--C-:B------:R-:W-:Y:S01]  /*1fa0*/  @!P6 IMAD.IADD R4, R4, 0x1, -R0.reuse ;  /* 0x000000010404e824 */ /* 0x100fe200078e0a00 */
[----:B------:R-:W-:Y:S01]  /*1fb0*/  ISETP.NE.AND P6, PT, R2, RZ, PT ;  /* 0x000000ff0200720c */ /* 0x000fe20003fc5270 */
[----:B------:R1:W-:Y:S01]  /*1fc0*/  STL [R1+0xc4], R36 ;  /* 0x0000c42401007387 */ /* 0x0003e20000100800 */
[--C-:B------:R-:W-:Y:S01]  /*1fd0*/  @!P5 IMAD.IADD R7, R7, 0x1, -R0.reuse ;  /* 0x000000010707d824 */ /* 0x100fe200078e0a00 */
[----:B------:R-:W-:Y:S01]  /*1fe0*/  ISETP.GE.AND P5, PT, R23, RZ, PT ;  /* 0x000000ff1700720c */ /* 0x000fe20003fa6270 */
[----:B------:R-:W-:Y:S01]  /*1ff0*/  @!P4 IMAD.IADD R8, R8, 0x1, -R0 ;  /* 0x000000010808c824 */ /* 0x000fe200078e0a00 */
[----:B------:R1:W-:Y:S01]  /*2000*/  STL [R1+0xe78], R23 ;  /* 0x000e781701007387 */ /* 0x0003e20000100800 */
[----:B------:R-:W-:Y:S01]  /*2010*/  @!P0 IMAD.IADD R19, R19, 0x1, -R16 ;  /* 0x0000000113138824 */ /* 0x000fe200078e0a10 */
[----:B------:R-:W-:-:S02]  /*2020*/  ISETP.GT.U32.AND P0, PT, R0, R4, PT ;  /* 0x000000040000720c */ /* 0x000fc40003f04070 */
[----:B------:R1:W-:Y:S01]  /*2030*/  STL [R1+0xc0], R35 ;  /* 0x0000c02301007387 */ /* 0x0003e20000100800 */
[----:B------:R-:W-:Y:S01]  /*2040*/  ISETP.GT.U32.AND P4, PT, R0, R6, PT ;  /* 0x000000060000720c */ /* 0x000fe20003f84070 */
[----:B------:R-:W-:Y:S01]  /*2050*/  @!P3 IMAD.MOV R19, RZ, RZ, -R19 ;  /* 0x000000ffff13b224 */ /* 0x000fe200078e0a13 */
[----:B------:R-:W-:Y:S01]  /*2060*/  LOP3.LUT R2, RZ, R2, RZ, 0x33, !PT ;  /* 0x00000002ff027212 */ /* 0x000fe200078e33ff */
[----:B------:R1:W-:Y:S01]  /*2070*/  STL [R1+0xbc], R34 ;  /* 0x0000bc2201007387 */ /* 0x0003e20000100800 */
[----:B------:R-:W-:Y:S01]  /*2080*/  @!P1 IMAD.IADD R17, R17, 0x1, -R16 ;  /* 0x0000000111119824 */ /* 0x000fe200078e0a10 */
[----:B------:R-:W-:Y:S01]  /*2090*/  ISETP.GE.AND P3, PT, R21, RZ, PT ;  /* 0x000000ff1500720c */ /* 0x000fe20003f66270 */
[----:B--2---:R-:W-:Y:S01]  /*20a0*/  VIADD R16, R55, 0xffffffff ;  /* 0xffffffff37107836 */ /* 0x004fe20000000000 */
[----:B------:R1:W-:Y:S01]  /*20b0*/  STL [R1+0xb8], R33 ;  /* 0x0000b82101007387 */ /* 0x0003e20000100800 */
[----:B------:R-:W-:Y:S01]  /*20c0*/  SEL R88, R2, R19, !P6 ;  /* 0x0000001302587207 */ /* 0x000fe20007000000 */
[----:B------:R-:W-:Y:S01]  /*20d0*/  @!P5 IMAD.MOV R17, RZ, RZ, -R17 ;  /* 0x000000ffff11d224 */ /* 0x000fe200078e0a11 */
[----:B------:R-:W-:Y:S01]  /*20e0*/  ISETP.GE.AND P1, PT, R22, RZ, PT ;  /* 0x000000ff1600720c */ /* 0x000fe20003f26270 */
[----:B------:R1:W-:Y:S01]  /*20f0*/  STL [R1+0x44], R32 ;  /* 0x0000442001007387 */ /* 0x0003e20000100800 */
[--C-:B------:R-:W-:Y:S01]  /*2100*/  @!P0 IMAD.IADD R4, R4, 0x1, -R0.reuse ;  /* 0x0000000104048824 */ /* 0x100fe200078e0a00 */
[----:B------:R-:W-:Y:S01]  /*2110*/  ISETP.NE.U32.AND P0, PT, R26, RZ, PT ;  /* 0x000000ff1a00720c */ /* 0x000fe20003f05070 */
[----:B------:R-:W-:Y:S01]  /*2120*/  @!P4 IMAD.IADD R6, R6, 0x1, -R0 ;  /* 0x000000010606c824 */ /* 0x000fe200078e0a00 */
[----:B------:R1:W-:Y:S01]  /*2130*/  STL [R1+0x40], R31 ;  /* 0x0000401f01007387 */ /* 0x0003e20000100800 */
[----:B------:R-:W-:Y:S01]  /*2140*/  IMAD R88, R88, UR7, RZ ;  /* 0x0000000758587c24 */ /* 0x000fe2000f8e02ff */
[----:B------:R-:W-:-:S02]  /*2150*/  SEL R0, R2, R17, !P6 ;  /* 0x0000001102007207 */ /* 0x000fc40007000000 */
[----:B------:R1:W-:Y:S01]  /*2160*/  STL [R1+0x3c], R30 ;  /* 0x00003c1e01007387 */ /* 0x0003e20000100800 */
[----:B------:R-:W-:Y:S01]  /*2170*/  ISETP.GE.U32.AND P4, PT, R16, 0x7fffff80, PT ;  /* 0x7fffff801000780c */ /* 0x000fe20003f86070 */
[----:B------:R-:W-:Y:S01]  /*2180*/  VIADD R16, R55, 0xfffffff7 ;  /* 0xfffffff737107836 */ /* 0x000fe20000000000 */
[----:B----4-:R-:W-:Y:S01]  /*2190*/  LEA R19, P5, R88, UR12, 0x1 ;  /* 0x0000000c58137c11 */ /* 0x010fe2000f8a08ff */
[----:B------:R1:W-:Y:S01]  /*21a0*/  STL [R1+0x38], R29 ;  /* 0x0000381d01007387 */ /* 0x0003e20000100800 */
[----:B------:R-:W-:Y:S01]  /*21b0*/  IMAD R0, R0, UR7, RZ ;  /* 0x0000000700007c24 */ /* 0x000fe2000f8e02ff */
[----:B0-----:R-:W-:Y:S10]  /*21c0*/  BRA.U UP0, `(.L_x_5) ;  /* 0x0000000100187547 */ /* 0x001ff4000b800000 */
[----:B------:R-:W-:Y:S01]  /*21d0*/  ELECT P6, URZ, PT ;  /* 0x0000000000ff782f */ /* 0x000fe200038c0000 */
[----:B------:R-:W-:Y:S01]  /*21e0*/  IMAD.MOV.U32 R2, RZ, RZ, 0x1 ;  /* 0x00000001ff027424 */ /* 0x000fe200078e00ff */
[----:B------:R-:W-:Y:S01]  /*21f0*/  UMOV UR7, 0x40 ;  /* 0x0000004000077882 */ /* 0x000fe20000000000 */
[----:B------:R-:W-:Y:S01]  /*2200*/  UVIRTCOUNT.DEALLOC.SMPOOL 0x80 ;  /* 0x000000800000784c */ /* 0x000fe20000000000 */
[----:B------:R-:W-:-:S09]  /*2210*/  ULEA UR7, UR4, UR7, 0x18 ;  /* 0x0000000704077291 */ /* 0x000fd2000f8ec0ff */
[----:B------:R0:W-:Y:S03]  /*2220*/  @P6 STS.U8 [UR7], R2 ;  /* 0x00000002ff006988 */ /* 0x0001e60008000007 */
.L_x_5:
[----:B------:R-:W-:Y:S01]  /*2230*/  UIADD3 UR7, UPT, UPT, UR6, UR9, URZ ;  /* 0x0000000906077290 */ /* 0x000fe2000fffe0ff */
[----:B------:R-:W-:Y:S01]  /*2240*/  LEA.HI.X.SX32 R89, R88, UR13, 0x1, P5 ;  /* 0x0000000d58597c11 */ /* 0x000fe2000a8f0eff */
[----:B------:R-:W-:Y:S01]  /*2250*/  VOTEU.ALL UP1, P0 ;  /* 0x0000000000ff7886 */ /* 0x000fe20000020000 */
[C---:B------:R-:W-:Y:S01]  /*2260*/  LEA R86, P5, R0.reuse, UR12, 0x1 ;  /* 0x0000000c00567c11 */ /* 0x040fe2000f8a08ff */
[----:B------:R-:W-:Y:S01]  /*2270*/  UMOV UR10, 0x1 ;  /* 0x00000001000a7882 */ /* 0x000fe20000000000 */
[----:B------:R-:W-:Y:S01]  /*2280*/  UIADD3 UR8, UPT, UPT, UR5, 0x24000, URZ ;  /* 0x0002400005087890 */ /* 0x000fe2000fffe0ff */
[----:B-1----:R-:W-:Y:S01]  /*2290*/  PRMT R29, RZ, 0x7610, R29 ;  /* 0x00007610ff1d7816 */ /* 0x002fe2000000001d */
[----:B------:R-:W-:Y:S01]  /*22a0*/  VOTEU.ALL UP2, P0 ;  /* 0x0000000000ff7886 */ /* 0x000fe20000040000 */
[----:B------:R-:W-:Y:S01]  /*22b0*/  LEA.HI.X.SX32 R87, R0, UR13, 0x1, P5 ;  /* 0x0000000d00577c11 */ /* 0x000fe2000a8f0eff */
[----:B------:R-:W-:Y:S01]  /*22c0*/  STTM.x64 tmem[UR7], RZ ;  /* 0x000000ff000079ed */ /* 0x000fe20008340007 */
[----:B------:R-:W1:Y:S01]  /*22d0*/  FENCE.VIEW.ASYNC.T ;  /* 0x00000000000073c6 */ /* 0x000e620000000200 */
[----:B------:R-:W-:-:S04]  /*22e0*/  @!UP1 UIADD3 UR12, UPT, UPT, -UR10, 0x100000, URZ ;  /* 0x001000000a0c9890 */ /* 0x000fc8000fffe1ff */
[----:B------:R-:W-:Y:S02]  /*22f0*/  @!UP1 USHF.L.U32 UR13, UR12, 0xb, URZ ;  /* 0x0000000b0c0d9899 */ /* 0x000fe400080006ff */
[----:B------:R-:W-:Y:S01]  /*2300*/  @!UP1 USHF.L.U32 UR12, UR12, 0x1, URZ ;  /* 0x000000010c0c9899 */ /* 0x000fe200080006ff */
[----:B-1----:R-:W-:Y:S01]  /*2310*/  BAR.SYNC.DEFER_BLOCKING 0x0 ;  /* 0x0000000000007b1d */ /* 0x002fe20000010000 */
[----:B------:R-:W-:Y:S01]  /*2320*/  PRMT R28, RZ, 0x7610, R28 ;  /* 0x00007610ff1c7816 */ /* 0x000fe2000000001c */
[----:B------:R-:W-:Y:S01]  /*2330*/  IMAD.MOV.U32 R88, RZ, RZ, R19 ;  /* 0x000000ffff587224 */ /* 0x000fe200078e0013 */
[----:B------:R-:W-:Y:S01]  /*2340*/  ISETP.GE.U32.AND P6, PT, R16, 0x7fffff78, PT ;  /* 0x7fffff781000780c */ /* 0x000fe20003fc6070 */
[----:B------:R-:W-:Y:S01]  /*2350*/  IMAD.SHL.U32 R17, R90, 0x8, RZ ;  /* 0x000000085a117824 */ /* 0x000fe200078e00ff */
[----:B------:R-:W-:Y:S01]  /*2360*/  PRMT R27, RZ, 0x7610, R27 ;  /* 0x00007610ff1b7816 */ /* 0x000fe2000000001b */
[----:B------:R-:W1:Y:S01]  /*2370*/  LDCU.64 UR16, c[0x0][0x358] ;  /* 0x00006b00ff1077ac */ /* 0x000e620008000a00 */
[----:B------:R-:W-:Y:S01]  /*2380*/  PRMT R26, RZ, 0x7610, R26 ;  /* 0x00007610ff1a7816 */ /* 0x000fe2000000001a */
[----:B------:R-:W-:Y:S01]  /*2390*/  IMAD.WIDE R80, R17, 0x2, R88 ;  /* 0x0000000211507825 */ /* 0x000fe200078e0258 */
[----:B------:R-:W-:Y:S01]  /*23a0*/  STL.64 [R1+0x12a8], R46 ;  /* 0x0012a82e01007387 */ /* 0x000fe20000100a00 */
[----:B------:R-:W-:Y:S01]  /*23b0*/  IADD3 R0, PT, PT, R55, -0x19, RZ ;  /* 0xffffffe737007810 */ /* 0x000fe20007ffe0ff */
[----:B------:R-:W2:Y:S01]  /*23c0*/  LDCU UR4, c[0x0][0x3b0] ;  /* 0x00007600ff0477ac */ /* 0x000ea20008000800 */
[----:B------:R-:W-:Y:S01]  /*23d0*/  IMAD.WIDE R78, R17, 0x2, R86 ;  /* 0x00000002114e7825 */ /* 0x000fe200078e0256 */
[----:B------:R3:W-:Y:S03]  /*23e0*/  STL.64 [R1+0x12a0], R74 ;  /* 0x0012a04a01007387 */ /* 0x0007e60000100a00 */
[----:B0-----:R-:W-:Y:S01]  /*23f0*/  VIADD R2, R55, 0xffffffef ;  /* 0xffffffef37027836 */ /* 0x001fe20000000000 */
[----:B------:R-:W-:Y:S01]  /*2400*/  STL.64 [R1+0x1298], R72 ;  /* 0x0012984801007387 */ /* 0x000fe20000100a00 */
[----:B------:R-:W-:-:S02]  /*2410*/  PRMT R25, RZ, 0x7610, R25 ;  /* 0x00007610ff197816 */ /* 0x000fc40000000019 */
[----:B------:R-:W-:Y:S01]  /*2420*/  PRMT R24, RZ, 0x7610, R24 ;  /* 0x00007610ff187816 */ /* 0x000fe20000000018 */
[----:B------:R0:W-:Y:S01]  /*2430*/  STL.64 [R1+0x12b0], R72 ;  /* 0x0012b04801007387 */ /* 0x0001e20000100a00 */
[----:B------:R-:W-:Y:S01]  /*2440*/  ISETP.GE.U32.AND P5, PT, R2, 0x7fffff70, PT ;  /* 0x7fffff700200780c */ /* 0x000fe20003fa6070 */
[----:B------:R-:W-:Y:S02]  /*2450*/  VIADD R2, R55, 0xffffffdf ;  /* 0xffffffdf37027836 */ /* 0x000fe40000000000 */
[----:B------:R-:W4:Y:S02]  /*2460*/  FENCE.VIEW.ASYNC.S ;  /* 0x00000000000073c6 */ /* 0x000f240000000000 */
[----:B----4-:R4:W0:Y:S02]  /*2470*/  @!UP2 SYNCS.EXCH.64 URZ, [UR8], UR12 ;  /* 0x0000000c08ffa5b2 */ /* 0x0108240008000100 */
[----:B0-----:R-:W-:Y:S01]  /*2480*/  BAR.SYNC.DEFER_BLOCKING 0x0 ;  /* 0x0000000000007b1d */ /* 0x001fe20000010000 */
[----:B------:R-:W-:-:S02]  /*2490*/  PRMT R23, RZ, 0x7610, R23 ;  /* 0x00007610ff177816 */ /* 0x000fc40000000017 */
[----:B------:R-:W-:Y:S02]  /*24a0*/  PRMT R22, RZ, 0x7610, R22 ;  /* 0x00007610ff167816 */ /* 0x000fe40000000016 */
[----:B------:R-:W-:Y:S02]  /*24b0*/  PRMT R21, RZ, 0x7610, R21 ;  /* 0x00007610ff157816 */ /* 0x000fe40000000015 */
[----:B------:R-:W-:Y:S01]  /*24c0*/  PRMT R20, RZ, 0x7610, R20 ;  /* 0x00007610ff147816 */ /* 0x000fe20000000014 */
[----:B------:R-:W-:Y:S01]  /*24d0*/  STL.64 [R1+0x1290], R64 ;  /* 0x0012904001007387 */ /* 0x000fe20000100a00 */
[C---:B------:R-:W-:Y:S01]  /*24e0*/  IMAD.SHL.U32 R17, R90.reuse, 0x10, RZ ;  /* 0x000000105a117824 */ /* 0x040fe200078e00ff */
[----:B------:R-:W-:Y:S01]  /*24f0*/  PRMT R18, RZ, 0x7610, R18 ;  /* 0x00007610ff127816 */ /* 0x000fe20000000012 */
[----:B------:R-:W-:Y:S01]  /*2500*/  IMAD R16, R90, 0x18, RZ ;  /* 0x000000185a107824 */ /* 0x000fe200078e02ff */
[----:B------:R-:W-:Y:S01]  /*2510*/  STL.64 [R1+0x1288], R62 ;  /* 0x0012883e01007387 */ /* 0x000fe20000100a00 */
[----:B------:R-:W-:-:S02]  /*2520*/  PRMT R19, RZ, 0x7610, R19 ;  /* 0x00007610ff137816 */ /* 0x000fc40000000013 */
[----:B------:R-:W-:Y:S01]  /*2530*/  PRMT R70, RZ, 0x7610, R70 ;  /* 0x00007610ff467816 */ /* 0x000fe20000000046 */
[----:B------:R-:W-:Y:S01]  /*2540*/  STL [R1+0x1280], R49 ;  /* 0x0012803101007387 */ /* 0x000fe20000100800 */
[----:B------:R-:W-:Y:S02]  /*2550*/  PRMT R71, RZ, 0x7610, R71 ;  /* 0x00007610ff477816 */ /* 0x000fe40000000047 */
[----:B------:R-:W-:Y:S01]  /*2560*/  PRMT R39, RZ, 0x7610, R39 ;  /* 0x00007610ff277816 */ /* 0x000fe20000000027 */
[----:B------:R-:W-:Y:S01]  /*2570*/  STL.64 [R1+0x1240], R68 ;  /* 0x0012404401007387 */ /* 0x000fe20000100a00 */
[----:B------:R-:W-:Y:S02]  /*2580*/  PRMT R38, RZ, 0x7610, R38 ;  /* 0x00007610ff267816 */ /* 0x000fe40000000026 */
[----:B------:R-:W-:Y:S01]  /*2590*/  PRMT R37, RZ, 0x7610, R37 ;  /* 0x00007610ff257816 */ /* 0x000fe20000000025 */
[----:B-1----:R-:W2:Y:S01]  /*25a0*/  @!P4 LDG.E.U16 R29, desc[UR16][R88.64] ;  /* 0x00000010581dc981 */ /* 0x002ea2000c1e1500 */
[----:B------:R-:W-:-:S02]  /*25b0*/  PRMT R36, RZ, 0x7610, R36 ;  /* 0x00007610ff247816 */ /* 0x000fc40000000024 */
[----:B------:R-:W-:Y:S01]  /*25c0*/  PRMT R35, RZ, 0x7610, R35 ;  /* 0x00007610ff237816 */ /* 0x000fe20000000023 */
[----:B------:R-:W2:Y:S01]  /*25d0*/  @!P4 LDG.E.U16 R28, desc[UR16][R86.64] ;  /* 0x00000010561cc981 */ /* 0x000ea2000c1e1500 */
[----:B------:R-:W-:Y:S02]  /*25e0*/  PRMT R32, RZ, 0x7610, R32 ;  /* 0x00007610ff207816 */ /* 0x000fe40000000020 */
[----:B------:R-:W-:Y:S01]  /*25f0*/  PRMT R31, RZ, 0x7610, R31 ;  /* 0x00007610ff1f7816 */ /* 0x000fe2000000001f */
[----:B------:R-:W2:Y:S01]  /*2600*/  @!P6 LDG.E.U16 R27, desc[UR16][R80.64] ;  /* 0x00000010501be981 */ /* 0x000ea2000c1e1500 */
[----:B------:R-:W-:Y:S02]  /*2610*/  PRMT R34, RZ, 0x7610, R34 ;  /* 0x00007610ff227816 */ /* 0x000fe40000000022 */
[----:B------:R-:W-:Y:S01]  /*2620*/  PRMT R33, RZ, 0x7610, R33 ;  /* 0x00007610ff217816 */ /* 0x000fe20000000021 */
[----:B------:R-:W2:Y:S01]  /*2630*/  @!P6 LDG.E.U16 R26, desc[UR16][R78.64] ;  /* 0x000000104e1ae981 */ /* 0x000ea2000c1e1500 */
[----:B------:R-:W-:Y:S01]  /*2640*/  PRMT R30, RZ, 0x7610, R30 ;  /* 0x00007610ff1e7816 */ /* 0x000fe2000000001e */
[----:B------:R-:W-:Y:S01]  /*2650*/  IMAD R82, R90, 0x70, RZ ;  /* 0x000000705a527824 */ /* 0x000fe200078e02ff */
[----:B------:R-:W-:Y:S01]  /*2660*/  PRMT R40, RZ, 0x7610, R40 ;  /* 0x00007610ff287816 */ /* 0x000fe20000000028 */
[----:B------:R-:W-:Y:S01]  /*2670*/  STL.64 [R1+0x1260], R68 ;  /* 0x0012604401007387 */ /* 0x000fe20000100a00 */
[----:B------:R-:W-:Y:S01]  /*2680*/  PRMT R41, RZ, 0x7610, R41 ;  /* 0x00007610ff297816 */ /* 0x000fe20000000029 */
[----:B------:R-:W0:Y:S02]  /*2690*/  LDCU UR24, c[0x0][0x3b0] ;  /* 0x00007600ff1877ac */ /* 0x000e240008000800 */
[----:B------:R-:W-:Y:S01]  /*26a0*/  STL.64 [R1+0x1230], R66 ;  /* 0x0012304201007387 */ /* 0x000fe20000100a00 */
[----:B------:R-:W-:Y:S01]  /*26b0*/  PRMT R44, RZ, 0x7610, R44 ;  /* 0x00007610ff2c7816 */ /* 0x000fe2000000002c */
[----:B------:R-:W1:Y:S02]  /*26c0*/  LDCU UR9, c[0x0][0x3b0] ;  /* 0x00007600ff0977ac */ /* 0x000e640008000800 */
[----:B------:R-:W-:Y:S01]  /*26d0*/  STL.64 [R1+0x1250], R66 ;  /* 0x0012504201007387 */ /* 0x000fe20000100a00 */
[----:B------:R-:W-:Y:S01]  /*26e0*/  PRMT R77, RZ, 0x7610, R77 ;  /* 0x00007610ff4d7816 */ /* 0x000fe2000000004d */
[----:B------:R-:W0:Y:S02]  /*26f0*/  LDCU UR29, c[0x0][0x3b0] ;  /* 0x00007600ff1d77ac */ /* 0x000e240008000800 */
[----:B------:R-:W-:Y:S01]  /*2700*/  STL.64 [R1+0x1270], R66 ;  /* 0x0012704201007387 */ /* 0x000fe20000100a00 */
[----:B------:R-:W-:Y:S01]  /*2710*/  PRMT R76, RZ, 0x7610, R76 ;  /* 0x00007610ff4c7816 */ /* 0x000fe2000000004c */
[----:B----4-:R-:W4:Y:S02]  /*2720*/  LDCU UR12, c[0x0][0x3b0] ;  /* 0x00007600ff0c77ac */ /* 0x010f240008000800 */
[----:B------:R-:W-:Y:S01]  /*2730*/  STL.64 [R1+0x11f8], R58 ;  /* 0x0011f83a01007387 */ /* 0x000fe20000100a00 */
[----:B------:R-:W-:Y:S01]  /*2740*/  PRMT R42, RZ, 0x7610, R42 ;  /* 0x00007610ff2a7816 */ /* 0x000fe2000000002a */
[----:B------:R-:W0:Y:S02]  /*2750*/  LDCU UR19, c[0x0][0x3b0] ;  /* 0x00007600ff1377ac */ /* 0x000e240008000800 */
        /* <DEDUP_REMOVED lines=13> */
[----:B------:R-:W0:Y:S03]  /*2830*/  LDCU UR21, c[0x0][0x3b0] ;  /* 0x00007600ff1577ac */ /* 0x000e260008000800 */
        /* <DEDUP_REMOVED lines=10> */
[----:B------:R-:W-:Y:S04]  /*28e0*/  STL.64 [R1+0x11d8], R52 ;  /* 0x0011d83401007387 */ /* 0x000fe80000100a00 */
[----:B------:R-:W-:Y:S04]  /*28f0*/  STL.64 [R1+0x1200], R52 ;  /* 0x0012003401007387 */ /* 0x000fe80000100a00 */
[----:B------:R-:W-:Y:S04]  /*2900*/  STL.64 [R1+0x1220], R52 ;  /* 0x0012203401007387 */ /* 0x000fe80000100a00 */
[----:B------:R-:W-:Y:S04]  /*2910*/  STL.64 [R1+0x11d0], R50 ;  /* 0x0011d03201007387 */ /* 0x000fe80000100a00 */
[----:B------:R-:W-:Y:S04]  /*2920*/  STL.64 [R1+0x11f0], R50 ;  /* 0x0011f03201007387 */ /* 0x000fe80000100a00 */
[----:B------:R-:W-:Y:S04]  /*2930*/  STL.64 [R1+0x1210], R50 ;  /* 0x0012103201007387 */ /* 0x000fe80000100a00 */
[----:B------:R-:W-:Y:S04]  /*2940*/  STL [R1+0x1180], R4 ;  /* 0x0011800401007387 */ /* 0x000fe80000100800 */
[----:B------:R-:W-:Y:S04]  /*2950*/  STL [R1+0x10c4], R5 ;  /* 0x0010c40501007387 */ /* 0x000fe80000100800 */
[----:B------:R-:W-:Y:S04]  /*2960*/  STL [R1+0x10c0], R93 ;  /* 0x0010c05d01007387 */ /* 0x000fe80000100800 */
[----:B------:R-:W-:Y:S04]  /*2970*/  STL [R1+0x10bc], R92 ;  /* 0x0010bc5c01007387 */ /* 0x000fe80000100800 */
[----:B------:R-:W-:Y:S04]  /*2980*/  STL.64 [R1+0x1198], R92 ;  /* 0x0011985c01007387 */ /* 0x000fe80000100a00 */
[----:B------:R-:W-:Y:S04]  /*2990*/  STL.64 [R1+0x11c0], R92 ;  /* 0x0011c05c01007387 */ /* 0x000fe80000100a00 */
[----:B------:R-:W-:Y:S04]  /*29a0*/  STL [R1+0x10b8], R15 ;  /* 0x0010b80f01007387 */ /* 0x000fe80000100800 */
[----:B------:R-:W-:Y:S04]  /*29b0*/  STL [R1+0x10b4], R14 ;  /* 0x0010b40e01007387 */ /* 0x000fe80000100800 */
[----:B------:R-:W-:Y:S04]  /*29c0*/  STL.64 [R1+0x11a0], R14 ;  /* 0x0011a00e01007387 */ /* 0x000fe80000100a00 */
[----:B------:R-:W-:Y:S04]  /*29d0*/  STL [R1+0x10b0], R13 ;  /* 0x0010b00d01007387 */ /* 0x000fe80000100800 */
[----:B------:R-:W-:Y:S04]  /*29e0*/  STL [R1+0x10ac], R12 ;  /* 0x0010ac0c01007387 */ /* 0x000fe80000100800 */
[----:B------:R-:W-:Y:S04]  /*29f0*/  STL.64 [R1+0x11a8], R12 ;  /* 0x0011a80c01007387 */ /* 0x000fe80000100a00 */
[----:B------:R-:W-:Y:S04]  /*2a00*/  STL.64 [R1+0x11c8], R12 ;  /* 0x0011c80c01007387 */ /* 0x000fe80000100a00 */
[----:B------:R-:W-:Y:S04]  /*2a10*/  STL [R1+0x10a8], R3 ;  /* 0x0010a80301007387 */ /* 0x000fe80000100800 */
[----:B------:R-:W-:Y:S04]  /*2a20*/  STL.64 [R1+0x10a0], R10 ;  /* 0x0010a00a01007387 */ /* 0x000fe80000100a00 */
[----:B------:R-:W-:Y:S04]  /*2a30*/  STL [R1+0x1188], R10 ;  /* 0x0011880a01007387 */ /* 0x000fe80000100800 */
[----:B------:R-:W-:Y:S04]  /*2a40*/  STL [R1+0x1184], R11 ;  /* 0x0011840b01007387 */ /* 0x000fe80000100800 */
[----:B------:R-:W-:Y:S04]  /*2a50*/  STL.64 [R1+0x1098], R8 ;  /* 0x0010980801007387 */ /* 0x000fe80000100a00 */
[----:B------:R-:W-:Y:S04]  /*2a60*/  STL [R1+0x118c], R9 ;  /* 0x00118c0901007387 */ /* 0x000fe80000100800 */
[----:B------:R-:W-:Y:S04]  /*2a70*/  STL.64 [R1+0x1090], R6 ;  /* 0x0010900601007387 */ /* 0x000fe80000100a00 */
[----:B------:R-:W-:Y:S01]  /*2a80*/  STL [R1+0x10cc], R6 ;  /* 0x0010cc0601007387 */ /* 0x000fe20000100800 */
[----:B------:R-:W-:-:S03]  /*2a90*/  ISETP.GE.U32.AND P4, PT, R0, 0x7fffff68, PT ;  /* 0x7fffff680000780c */ /* 0x000fc60003f86070 */
[----:B------:R-:W-:Y:S04]  /*2aa0*/  STL [R1+0x10c8], R7 ;  /* 0x0010c80701007387 */ /* 0x000fe80000100800 */
[----:B------:R-:W-:Y:S04]  /*2ab0*/  STL.64 [R1+0x11b0], R6 ;  /* 0x0011b00601007387 */ /* 0x000fe80000100a00 */
[----:B------:R-:W-:Y:S04]  /*2ac0*/  STL [R1+0x1078], R91 ;  /* 0x0010785b01007387 */ /* 0x000fe80000100800 */
[----:B------:R-:W-:Y:S01]  /*2ad0*/  STL [R1+0x10d0], R91 ;  /* 0x0010d05b01007387 */ /* 0x000fe20000100800 */
[----:B------:R-:W-:-:S03]  /*2ae0*/  ISETP.GE.U32.AND P6, PT, R2, 0x7fffff60, PT ;  /* 0x7fffff600200780c */ /* 0x000fc60003fc6070 */
[----:B------:R-:W-:Y:S01]  /*2af0*/  STL.64 [R1+0x630], R80 ;  /* 0x0006305001007387 */ /* 0x000fe20000100a00 */
[----:B---3--:R-:W-:-:S04]  /*2b00*/  IMAD.WIDE R74, R17, 0x2, R86 ;  /* 0x00000002114a7825 */ /* 0x008fc800078e0256 */
[----:B------:R-:W-:Y:S01]  /*2b10*/  VIADD R2, R55, 0xffffffd7 ;  /* 0xffffffd737027836 */ /* 0x000fe20000000000 */
[----:B------:R-:W3:Y:S01]  /*2b20*/  @!P5 LDG.E.U16 R24, desc[UR16][R74.64] ;  /* 0x000000104a18d981 */ /* 0x000ee2000c1e1500 */
[----:B------:R-:W-:-:S04]  /*2b30*/  IMAD.WIDE R72, R16, 0x2, R88 ;  /* 0x0000000210487825 */ /* 0x000fc800078e0258 */
[----:B------:R-:W-:Y:S01]  /*2b40*/  IMAD.WIDE R46, R16, 0x2, R86 ;  /* 0x00000002102e7825 */ /* 0x000fe200078e0256 */
[----:B------:R-:W3:Y:S03]  /*2b50*/  @!P4 LDG.E.U16 R23, desc[UR16][R72.64] ;  /* 0x000000104817c981 */ /* 0x000ee6000c1e1500 */
[C---:B------:R-:W-:Y:S01]  /*2b60*/  VIADD R0, R55.reuse, 0xffffffcf ;  /* 0xffffffcf37007836 */ /* 0x040fe20000000000 */
[----:B------:R-:W3:Y:S01]  /*2b70*/  @!P4 LDG.E.U16 R22, desc[UR16][R46.64] ;  /* 0x000000102e16c981 */ /* 0x000ee2000c1e1500 */
[----:B------:R-:W-:-:S03]  /*2b80*/  VIADD R16, R55, 0xffffffc7 ;  /* 0xffffffc737107836 */ /* 0x000fc60000000000 */
[----:B------:R-:W-:Y:S01]  /*2b90*/  ISETP.GE.U32.AND P4, PT, R0, 0x7fffff50, PT ;  /* 0x7fffff500000780c */ /* 0x000fe20003f86070 */
[----:B------:R-:W-:Y:S01]  /*2ba0*/  IMAD R0, R90, 0x28, RZ ;  /* 0x000000285a007824 */ /* 0x000fe200078e02ff */
[----:B--2---:R-:W-:Y:S04]  /*2bb0*/  STL.64 [R1+0x1190], R28 ;  /* 0x0011901c01007387 */ /* 0x004fe80000100a00 */
[----:B------:R2:W-:Y:S04]  /*2bc0*/  STL.64 [R1+0x628], R78 ;  /* 0x0006284e01007387 */ /* 0x0005e80000100a00 */
[----:B------:R-:W-:Y:S01]  /*2bd0*/  STL.64 [R1+0x11b8], R26 ;  /* 0x0011b81a01007387 */ /* 0x000fe20000100a00 */
[----:B--2---:R-:W-:-:S05]  /*2be0*/  IMAD.WIDE R78, R17, 0x2, R88 ;  /* 0x00000002114e7825 */ /* 0x004fca00078e0258 */
[----:B------:R2:W3:Y:S01]  /*2bf0*/  @!P5 LDG.E.U16 R25, desc[UR16][R78.64] ;  /* 0x000000104e19d981 */ /* 0x0004e2000c1e1500 */
[----:B------:R-:W-:Y:S01]  /*2c00*/  ISETP.GE.U32.AND P5, PT, R2, 0x7fffff58, PT ;  /* 0x7fffff580200780c */ /* 0x000fe20003fa6070 */
[----:B------:R-:W-:Y:S02]  /*2c10*/  IMAD.SHL.U32 R2, R90, 0x20, RZ ;  /* 0x000000205a027824 */ /* 0x000fe400078e00ff */
[----:B------:R2:W-:Y:S04]  /*2c20*/  STL.64 [R1+0x5b0], R78 ;  /* 0x0005b04e01007387 */ /* 0x0005e80000100a00 */
[----:B------:R0:W-:Y:S04]  /*2c30*/  STL.64 [R1+0x5a8], R74 ;  /* 0x0005a84a01007387 */ /* 0x0001e80000100a00 */
[----:B------:R1:W-:Y:S01]  /*2c40*/  STL.64 [R1+0x530], R72 ;  /* 0x0005304801007387 */ /* 0x0003e20000100a00 */
[----:B--2---:R-:W-:-:S03]  /*2c50*/  IMAD.WIDE R78, R2, 0x2, R88 ;  /* 0x00000002024e7825 */ /* 0x004fc600078e0258 */
[----:B------:R2:W-:Y:S01]  /*2c60*/  STL.64 [R1+0x528], R46 ;  /* 0x0005282e01007387 */ /* 0x0005e20000100a00 */
[----:B0-----:R-:W-:-:S03]  /*2c70*/  IMAD.WIDE R74, R2, 0x2, R86 ;  /* 0x00000002024a7825 */ /* 0x001fc600078e0256 */
[----:B------:R-:W3:Y:S01]  /*2c80*/  @!P6 LDG.E.U16 R21, desc[UR16][R78.64] ;  /* 0x000000104e15e981 */ /* 0x000ee2000c1e1500 */
[----:B-1----:R-:W-:-:S03]  /*2c90*/  IMAD.WIDE R72, R0, 0x2, R88 ;  /* 0x0000000200487825 */ /* 0x002fc600078e0258 */
[----:B------:R0:W3:Y:S01]  /*2ca0*/  @!P6 LDG.E.U16 R20, desc[UR16][R74.64] ;  /* 0x000000104a14e981 */ /* 0x0000e2000c1e1500 */
[----:B------:R-:W-:Y:S01]  /*2cb0*/  ISETP.GE.U32.AND P6, PT, R16, 0x7fffff48, PT ;  /* 0x7fffff481000780c */ /* 0x000fe20003fc6070 */
[----:B------:R-:W-:Y:S02]  /*2cc0*/  VIADD R2, R55, 0xffffffbf ;  /* 0xffffffbf37027836 */ /* 0x000fe40000000000 */
[----:B------:R1:W3:Y:S01]  /*2cd0*/  @!P5 LDG.E.U16 R19, desc[UR16][R72.64] ;  /* 0x000000104813d981 */ /* 0x0002e2000c1e1500 */
[----:B--2---:R-:W-:-:S03]  /*2ce0*/  IMAD.WIDE R46, R0, 0x2, R86 ;  /* 0x00000002002e7825 */ /* 0x004fc600078e0256 */
[----:B------:R-:W-:Y:S01]  /*2cf0*/  STL.64 [R1+0x4b0], R78 ;  /* 0x0004b04e01007387 */ /* 0x000fe20000100a00 */
[----:B------:R-:W-:-:S03]  /*2d00*/  IMAD R0, R90, 0x38, RZ ;  /* 0x000000385a007824 */ /* 0x000fc600078e02ff */
[----:B------:R2:W3:Y:S01]  /*2d10*/  @!P5 LDG.E.U16 R18, desc[UR16][R46.64] ;  /* 0x000000102e12d981 */ /* 0x0004e2000c1e1500 */
[----:B------:R-:W-:Y:S01]  /*2d20*/  ISETP.GE.U32.AND P5, PT, R2, 0x7fffff40, PT ;  /* 0x7fffff400200780c */ /* 0x000fe20003fa6070 */
[----:B------:R-:W-:Y:S02]  /*2d30*/  IMAD R2, R90, 0x30, RZ ;  /* 0x000000305a027824 */ /* 0x000fe400078e02ff */
[----:B------:R0:W-:Y:S04]  /*2d40*/  STL.64 [R1+0x4a8], R74 ;  /* 0x0004a84a01007387 */ /* 0x0001e80000100a00 */
[----:B------:R1:W-:Y:S01]  /*2d50*/  STL.64 [R1+0x430], R72 ;  /* 0x0004304801007387 */ /* 0x0003e20000100a00 */
[----:B0-----:R-:W-:-:S04]  /*2d60*/  IMAD.WIDE R74, R2, 0x2, R86 ;  /* 0x00000002024a7825 */ /* 0x001fc800078e0256 */
[----:B-1----:R-:W-:Y:S01]  /*2d70*/  IMAD.WIDE R72, R0, 0x2, R88 ;  /* 0x0000000200487825 */ /* 0x002fe200078e0258 */
[----:B------:R0:W3:Y:S04]  /*2d80*/  @!P4 LDG.E.U16 R71, desc[UR16][R74.64] ;  /* 0x000000104a47c981 */ /* 0x0000e8000c1e1500 */
[----:B------:R1:W3:Y:S01]  /*2d90*/  @!P6 LDG.E.U16 R70, desc[UR16][R72.64] ;  /* 0x000000104846e981 */ /* 0x0002e2000c1e1500 */
[----:B------:R-:W-:Y:S01]  /*2da0*/  PRMT R17, RZ, 0x7610, R17 ;  /* 0x00007610ff117816 */ /* 0x000fe20000000011 */
[----:B------:R-:W-:Y:S02]  /*2db0*/  IMAD.WIDE R78, R2, 0x2, R88 ;  /* 0x00000002024e7825 */ /* 0x000fe400078e0258 */
[----:B------:R2:W-:Y:S02]  /*2dc0*/  STL.64 [R1+0x428], R46 ;  /* 0x0004282e01007387 */ /* 0x0005e40000100a00 */
[----:B------:R-:W-:-:S02]  /*2dd0*/  VIADD R16, R55, 0xffffffb7 ;  /* 0xffffffb737107836 */ /* 0x000fc40000000000 */
[----:B------:R-:W-:Y:S01]  /*2de0*/  VIADD R2, R55, 0xffffffaf ;  /* 0xffffffaf37027836 */ /* 0x000fe20000000000 */
[----:B------:R-:W4:Y:S01]  /*2df0*/  @!P4 LDG.E.U16 R17, desc[UR16][R78.64] ;  /* 0x000000104e11c981 */ /* 0x000f22000c1e1500 */
[----:B--2---:R-:W-:Y:S01]  /*2e00*/  IMAD.WIDE R46, R0, 0x2, R86 ;  /* 0x00000002002e7825 */ /* 0x004fe200078e0256 */
[----:B------:R-:W-:Y:S02]  /*2e10*/  ISETP.GE.U32.AND P4, PT, R16, 0x7fffff38, PT ;  /* 0x7fffff381000780c */ /* 0x000fe40003f86070 */
[----:B------:R-:W-:Y:S04]  /*2e20*/  STL.64 [R1+0x3b0], R78 ;  /* 0x0003b04e01007387 */ /* 0x000fe80000100a00 */
[----:B------:R2:W4:Y:S01]  /*2e30*/  @!P6 LDG.E.U16 R39, desc[UR16][R46.64] ;  /* 0x000000102e27e981 */ /* 0x000522000c1e1500 */
[----:B------:R-:W-:Y:S01]  /*2e40*/  ISETP.GE.U32.AND P6, PT, R2, 0x7fffff30, PT ;  /* 0x7fffff300200780c */ /* 0x000fe20003fc6070 */
[----:B------:R-:W-:-:S02]  /*2e50*/  IMAD.SHL.U32 R2, R90, 0x40, RZ ;  /* 0x000000405a027824 */ /* 0x000fc400078e00ff */
[----:B------:R0:W-:Y:S01]  /*2e60*/  STL.64 [R1+0x3a8], R74 ;  /* 0x0003a84a01007387 */ /* 0x0001e20000100a00 */
[----:B------:R-:W-:-:S03]  /*2e70*/  IMAD R0, R90, 0x48, RZ ;  /* 0x000000485a007824 */ /* 0x000fc600078e02ff */
[----:B------:R1:W-:Y:S01]  /*2e80*/  STL.64 [R1+0x330], R72 ;  /* 0x0003304801007387 */ /* 0x0003e20000100a00 */
[----:B------:R-:W-:-:S03]  /*2e90*/  VIADD R16, R55, 0xffffffa7 ;  /* 0xffffffa737107836 */ /* 0x000fc60000000000 */
[----:B------:R2:W-:Y:S01]  /*2ea0*/  STL.64 [R1+0x328], R46 ;  /* 0x0003282e01007387 */ /* 0x0005e20000100a00 */
[----:B0-----:R-:W-:-:S04]  /*2eb0*/  IMAD.WIDE R74, R2, 0x2, R88 ;  /* 0x00000002024a7825 */ /* 0x001fc800078e0258 */
[--C-:B-1----:R-:W-:Y:S01]  /*2ec0*/  IMAD.WIDE R72, R2, 0x2, R86.reuse ;  /* 0x0000000202487825 */ /* 0x102fe200078e0256 */
[----:B------:R0:W4:Y:S03]  /*2ed0*/  @!P5 LDG.E.U16 R38, desc[UR16][R74.64] ;  /* 0x000000104a26d981 */ /* 0x000126000c1e1500 */
[----:B--2---:R-:W-:Y:S01]  /*2ee0*/  IMAD.WIDE R46, R0, 0x2, R86 ;  /* 0x00000002002e7825 */ /* 0x004fe200078e0256 */
[----:B------:R1:W2:Y:S01]  /*2ef0*/  @!P5 LDG.E.U16 R37, desc[UR16][R72.64] ;  /* 0x000000104825d981 */ /* 0x0002a2000c1e1500 */
[----:B------:R-:W-:Y:S02]  /*2f00*/  ISETP.GE.U32.AND P5, PT, R16, 0x7fffff28, PT ;  /* 0x7fffff281000780c */ /* 0x000fe40003fa6070 */
[C---:B------:R-:W-:Y:S01]  /*2f10*/  VIADD R2, R55.reuse, 0xffffff9f ;  /* 0xffffff9f37027836 */ /* 0x040fe20000000000 */
[----:B------:R-:W2:Y:S01]  /*2f20*/  @!P4 LDG.E.U16 R35, desc[UR16][R46.64] ;  /* 0x000000102e23c981 */ /* 0x000ea2000c1e1500 */
[----:B------:R-:W-:-:S02]  /*2f30*/  IADD3 R16, PT, PT, R55, -0x69, RZ ;  /* 0xffffff9737107810 */ /* 0x000fc40007ffe0ff */
[----:B------:R-:W-:Y:S01]  /*2f40*/  PRMT R29, RZ, 0x7610, R29 ;  /* 0x00007610ff1d7816 */ /* 0x000fe2000000001d */
[----:B------:R-:W-:-:S04]  /*2f50*/  IMAD R78, R90, 0x78, RZ ;  /* 0x000000785a4e7824 */ /* 0x000fc800078e02ff */
[----:B------:R-:W-:-:S04]  /*2f60*/  IMAD.WIDE R80, R78, 0x2, R88 ;  /* 0x000000024e507825 */ /* 0x000fc800078e0258 */
[----:B------:R-:W-:Y:S01]  /*2f70*/  IMAD.WIDE R78, R78, 0x2, R86 ;  /* 0x000000024e4e7825 */ /* 0x000fe200078e0256 */
[----:B---3--:R-:W-:Y:S04]  /*2f80*/  STL [R1+0x48], R70 ;  /* 0x0000484601007387 */ /* 0x008fe80000100800 */
[----:B------:R3:W-:Y:S02]  /*2f90*/  STL [R1+0x54], R71 ;  /* 0x0000544701007387 */ /* 0x0007e40000100800 */
[----:B---3--:R-:W-:Y:S02]  /*2fa0*/  IMAD.WIDE R70, R0, 0x2, R88 ;  /* 0x0000000200467825 */ /* 0x008fe400078e0258 */
[----:B------:R0:W-:Y:S04]  /*2fb0*/  STL.64 [R1+0x2b0], R74 ;  /* 0x0002b04a01007387 */ /* 0x0001e80000100a00 */
[----:B------:R3:W2:Y:S01]  /*2fc0*/  @!P4 LDG.E.U16 R36, desc[UR16][R70.64] ;  /* 0x000000104624c981 */ /* 0x0006a2000c1e1500 */
[----:B------:R-:W-:Y:S01]  /*2fd0*/  ISETP.GE.U32.AND P4, PT, R2, 0x7fffff20, PT ;  /* 0x7fffff200200780c */ /* 0x000fe20003f86070 */
[----:B------:R-:W-:-:S02]  /*2fe0*/  IMAD R2, R90, 0x50, RZ ;  /* 0x000000505a027824 */ /* 0x000fc400078e02ff */
[----:B------:R-:W-:Y:S01]  /*2ff0*/  IMAD R0, R90, 0x58, RZ ;  /* 0x000000585a007824 */ /* 0x000fe200078e02ff */
[----:B------:R1:W-:Y:S04]  /*3000*/  STL.64 [R1+0x2a8], R72 ;  /* 0x0002a84801007387 */ /* 0x0003e80000100a00 */
[----:B------:R3:W-:Y:S01]  /*3010*/  STL.64 [R1+0x230], R70 ;  /* 0x0002304601007387 */ /* 0x0007e20000100a00 */
[----:B0-----:R-:W-:-:S03]  /*3020*/  IMAD.WIDE R74, R2, 0x2, R88 ;  /* 0x00000002024a7825 */ /* 0x001fc600078e0258 */
[----:B------:R0:W-:Y:S01]  /*3030*/  STL.64 [R1+0x228], R46 ;  /* 0x0002282e01007387 */ /* 0x0001e20000100a00 */
[----:B-1----:R-:W-:-:S03]  /*3040*/  IMAD.WIDE R72, R2, 0x2, R86 ;  /* 0x0000000202487825 */ /* 0x002fc600078e0256 */
[----:B------:R1:W2:Y:S01]  /*3050*/  @!P6 LDG.E.U16 R34, desc[UR16][R74.64] ;  /* 0x000000104a22e981 */ /* 0x0002a2000c1e1500 */
[----:B---3--:R-:W-:-:S04]  /*3060*/  IMAD.WIDE R70, R0, 0x2, R88 ;  /* 0x0000000200467825 */ /* 0x008fc800078e0258 */
[----:B0-----:R-:W-:Y:S01]  /*3070*/  IMAD.WIDE R46, R0, 0x2, R86 ;  /* 0x00000002002e7825 */ /* 0x001fe200078e0256 */
[----:B------:R-:W3:Y:S03]  /*3080*/  @!P5 LDG.E.U16 R32, desc[UR16][R70.64] ;  /* 0x000000104620d981 */ /* 0x000ee6000c1e1500 */
[C---:B------:R-:W-:Y:S01]  /*3090*/  VIADD R2, R55.reuse, 0xffffff8f ;  /* 0xffffff8f37027836 */ /* 0x040fe20000000000 */
[----:B------:R-:W2:Y:S04]  /*30a0*/  @!P5 LDG.E.U16 R31, desc[UR16][R46.64] ;  /* 0x000000102e1fd981 */ /* 0x000ea8000c1e1500 */
[----:B------:R-:W-:Y:S01]  /*30b0*/  ISETP.GE.U32.AND P5, PT, R2, 0x7fffff10, PT ;  /* 0x7fffff100200780c */ /* 0x000fe20003fa6070 */
[----:B------:R-:W-:Y:S01]  /*30c0*/  IMAD R2, R90, 0x60, RZ ;  /* 0x000000605a027824 */ /* 0x000fe200078e02ff */
[----:B------:R1:W-:Y:S04]  /*30d0*/  STL.64 [R1+0x1b0], R74 ;  /* 0x0001b04a01007387 */ /* 0x0003e80000100a00 */
[----:B------:R0:W-:Y:S04]  /*30e0*/  STL.64 [R1+0x1a8], R72 ;  /* 0x0001a84801007387 */ /* 0x0001e80000100a00 */
[----:B------:R0:W2:Y:S01]  /*30f0*/  @!P6 LDG.E.U16 R33, desc[UR16][R72.64] ;  /* 0x000000104821e981 */ /* 0x0000a2000c1e1500 */
[----:B------:R-:W-:Y:S01]  /*3100*/  ISETP.GE.U32.AND P6, PT, R16, 0x7fffff18, PT ;  /* 0x7fffff181000780c */ /* 0x000fe20003fc6070 */
[----:B------:R-:W-:-:S02]  /*3110*/  VIADD R16, R55, 0xffffff87 ;  /* 0xffffff8737107836 */ /* 0x000fc40000000000 */
[----:B-1----:R-:W-:-:S05]  /*3120*/  IMAD.WIDE R74, R2, 0x2, R88 ;  /* 0x00000002024a7825 */ /* 0x002fca00078e0258 */
[----:B------:R-:W2:Y:S01]  /*3130*/  @!P4 LDG.E.U16 R30, desc[UR16][R74.64] ;  /* 0x000000104a1ec981 */ /* 0x000ea2000c1e1500 */
[----:B0-----:R-:W-:-:S05]  /*3140*/  IMAD.WIDE R72, R2, 0x2, R86 ;  /* 0x0000000202487825 */ /* 0x001fca00078e0256 */
[----:B------:R0:W2:Y:S01]  /*3150*/  @!P4 LDG.E.U16 R29, desc[UR16][R72.64] ;  /* 0x00000010481dc981 */ /* 0x0000a2000c1e1500 */
[----:B------:R-:W-:Y:S02]  /*3160*/  ISETP.GE.U32.AND P4, PT, R16, 0x7fffff08, PT ;  /* 0x7fffff081000780c */ /* 0x000fe40003f86070 */
[----:B------:R-:W-:-:S11]  /*3170*/  PRMT R16, RZ, 0x7610, R16 ;  /* 0x00007610ff107816 */ /* 0x000fd60000000010 */
[----:B------:R-:W2:Y:S01]  /*3180*/  @!P4 LDG.E.U16 R16, desc[UR16][R78.64] ;  /* 0x000000104e10c981 */ /* 0x000ea2000c1e1500 */
[----:B------:R-:W-:-:S03]  /*3190*/  IMAD R0, R90, 0x68, RZ ;  /* 0x000000685a007824 */ /* 0x000fc600078e02ff */
[----:B------:R1:W-:Y:S01]  /*31a0*/  STL.64 [R1+0x130], R70 ;  /* 0x0001304601007387 */ /* 0x0003e20000100a00 */
[----:B------:R-:W-:-:S03]  /*31b0*/  IMAD.WIDE R84, R82, 0x2, R88 ;  /* 0x0000000252547825 */ /* 0x000fc600078e0258 */
[----:B------:R0:W-:Y:S04]  /*31c0*/  STL.64 [R1+0x128], R46 ;  /* 0x0001282e01007387 */ /* 0x0001e80000100a00 */
[----:B------:R-:W-:Y:S01]  /*31d0*/  STL.64 [R1+0xb0], R74 ;  /* 0x0000b04a01007387 */ /* 0x000fe20000100a00 */
[----:B-1----:R-:W-:-:S03]  /*31e0*/  IMAD.WIDE R70, R0, 0x2, R88 ;  /* 0x0000000200467825 */ /* 0x002fc600078e0258 */
[----:B------:R1:W-:Y:S01]  /*31f0*/  STL.64 [R1+0xa8], R72 ;  /* 0x0000a84801007387 */ /* 0x0003e20000100a00 */
[----:B0-----:R-:W-:-:S03]  /*3200*/  IMAD.WIDE R46, R0, 0x2, R86 ;  /* 0x00000002002e7825 */ /* 0x001fc600078e0256 */
[----:B------:R-:W-:Y:S04]  /*3210*/  STL.64 [R1+0x30], R70 ;  /* 0x0000304601007387 */ /* 0x000fe80000100a00 */
[----:B------:R0:W-:Y:S01]  /*3220*/  STL.64 [R1+0x28], R46 ;  /* 0x0000282e01007387 */ /* 0x0001e20000100a00 */
[----:B------:R-:W-:-:S03]  /*3230*/  IMAD.WIDE R82, R82, 0x2, R86 ;  /* 0x0000000252527825 */ /* 0x000fc600078e0256 */
[----:B------:R-:W-:Y:S04]  /*3240*/  STL [R1+0xeb8], R84 ;  /* 0x000eb85401007387 */ /* 0x000fe80000100800 */
[----:B------:R-:W-:Y:S04]  /*3250*/  STL [R1+0xf3c], R84 ;  /* 0x000f3c5401007387 */ /* 0x000fe80000100800 */
[----:B------:R-:W-:Y:S04]  /*3260*/  STL [R1+0x1058], R84 ;  /* 0x0010585401007387 */ /* 0x000fe80000100800 */
[----:B------:R-:W-:Y:S04]  /*3270*/  STL [R1+0xeb4], R85 ;  /* 0x000eb45501007387 */ /* 0x000fe80000100800 */
[----:B------:R-:W-:Y:S04]  /*3280*/  STL [R1+0xf30], R85 ;  /* 0x000f305501007387 */ /* 0x000fe80000100800 */
[----:B------:R-:W-:Y:S01]  /*3290*/  STL [R1+0x10d4], R85 ;  /* 0x0010d45501007387 */ /* 0x000fe20000100800 */
[----:B------:R-:W-:-:S03]  /*32a0*/  VIADD R2, R55, 0xfffffff6 ;  /* 0xfffffff637027836 */ /* 0x000fc60000000000 */
[----:B------:R-:W-:Y:S04]  /*32b0*/  STL [R1+0xec0], R82 ;  /* 0x000ec05201007387 */ /* 0x000fe80000100800 */
[----:B------:R-:W-:Y:S01]  /*32c0*/  STL [R1+0xf58], R82 ;  /* 0x000f585201007387 */ /* 0x000fe20000100800 */
[----:B------:R-:W-:-:S03]  /*32d0*/  VIADD R0, R55, 0xffffffe6 ;  /* 0xffffffe637007836 */ /* 0x000fc60000000000 */
[----:B------:R-:W-:Y:S04]  /*32e0*/  STL [R1+0x10d8], R82 ;  /* 0x0010d85201007387 */ /* 0x000fe80000100800 */
[----:B------:R-:W-:Y:S04]  /*32f0*/  STL [R1+0xebc], R83 ;  /* 0x000ebc5301007387 */ /* 0x000fe80000100800 */
[----:B------:R-:W-:Y:S04]  /*3300*/  STL [R1+0xf48], R83 ;  /* 0x000f485301007387 */ /* 0x000fe80000100800 */
[----:B------:R-:W-:Y:S04]  /*3310*/  STL [R1+0x1060], R83 ;  /* 0x0010605301007387 */ /* 0x000fe80000100800 */
[----:B------:R-:W-:Y:S04]  /*3320*/  STL [R1+0x10dc], R83 ;  /* 0x0010dc5301007387 */ /* 0x000fe80000100800 */
[----:B------:R-:W3:Y:S04]  /*3330*/  @!P6 LDG.E.U16 R40, desc[UR16][R70.64] ;  /* 0x000000104628e981 */ /* 0x000ee8000c1e1500 */
[----:B------:R0:W3:Y:S01]  /*3340*/  @!P6 LDG.E.U16 R41, desc[UR16][R46.64] ;  /* 0x000000102e29e981 */ /* 0x0000e2000c1e1500 */
[----:B------:R-:W-:-:S03]  /*3350*/  ISETP.GE.U32.AND P6, PT, R2, 0x7fffff77, PT ;  /* 0x7fffff770200780c */ /* 0x000fc60003fc6070 */
[----:B------:R-:W-:Y:S04]  /*3360*/  STL [R1+0xec8], R80 ;  /* 0x000ec85001007387 */ /* 0x000fe80000100800 */
[----:B------:R-:W-:Y:S04]  /*3370*/  STL [R1+0xf70], R80 ;  /* 0x000f705001007387 */ /* 0x000fe80000100800 */
[----:B------:R-:W3:Y:S01]  /*3380*/  @!P4 LDG.E.U16 R44, desc[UR16][R80.64] ;  /* 0x00000010502cc981 */ /* 0x000ee2000c1e1500 */
[----:B------:R-:W-:Y:S01]  /*3390*/  ISETP.GE.U32.AND P4, PT, R0, 0x7fffff67, PT ;  /* 0x7fffff670000780c */ /* 0x000fe20003f86070 */
[----:B------:R-:W-:-:S02]  /*33a0*/  IMAD R0, R90, 0x9, RZ ;  /* 0x000000095a007824 */ /* 0x000fc400078e02ff */
[----:B------:R-:W-:Y:S04]  /*33b0*/  STL [R1+0x10e0], R80 ;  /* 0x0010e05001007387 */ /* 0x000fe80000100800 */
[----:B------:R-:W-:Y:S04]  /*33c0*/  STL [R1+0xec4], R81 ;  /* 0x000ec45101007387 */ /* 0x000fe80000100800 */
[----:B------:R-:W-:Y:S01]  /*33d0*/  STL [R1+0xf64], R81 ;  /* 0x000f645101007387 */ /* 0x000fe20000100800 */
[----:B-1----:R-:W-:-:S03]  /*33e0*/  IMAD.WIDE R72, R0, 0x2, R88 ;  /* 0x0000000200487825 */ /* 0x002fc600078e0258 */
[----:B------:R-:W-:Y:S01]  /*33f0*/  STL [R1+0x10e4], R81 ;  /* 0x0010e45101007387 */ /* 0x000fe20000100800 */
[----:B0-----:R-:W-:-:S03]  /*3400*/  IMAD.WIDE R46, R0, 0x2, R86 ;  /* 0x00000002002e7825 */ /* 0x001fc600078e0256 */
[----:B------:R-:W-:Y:S04]  /*3410*/  STL [R1+0xed0], R78 ;  /* 0x000ed04e01007387 */ /* 0x000fe80000100800 */
[----:B------:R-:W-:Y:S04]  /*3420*/  STL [R1+0xf88], R78 ;  /* 0x000f884e01007387 */ /* 0x000fe80000100800 */
[----:B------:R-:W-:Y:S01]  /*3430*/  STL [R1+0x10e8], R78 ;  /* 0x0010e84e01007387 */ /* 0x000fe20000100800 */
[----:B------:R-:W-:-:S03]  /*3440*/  VIADD R2, R55, 0xffffffee ;  /* 0xffffffee37027836 */ /* 0x000fc60000000000 */
[----:B------:R-:W-:Y:S04]  /*3450*/  STL [R1+0xecc], R79 ;  /* 0x000ecc4f01007387 */ /* 0x000fe80000100800 */
[----:B------:R-:W-:Y:S04]  /*3460*/  STL [R1+0xf7c], R79 ;  /* 0x000f7c4f01007387 */ /* 0x000fe80000100800 */
[----:B------:R-:W-:Y:S04]  /*3470*/  STL [R1+0x10ec], R79 ;  /* 0x0010ec4f01007387 */ /* 0x000fe80000100800 */
[----:B------:R-:W3:Y:S04]  /*3480*/  @!P6 LDG.E.U16 R77, desc[UR16][R72.64] ;  /* 0x00000010484de981 */ /* 0x000ee8000c1e1500 */
[----:B------:R-:W3:Y:S04]  /*3490*/  @!P6 LDG.E.U16 R76, desc[UR16][R46.64] ;  /* 0x000000102e4ce981 */ /* 0x000ee8000c1e1500 */
[----:B------:R-:W4:Y:S04]  /*34a0*/  @!P5 LDG.E.U16 R42, desc[UR16][R84.64] ;  /* 0x00000010542ad981 */ /* 0x000f28000c1e1500 */
[----:B------:R-:W4:Y:S01]  /*34b0*/  @!P5 LDG.E.U16 R43, desc[UR16][R82.64] ;  /* 0x00000010522bd981 */ /* 0x000f22000c1e1500 */
[----:B------:R-:W-:Y:S01]  /*34c0*/  ISETP.GE.U32.AND P5, PT, R2, 0x7fffff6f, PT ;  /* 0x7fffff6f0200780c */ /* 0x000fe20003fa6070 */
[----:B------:R-:W-:Y:S01]  /*34d0*/  IMAD R2, R90, 0x11, RZ ;  /* 0x000000115a027824 */ /* 0x000fe200078e02ff */
[----:B------:R-:W-:-:S02]  /*34e0*/  PRMT R64, RZ, 0x7610, R64 ;  /* 0x00007610ff407816 */ /* 0x000fc40000000040 */
[----:B------:R-:W-:Y:S01]  /*34f0*/  PRMT R65, RZ, 0x7610, R65 ;  /* 0x00007610ff417816 */ /* 0x000fe20000000041 */
[----:B------:R-:W-:-:S04]  /*3500*/  IMAD.WIDE R70, R2, 0x2, R86 ;  /* 0x0000000202467825 */ /* 0x000fc800078e0256 */
[----:B------:R-:W-:-:S04]  /*3510*/  IMAD.WIDE R74, R2, 0x2, R88 ;  /* 0x00000002024a7825 */ /* 0x000fc800078e0258 */
[----:B------:R-:W4:Y:S04]  /*3520*/  @!P5 LDG.E.U16 R64, desc[UR16][R70.64] ;  /* 0x000000104640d981 */ /* 0x000f28000c1e1500 */
[----:B------:R0:W4:Y:S04]  /*3530*/  @!P5 LDG.E.U16 R65, desc[UR16][R74.64] ;  /* 0x000000104a41d981 */ /* 0x000128000c1e1500 */
[----:B--2---:R-:W-:Y:S04]  /*3540*/  STL [R1+0xc8], R16 ;  /* 0x0000c81001007387 */ /* 0x004fe80000100800 */
[----:B------:R1:W-:Y:S04]  /*3550*/  STL.64 [R1+0x620], R72 ;  /* 0x0006204801007387 */ /* 0x0003e80000100a00 */
[----:B------:R2:W-:Y:S04]  /*3560*/  STL.64 [R1+0x618], R46 ;  /* 0x0006182e01007387 */ /* 0x0005e80000100a00 */
[----:B-1----:R-:W4:Y:S01]  /*3570*/  LDL.LU.64 R72, [R1+0x12b0] ;  /* 0x0012b00001487983 */ /* 0x002f220000300a00 */
[----:B------:R-:W-:-:S03]  /*3580*/  VIADD R0, R55, 0xffffffd6 ;  /* 0xffffffd637007836 */ /* 0x000fc60000000000 */
[----:B--2---:R-:W2:Y:S02]  /*3590*/  LDL.LU.64 R46, [R1+0x12a8] ;  /* 0x0012a800012e7983 */ /* 0x004ea40000300a00 */
[----:B------:R-:W-:Y:S01]  /*35a0*/  ISETP.GE.U32.AND P5, PT, R0, 0x7fffff57, PT ;  /* 0x7fffff570000780c */ /* 0x000fe20003fa6070 */
[----:B------:R-:W-:Y:S01]  /*35b0*/  IMAD R0, R90, 0x19, RZ ;  /* 0x000000195a007824 */ /* 0x000fe200078e02ff */
[----:B------:R0:W-:Y:S04]  /*35c0*/  STL.64 [R1+0x5a0], R74 ;  /* 0x0005a04a01007387 */ /* 0x0001e80000100a00 */
[----:B------:R-:W-:Y:S01]  /*35d0*/  STL.64 [R1+0x598], R70 ;  /* 0x0005984601007387 */ /* 0x000fe20000100a00 */
[----:B0-----:R-:W-:-:S03]  /*35e0*/  IMAD.WIDE R74, R0, 0x2, R88 ;  /* 0x00000002004a7825 */ /* 0x001fc600078e0258 */
[----:B---3--:R-:W-:Y:S04]  /*35f0*/  STL [R1+0x60], R76 ;  /* 0x0000604c01007387 */ /* 0x008fe80000100800 */
[----:B------:R0:W-:Y:S02]  /*3600*/  STL [R1+0x64], R77 ;  /* 0x0000644d01007387 */ /* 0x0001e40000100800 */
[----:B0-----:R-:W-:Y:S02]  /*3610*/  IMAD.WIDE R76, R0, 0x2, R86 ;  /* 0x00000002004c7825 */ /* 0x001fe400078e0256 */
[----:B------:R0:W-:Y:S04]  /*3620*/  STL.64 [R1+0x520], R74 ;  /* 0x0005204a01007387 */ /* 0x0001e80000100a00 */
[----:B----4-:R-:W-:Y:S04]  /*3630*/  STL [R1+0x58], R64 ;  /* 0x0000584001007387 */ /* 0x010fe80000100800 */
[----:B------:R1:W-:Y:S04]  /*3640*/  STL [R1+0x5c], R65 ;  /* 0x00005c4101007387 */ /* 0x0003e80000100800 */
[----:B------:R3:W-:Y:S01]  /*3650*/  STL.64 [R1+0x518], R76 ;  /* 0x0005184c01007387 */ /* 0x0007e20000100a00 */
[----:B------:R-:W-:-:S02]  /*3660*/  PRMT R72, RZ, 0x7610, R72 ;  /* 0x00007610ff487816 */ /* 0x000fc40000000048 */
[----:B------:R-:W-:-:S04]  /*3670*/  PRMT R73, RZ, 0x7610, R73 ;  /* 0x00007610ff497816 */ /* 0x000fc80000000049 */
[----:B------:R3:W4:Y:S04]  /*3680*/  @!P4 LDG.E.U16 R72, desc[UR16][R76.64] ;  /* 0x000000104c48c981 */ /* 0x000728000c1e1500 */
[----:B------:R-:W4:Y:S04]  /*3690*/  @!P4 LDG.E.U16 R73, desc[UR16][R74.64] ;  /* 0x000000104a49c981 */ /* 0x000f28000c1e1500 */
[----:B0-----:R-:W4:Y:S01]  /*36a0*/  LDL.LU.64 R74, [R1+0x12a0] ;  /* 0x0012a000014a7983 */ /* 0x001f220000300a00 */
[----:B------:R-:W-:-:S05]  /*36b0*/  VIADD R16, R55, 0xffffffde ;  /* 0xffffffde37107836 */ /* 0x000fca0000000000 */
[----:B------:R-:W-:Y:S01]  /*36c0*/  ISETP.GE.U32.AND P6, PT, R16, 0x7fffff5f, PT ;  /* 0x7fffff5f1000780c */ /* 0x000fe20003fc6070 */
[----:B------:R-:W-:Y:S01]  /*36d0*/  IMAD R2, R90, 0x21, RZ ;  /* 0x000000215a027824 */ /* 0x000fe200078e02ff */
[----:B--2---:R-:W-:Y:S01]  /*36e0*/  PRMT R46, RZ, 0x7610, R46 ;  /* 0x00007610ff2e7816 */ /* 0x004fe2000000002e */
[----:B------:R-:W-:Y:S02]  /*36f0*/  VIADD R16, R55, 0xffffffce ;  /* 0xffffffce37107836 */ /* 0x000fe40000000000 */
[----:B------:R-:W-:-:S04]  /*3700*/  IMAD.WIDE R70, R2, 0x2, R88 ;  /* 0x0000000202467825 */ /* 0x000fc800078e0258 */
[----:B-1----:R-:W-:Y:S01]  /*3710*/  IMAD.WIDE R64, R2, 0x2, R86 ;  /* 0x0000000202407825 */ /* 0x002fe200078e0256 */
[----:B------:R-:W-:-:S03]  /*3720*/  ISETP.GE.U32.AND P4, PT, R16, 0x7fffff4f, PT ;  /* 0x7fffff4f1000780c */ /* 0x000fc60003f86070 */
[----:B------:R-:W-:Y:S01]  /*3730*/  VIADD R0, R55, 0xffffffc6 ;  /* 0xffffffc637007836 */ /* 0x000fe20000000000 */
[----:B------:R0:W2:Y:S01]  /*3740*/  @!P6 LDG.E.U16 R45, desc[UR16][R70.64] ;  /* 0x00000010462de981 */ /* 0x0000a2000c1e1500 */
[----:B------:R-:W-:-:S03]  /*3750*/  IMAD R2, R90, 0x31, RZ ;  /* 0x000000315a027824 */ /* 0x000fc600078e02ff */
[----:B------:R1:W2:Y:S01]  /*3760*/  @!P6 LDG.E.U16 R46, desc[UR16][R64.64] ;  /* 0x00000010402ee981 */ /* 0x0002a2000c1e1500 */
[----:B------:R-:W-:Y:S01]  /*3770*/  ISETP.GE.U32.AND P6, PT, R0, 0x7fffff47, PT ;  /* 0x7fffff470000780c */ /* 0x000fe20003fc6070 */
[----:B------:R-:W-:Y:S02]  /*3780*/  IMAD R0, R90, 0x29, RZ ;  /* 0x000000295a007824 */ /* 0x000fe400078e02ff */
[----:B------:R0:W-:Y:S01]  /*3790*/  STL.64 [R1+0x4a0], R70 ;  /* 0x0004a04601007387 */ /* 0x0001e20000100a00 */
[----:B------:R-:W-:-:S03]  /*37a0*/  PRMT R84, RZ, 0x7610, R84 ;  /* 0x00007610ff547816 */ /* 0x000fc60000000054 */
[----:B------:R1:W-:Y:S01]  /*37b0*/  STL.64 [R1+0x498], R64 ;  /* 0x0004984001007387 */ /* 0x0003e20000100a00 */
[----:B------:R-:W-:Y:S01]  /*37c0*/  PRMT R28, RZ, 0x7610, R28 ;  /* 0x00007610ff1c7816 */ /* 0x000fe2000000001c */
[----:B---3--:R-:W-:Y:S01]  /*37d0*/  IMAD.WIDE R76, R0, 0x2, R88 ;  /* 0x00000002004c7825 */ /* 0x008fe200078e0258 */
[----:B------:R-:W-:-:S03]  /*37e0*/  PRMT R47, RZ, 0x7610, R47 ;  /* 0x00007610ff2f7816 */ /* 0x000fc6000000002f */
[----:B0-----:R-:W-:-:S03]  /*37f0*/  IMAD.WIDE R70, R2, 0x2, R88 ;  /* 0x0000000202467825 */ /* 0x001fc600078e0258 */
[----:B------:R0:W3:Y:S01]  /*3800*/  @!P5 LDG.E.U16 R47, desc[UR16][R76.64] ;  /* 0x000000104c2fd981 */ /* 0x0000e2000c1e1500 */
[----:B-1----:R-:W-:-:S03]  /*3810*/  IMAD.WIDE R64, R2, 0x2, R86 ;  /* 0x0000000202407825 */ /* 0x002fc600078e0256 */
[----:B------:R-:W2:Y:S01]  /*3820*/  @!P4 LDG.E.U16 R84, desc[UR16][R70.64] ;  /* 0x000000104654c981 */ /* 0x000ea2000c1e1500 */
[----:B------:R-:W-:-:S03]  /*3830*/  VIADD R16, R55, 0xffffffbe ;  /* 0xffffffbe37107836 */ /* 0x000fc60000000000 */
[----:B------:R-:W2:Y:S01]  /*3840*/  @!P4 LDG.E.U16 R28, desc[UR16][R64.64] ;  /* 0x00000010401cc981 */ /* 0x000ea2000c1e1500 */
[----:B------:R-:W-:Y:S01]  /*3850*/  IMAD R2, R90, 0x41, RZ ;  /* 0x000000415a027824 */ /* 0x000fe200078e02ff */
[----:B------:R-:W-:Y:S02]  /*3860*/  PRMT R63, RZ, 0x7610, R63 ;  /* 0x00007610ff3f7816 */ /* 0x000fe4000000003f */
[----:B------:R-:W-:Y:S01]  /*3870*/  PRMT R62, RZ, 0x7610, R62 ;  /* 0x00007610ff3e7816 */ /* 0x000fe2000000003e */
[----:B----4-:R-:W-:Y:S04]  /*3880*/  STL [R1+0x4c], R72 ;  /* 0x00004c4801007387 */ /* 0x010fe80000100800 */
[----:B------:R1:W-:Y:S02]  /*3890*/  STL [R1+0x50], R73 ;  /* 0x0000504901007387 */ /* 0x0003e40000100800 */
[----:B-1----:R-:W-:-:S04]  /*38a0*/  IMAD.WIDE R72, R0, 0x2, R86 ;  /* 0x0000000200487825 */ /* 0x002fc800078e0256 */
[----:B------:R-:W-:Y:S01]  /*38b0*/  VIADD R0, R55, 0xffffffb6 ;  /* 0xffffffb637007836 */ /* 0x000fe20000000000 */
[----:B------:R0:W-:Y:S04]  /*38c0*/  STL.64 [R1+0x420], R76 ;  /* 0x0004204c01007387 */ /* 0x0001e80000100a00 */
[----:B------:R-:W-:Y:S01]  /*38d0*/  ISETP.GE.U32.AND P4, PT, R0, 0x7fffff37, PT ;  /* 0x7fffff370000780c */ /* 0x000fe20003f86070 */
[----:B------:R-:W-:Y:S01]  /*38e0*/  IMAD R0, R90, 0x39, RZ ;  /* 0x000000395a007824 */ /* 0x000fe200078e02ff */
[----:B------:R1:W-:Y:S01]  /*38f0*/  STL.64 [R1+0x418], R72 ;  /* 0x0004184801007387 */ /* 0x0003e20000100a00 */
[----:B------:R-:W-:Y:S02]  /*3900*/  PRMT R75, RZ, 0x7610, R75 ;  /* 0x00007610ff4b7816 */ /* 0x000fe4000000004b */
[----:B------:R-:W-:Y:S01]  /*3910*/  PRMT R74, RZ, 0x7610, R74 ;  /* 0x00007610ff4a7816 */ /* 0x000fe2000000004a */
[----:B------:R1:W4:Y:S01]  /*3920*/  @!P5 LDG.E.U16 R48, desc[UR16][R72.64] ;  /* 0x000000104830d981 */ /* 0x000322000c1e1500 */
[----:B------:R-:W-:Y:S01]  /*3930*/  ISETP.GE.U32.AND P5, PT, R16, 0x7fffff3f, PT ;  /* 0x7fffff3f1000780c */ /* 0x000fe20003fa6070 */
[----:B0-----:R-:W-:-:S04]  /*3940*/  IMAD.WIDE R76, R0, 0x2, R86 ;  /* 0x00000002004c7825 */ /* 0x001fc800078e0256 */
[----:B------:R-:W-:Y:S01]  /*3950*/  VIADD R16, R55, 0xffffffae ;  /* 0xffffffae37107836 */ /* 0x000fe20000000000 */
[----:B------:R-:W2:Y:S01]  /*3960*/  @!P6 LDG.E.U16 R74, desc[UR16][R76.64] ;  /* 0x000000104c4ae981 */ /* 0x000ea2000c1e1500 */
[----:B-1----:R-:W-:-:S03]  /*3970*/  IMAD.WIDE R72, R0, 0x2, R88 ;  /* 0x0000000200487825 */ /* 0x002fc600078e0258 */
[----:B------:R0:W-:Y:S04]  /*3980*/  STL.64 [R1+0x3a0], R70 ;  /* 0x0003a04601007387 */ /* 0x0001e80000100a00 */
[----:B------:R-:W3:Y:S01]  /*3990*/  @!P6 LDG.E.U16 R75, desc[UR16][R72.64] ;  /* 0x00000010484be981 */ /* 0x000ee2000c1e1500 */
[----:B------:R-:W-:-:S03]  /*39a0*/  ISETP.GE.U32.AND P6, PT, R16, 0x7fffff2f, PT ;  /* 0x7fffff2f1000780c */ /* 0x000fc60003fc6070 */
[----:B------:R1:W-:Y:S01]  /*39b0*/  STL.64 [R1+0x398], R64 ;  /* 0x0003984001007387 */ /* 0x0003e20000100a00 */
[----:B0-----:R-:W-:-:S03]  /*39c0*/  IMAD.WIDE R70, R2, 0x2, R88 ;  /* 0x0000000202467825 */ /* 0x001fc600078e0258 */
[----:B------:R0:W-:Y:S04]  /*39d0*/  STL.64 [R1+0x320], R72 ;  /* 0x0003204801007387 */ /* 0x0001e80000100a00 */
[----:B------:R-:W-:Y:S01]  /*39e0*/  STL.64 [R1+0x318], R76 ;  /* 0x0003184c01007387 */ /* 0x000fe20000100a00 */
[----:B-1----:R-:W-:-:S03]  /*39f0*/  IMAD.WIDE R64, R2, 0x2, R86 ;  /* 0x0000000202407825 */ /* 0x002fc600078e0256 */
[----:B------:R1:W4:Y:S01]  /*3a00*/  @!P5 LDG.E.U16 R63, desc[UR16][R70.64] ;  /* 0x00000010463fd981 */ /* 0x000322000c1e1500 */
[----:B------:R-:W-:-:S03]  /*3a10*/  IMAD R2, R90, 0x51, RZ ;  /* 0x000000515a027824 */ /* 0x000fc600078e02ff */
[----:B0-----:R-:W4:Y:S04]  /*3a20*/  LDL.LU.64 R72, [R1+0x1298] ;  /* 0x0012980001487983 */ /* 0x001f280000300a00 */
[----:B------:R1:W-:Y:S02]  /*3a30*/  STL.64 [R1+0x2a0], R70 ;  /* 0x0002a04601007387 */ /* 0x0003e40000100a00 */
[----:B-1----:R-:W-:-:S05]  /*3a40*/  IMAD.WIDE R70, R2, 0x2, R86 ;  /* 0x0000000202467825 */ /* 0x002fca00078e0256 */
[----:B------:R-:W4:Y:S01]  /*3a50*/  @!P6 LDG.E.U16 R62, desc[UR16][R70.64] ;  /* 0x00000010463ee981 */ /* 0x000f22000c1e1500 */
[----:B------:R-:W-:Y:S01]  /*3a60*/  PRMT R9, RZ, 0x7610, R9 ;  /* 0x00007610ff097816 */ /* 0x000fe20000000009 */
[----:B------:R-:W-:-:S05]  /*3a70*/  VIADD R0, R55, 0xffffffa6 ;  /* 0xffffffa637007836 */ /* 0x000fca0000000000 */
[----:B------:R0:W4:Y:S01]  /*3a80*/  @!P5 LDG.E.U16 R9, desc[UR16][R64.64] ;  /* 0x000000104009d981 */ /* 0x000122000c1e1500 */
[----:B------:R-:W-:Y:S01]  /*3a90*/  ISETP.GE.U32.AND P5, PT, R0, 0x7fffff27, PT ;  /* 0x7fffff270000780c */ /* 0x000fe20003fa6070 */
[----:B------:R-:W-:Y:S02]  /*3aa0*/  IMAD R0, R90, 0x49, RZ ;  /* 0x000000495a007824 */ /* 0x000fe400078e02ff */
[----:B------:R0:W-:Y:S01]  /*3ab0*/  STL.64 [R1+0x298], R64 ;  /* 0x0002984001007387 */ /* 0x0001e20000100a00 */
[----:B------:R-:W-:Y:S01]  /*3ac0*/  PRMT R10, RZ, 0x7610, R10 ;  /* 0x00007610ff0a7816 */ /* 0x000fe2000000000a */
[----:B------:R-:W-:Y:S01]  /*3ad0*/  IMAD.WIDE R76, R0, 0x2, R86 ;  /* 0x00000002004c7825 */ /* 0x000fe200078e0256 */
[----:B------:R-:W-:Y:S02]  /*3ae0*/  PRMT R8, RZ, 0x7610, R8 ;  /* 0x00007610ff087816 */ /* 0x000fe40000000008 */
[----:B------:R-:W-:Y:S01]  /*3af0*/  PRMT R11, RZ, 0x7610, R11 ;  /* 0x00007610ff0b7816 */ /* 0x000fe2000000000b */
[----:B------:R-:W-:Y:S01]  /*3b00*/  VIADD R16, R55, 0xffffff9e ;  /* 0xffffff9e37107836 */ /* 0x000fe20000000000 */
[----:B------:R-:W-:-:S04]  /*3b10*/  PRMT R49, RZ, 0x7610, R49 ;  /* 0x00007610ff317816 */ /* 0x000fc80000000031 */
[----:B------:R1:W4:Y:S01]  /*3b20*/  @!P4 LDG.E.U16 R11, desc[UR16][R76.64] ;  /* 0x000000104c0bc981 */ /* 0x000322000c1e1500 */
[----:B0-----:R-:W-:Y:S01]  /*3b30*/  IMAD.WIDE R64, R0, 0x2, R88 ;  /* 0x0000000200407825 */ /* 0x001fe200078e0258 */
[----:B------:R-:W-:-:S04]  /*3b40*/  IADD3 R0, PT, PT, R55, -0x6a, RZ ;  /* 0xffffff9637007810 */ /* 0x000fc80007ffe0ff */
[----:B------:R-:W4:Y:S01]  /*3b50*/  @!P4 LDG.E.U16 R10, desc[UR16][R64.64] ;  /* 0x00000010400ac981 */ /* 0x000f22000c1e1500 */
[----:B------:R-:W-:-:S03]  /*3b60*/  ISETP.GE.U32.AND P4, PT, R16, 0x7fffff1f, PT ;  /* 0x7fffff1f1000780c */ /* 0x000fc60003f86070 */
[----:B--2---:R-:W-:Y:S04]  /*3b70*/  STL [R1+0x154], R74 ;  /* 0x0001544a01007387 */ /* 0x004fe80000100800 */
[----:B---3--:R0:W-:Y:S04]  /*3b80*/  STL [R1+0x1c8], R75 ;  /* 0x0001c84b01007387 */ /* 0x0081e80000100800 */
[----:B------:R2:W-:Y:S01]  /*3b90*/  STL.64 [R1+0x220], R64 ;  /* 0x0002204001007387 */ /* 0x0005e20000100a00 */
[----:B0-----:R-:W-:-:S03]  /*3ba0*/  IMAD.WIDE R74, R2, 0x2, R88 ;  /* 0x00000002024a7825 */ /* 0x001fc600078e0258 */
[----:B------:R1:W-:Y:S04]  /*3bb0*/  STL.64 [R1+0x218], R76 ;  /* 0x0002184c01007387 */ /* 0x0003e80000100a00 */
[----:B------:R0:W3:Y:S01]  /*3bc0*/  @!P6 LDG.E.U16 R8, desc[UR16][R74.64] ;  /* 0x000000104a08e981 */ /* 0x0000e2000c1e1500 */
[----:B------:R-:W-:Y:S01]  /*3bd0*/  ISETP.GE.U32.AND P6, PT, R0, 0x7fffff17, PT ;  /* 0x7fffff170000780c */ /* 0x000fe20003fc6070 */
[C---:B------:R-:W-:Y:S02]  /*3be0*/  IMAD R0, R90.reuse, 0x59, RZ ;  /* 0x000000595a007824 */ /* 0x040fe400078e02ff */
[----:B--2---:R-:W2:Y:S04]  /*3bf0*/  LDL.LU.64 R64, [R1+0x1290] ;  /* 0x0012900001407983 */ /* 0x004ea80000300a00 */
[----:B------:R0:W-:Y:S04]  /*3c00*/  STL.64 [R1+0x1a0], R74 ;  /* 0x0001a04a01007387 */ /* 0x0001e80000100a00 */
[----:B------:R-:W-:Y:S01]  /*3c10*/  STL.64 [R1+0x198], R70 ;  /* 0x0001984601007387 */ /* 0x000fe20000100a00 */
[----:B------:R-:W-:-:S03]  /*3c20*/  IMAD R2, R90, 0x61, RZ ;  /* 0x000000615a027824 */ /* 0x000fc600078e02ff */
[----:B----4-:R-:W-:Y:S01]  /*3c30*/  STL [R1+0x150], R63 ;  /* 0x0001503f01007387 */ /* 0x010fe20000100800 */
[----:B------:R-:W-:Y:S01]  /*3c40*/  PRMT R72, RZ, 0x7610, R72 ;  /* 0x00007610ff487816 */ /* 0x000fe20000000048 */
[----:B-1----:R-:W-:Y:S01]  /*3c50*/  IMAD.WIDE R76, R0, 0x2, R86 ;  /* 0x00000002004c7825 */ /* 0x002fe200078e0256 */
[----:B------:R-:W-:-:S03]  /*3c60*/  PRMT R73, RZ, 0x7610, R73 ;  /* 0x00007610ff497816 */ /* 0x000fc60000000049 */
[----:B0-----:R-:W-:-:S03]  /*3c70*/  IMAD.WIDE R74, R2, 0x2, R88 ;  /* 0x00000002024a7825 */ /* 0x001fc600078e0258 */
[----:B------:R-:W4:Y:S04]  /*3c80*/  @!P5 LDG.E.U16 R73, desc[UR16][R76.64] ;  /* 0x000000104c49d981 */ /* 0x000f28000c1e1500 */
[----:B------:R0:W-:Y:S04]  /*3c90*/  STL [R1+0x6b8], R62 ;  /* 0x0006b83e01007387 */ /* 0x0001e80000100800 */
[----:B------:R-:W3:Y:S01]  /*3ca0*/  @!P4 LDG.E.U16 R72, desc[UR16][R74.64] ;  /* 0x000000104a48c981 */ /* 0x000ee2000c1e1500 */
[----:B0-----:R-:W-:-:S05]  /*3cb0*/  IMAD.WIDE R62, R0, 0x2, R88 ;  /* 0x00000002003e7825 */ /* 0x001fca00078e0258 */
[----:B------:R-:W3:Y:S01]  /*3cc0*/  @!P5 LDG.E.U16 R49, desc[UR16][R62.64] ;  /* 0x000000103e31d981 */ /* 0x000ee2000c1e1500 */
[----:B------:R-:W-:Y:S01]  /*3cd0*/  PRMT R67, RZ, 0x7610, R67 ;  /* 0x00007610ff437816 */ /* 0x000fe20000000043 */
[C---:B------:R-:W-:Y:S02]  /*3ce0*/  VIADD R16, R55.reuse, 0xffffff8e ;  /* 0xffffff8e37107836 */ /* 0x040fe40000000000 */
[----:B------:R-:W-:Y:S01]  /*3cf0*/  IMAD.WIDE R70, R2, 0x2, R86 ;  /* 0x0000000202467825 */ /* 0x000fe200078e0256 */
[----:B------:R0:W-:Y:S03]  /*3d00*/  STL.64 [R1+0x120], R62 ;  /* 0x0001203e01007387 */ /* 0x0001e60000100a00 */
[----:B------:R-:W-:Y:S01]  /*3d10*/  VIADD R0, R55, 0xffffff86 ;  /* 0xffffff8637007836 */ /* 0x000fe20000000000 */
[----:B------:R-:W-:Y:S01]  /*3d20*/  STL.64 [R1+0x118], R76 ;  /* 0x0001184c01007387 */ /* 0x000fe20000100a00 */
[----:B------:R-:W-:-:S03]  /*3d30*/  ISETP.GE.U32.AND P5, PT, R16, 0x7fffff0f, PT ;  /* 0x7fffff0f1000780c */ /* 0x000fc60003fa6070 */
[----:B------:R1:W4:Y:S01]  /*3d40*/  @!P4 LDG.E.U16 R67, desc[UR16][R70.64] ;  /* 0x000000104643c981 */ /* 0x000322000c1e1500 */
[----:B------:R-:W-:-:S03]  /*3d50*/  ISETP.GE.U32.AND P4, PT, R0, 0x7fffff07, PT ;  /* 0x7fffff070000780c */ /* 0x000fc60003f86070 */
[----:B0-----:R-:W4:Y:S01]  /*3d60*/  LDL.LU.64 R62, [R1+0x1288] ;  /* 0x00128800013e7983 */ /* 0x001f220000300a00 */
[C---:B------:R-:W-:Y:S01]  /*3d70*/  IMAD R0, R90.reuse, 0x69, RZ ;  /* 0x000000695a007824 */ /* 0x040fe200078e02ff */
[----:B------:R-:W-:Y:S02]  /*3d80*/  PRMT R58, RZ, 0x7610, R58 ;  /* 0x00007610ff3a7816 */ /* 0x000fe4000000003a */
[----:B------:R-:W-:Y:S02]  /*3d90*/  PRMT R59, RZ, 0x7610, R59 ;  /* 0x00007610ff3b7816 */ /* 0x000fe4000000003b */
[----:B--2---:R-:W-:Y:S02]  /*3da0*/  PRMT R64, RZ, 0x7610, R64 ;  /* 0x00007610ff407816 */ /* 0x004fe40000000040 */
[----:B------:R-:W-:Y:S01]  /*3db0*/  PRMT R65, RZ, 0x7610, R65 ;  /* 0x00007610ff417816 */ /* 0x000fe20000000041 */
[----:B---3--:R0:W-:Y:S04]  /*3dc0*/  STL [R1+0x3bc], R49 ;  /* 0x0003bc3101007387 */ /* 0x0081e80000100800 */
[----:B0-----:R-:W2:Y:S04]  /*3dd0*/  LDL.LU R49, [R1+0x1280] ;  /* 0x0012800001317983 */ /* 0x001ea80000300800 */
[----:B------:R0:W-:Y:S04]  /*3de0*/  STL.64 [R1+0xa0], R74 ;  /* 0x0000a04a01007387 */ /* 0x0001e80000100a00 */
[----:B------:R1:W-:Y:S04]  /*3df0*/  STL.64 [R1+0x98], R70 ;  /* 0x0000984601007387 */ /* 0x0003e80000100a00 */
[----:B------:R-:W-:Y:S01]  /*3e00*/  STL [R1+0x354], R72 ;  /* 0x0003544801007387 */ /* 0x000fe20000100800 */
[----:B0-----:R-:W-:-:S03]  /*3e10*/  IMAD R74, R90, 0x71, RZ ;  /* 0x000000715a4a7824 */ /* 0x001fc600078e02ff */
[----:B----4-:R0:W-:Y:S01]  /*3e20*/  STL [R1+0x3b8], R73 ;  /* 0x0003b84901007387 */ /* 0x0101e20000100800 */
[----:B-1----:R-:W-:-:S04]  /*3e30*/  IMAD.WIDE R70, R0, 0x2, R86 ;  /* 0x0000000200467825 */ /* 0x002fc800078e0256 */
[--C-:B------:R-:W-:Y:S01]  /*3e40*/  IMAD.WIDE R76, R74, 0x2, R88.reuse ;  /* 0x000000024a4c7825 */ /* 0x100fe200078e0258 */
[----:B------:R1:W3:Y:S03]  /*3e50*/  @!P6 LDG.E.U16 R64, desc[UR16][R70.64] ;  /* 0x000000104640e981 */ /* 0x0002e6000c1e1500 */
[----:B0-----:R-:W-:Y:S01]  /*3e60*/  IMAD.WIDE R72, R0, 0x2, R88 ;  /* 0x0000000200487825 */ /* 0x001fe200078e0258 */
[----:B------:R-:W4:Y:S03]  /*3e70*/  @!P5 LDG.E.U16 R59, desc[UR16][R76.64] ;  /* 0x000000104c3bd981 */ /* 0x000f26000c1e1500 */
[----:B------:R-:W-:Y:S01]  /*3e80*/  IMAD.WIDE R74, R74, 0x2, R86 ;  /* 0x000000024a4a7825 */ /* 0x000fe200078e0256 */
[----:B------:R0:W2:Y:S04]  /*3e90*/  @!P6 LDG.E.U16 R65, desc[UR16][R72.64] ;  /* 0x000000104841e981 */ /* 0x0000a8000c1e1500 */
[----:B------:R-:W4:Y:S04]  /*3ea0*/  @!P5 LDG.E.U16 R58, desc[UR16][R74.64] ;  /* 0x000000104a3ad981 */ /* 0x000f28000c1e1500 */
[----:B------:R-:W-:Y:S04]  /*3eb0*/  STL.64 [R1+0x20], R72 ;  /* 0x0000204801007387 */ /* 0x000fe80000100a00 */
[----:B------:R1:W-:Y:S04]  /*3ec0*/  STL.64 [R1+0x18], R70 ;  /* 0x0000184601007387 */ /* 0x0003e80000100a00 */
[----:B------:R-:W-:Y:S01]  /*3ed0*/  STL [R1+0xed8], R76 ;  /* 0x000ed84c01007387 */ /* 0x000fe20000100800 */
[----:B------:R-:W-:-:S03]  /*3ee0*/  VIADD R2, R55, 0xfffffffe ;  /* 0xfffffffe37027836 */ /* 0x000fc60000000000 */
[----:B------:R-:W-:Y:S04]  /*3ef0*/  STL [R1+0xfa0], R76 ;  /* 0x000fa04c01007387 */ /* 0x000fe80000100800 */
[----:B------:R-:W-:Y:S04]  /*3f00*/  STL [R1+0x10f0], R76 ;  /* 0x0010f04c01007387 */ /* 0x000fe80000100800 */
[----:B------:R-:W-:Y:S04]  /*3f10*/  STL [R1+0xed4], R77 ;  /* 0x000ed44d01007387 */ /* 0x000fe80000100800 */
[----:B------:R-:W-:Y:S04]  /*3f20*/  STL [R1+0xf94], R77 ;  /* 0x000f944d01007387 */ /* 0x000fe80000100800 */
[----:B------:R-:W-:Y:S01]  /*3f30*/  STL [R1+0x10f4], R77 ;  /* 0x0010f44d01007387 */ /* 0x000fe20000100800 */
[----:B------:R-:W-:-:S03]  /*3f40*/  ISETP.GE.U32.AND P6, PT, R2, 0x7fffff7f, PT ;  /* 0x7fffff7f0200780c */ /* 0x000fc60003fc6070 */
[----:B------:R-:W-:Y:S04]  /*3f50*/  STL [R1+0xee0], R74 ;  /* 0x000ee04a01007387 */ /* 0x000fe80000100800 */
[----:B------:R-:W-:Y:S04]  /*3f60*/  STL [R1+0xfb8], R74 ;  /* 0x000fb84a01007387 */ /* 0x000fe80000100800 */
[----:B------:R-:W-:Y:S04]  /*3f70*/  STL [R1+0x10f8], R74 ;  /* 0x0010f84a01007387 */ /* 0x000fe80000100800 */
[----:B------:R-:W-:Y:S04]  /*3f80*/  STL [R1+0xedc], R75 ;  /* 0x000edc4b01007387 */ /* 0x000fe80000100800 */
[----:B------:R-:W-:Y:S01]  /*3f90*/  STL [R1+0xfac], R75 ;  /* 0x000fac4b01007387 */ /* 0x000fe20000100800 */
[----:B-1----:R-:W-:-:S03]  /*3fa0*/  IMAD R70, R90, 0x79, RZ ;  /* 0x000000795a467824 */ /* 0x002fc600078e02ff */
[----:B------:R-:W-:Y:S04]  /*3fb0*/  STL [R1+0x350], R67 ;  /* 0x0003504301007387 */ /* 0x000fe80000100800 */
[----:B------:R-:W-:Y:S01]  /*3fc0*/  STL [R1+0x10fc], R75 ;  /* 0x0010fc4b01007387 */ /* 0x000fe20000100800 */
[----:B------:R-:W-:Y:S01]  /*3fd0*/  PRMT R16, RZ, 0x7610, R16 ;  /* 0x00007610ff107816 */ /* 0x000fe20000000010 */
[C---:B0-----:R-:W-:Y:S01]  /*3fe0*/  IMAD.WIDE R72, R70.reuse, 0x2, R88 ;  /* 0x0000000246487825 */ /* 0x041fe200078e0258 */
[----:B------:R-:W-:Y:S02]  /*3ff0*/  PRMT R66, RZ, 0x7610, R66 ;  /* 0x00007610ff427816 */ /* 0x000fe40000000042 */
[----:B------:R-:W-:Y:S01]  /*4000*/  PRMT R62, RZ, 0x7610, R62 ;  /* 0x00007610ff3e7816 */ /* 0x000fe2000000003e */
[----:B------:R-:W-:Y:S01]  /*4010*/  IMAD.WIDE R70, R70, 0x2, R86 ;  /* 0x0000000246467825 */ /* 0x000fe200078e0256 */
[----:B------:R-:W-:-:S02]  /*4020*/  PRMT R63, RZ, 0x7610, R63 ;  /* 0x00007610ff3f7816 */ /* 0x000fc4000000003f */
[----:B------:R-:W4:Y:S04]  /*4030*/  @!P4 LDG.E.U16 R66, desc[UR16][R72.64] ;  /* 0x000000104842c981 */ /* 0x000f28000c1e1500 */
[----:B------:R-:W4:Y:S04]  /*4040*/  @!P4 LDG.E.U16 R63, desc[UR16][R70.64] ;  /* 0x00000010463fc981 */ /* 0x000f28000c1e1500 */
[----:B---3--:R-:W-:Y:S04]  /*4050*/  STL [R1+0x348], R64 ;  /* 0x0003484001007387 */ /* 0x008fe80000100800 */
[----:B--2---:R0:W-:Y:S04]  /*4060*/  STL [R1+0x34c], R65 ;  /* 0x00034c4101007387 */ /* 0x0041e80000100800 */
[----:B----4-:R-:W-:Y:S04]  /*4070*/  STL [R1+0x340], R58 ;  /* 0x0003403a01007387 */ /* 0x010fe80000100800 */
[----:B------:R1:W-:Y:S01]  /*4080*/  STL [R1+0x344], R59 ;  /* 0x0003443b01007387 */ /* 0x0003e20000100800 */
[----:B0-----:R-:W-:-:S05]  /*4090*/  IMAD.WIDE R64, R90, 0x2, R88 ;  /* 0x000000025a407825 */ /* 0x001fca00078e0258 */
[----:B------:R-:W2:Y:S01]  /*40a0*/  @!P6 LDG.E.U16 R62, desc[UR16][R64.64] ;  /* 0x00000010403ee981 */ /* 0x000ea2000c1e1500 */
[----:B-1----:R-:W-:-:S05]  /*40b0*/  IMAD.WIDE R58, R90, 0x2, R86 ;  /* 0x000000025a3a7825 */ /* 0x002fca00078e0256 */
[----:B------:R0:W3:Y:S01]  /*40c0*/  @!P6 LDG.E.U16 R16, desc[UR16][R58.64] ;  /* 0x000000103a10e981 */ /* 0x0000e2000c1e1500 */
[----:B------:R-:W-:-:S03]  /*40d0*/  VIADD R0, R55, 0xfffffffd ;  /* 0xfffffffd37007836 */ /* 0x000fc60000000000 */
[----:B------:R-:W-:Y:S02]  /*40e0*/  STL [R1+0xee8], R72 ;  /* 0x000ee84801007387 */ /* 0x000fe40000100800 */
[----:B------:R-:W-:Y:S01]  /*40f0*/  ISETP.GE.U32.AND P5, PT, R0, 0x7fffff7e, PT ;  /* 0x7fffff7e0000780c */ /* 0x000fe20003fa6070 */
[C---:B------:R-:W-:Y:S01]  /*4100*/  VIADD R0, R55.reuse, 0xffffffed ;  /* 0xffffffed37007836 */ /* 0x040fe20000000000 */
[----:B------:R-:W-:Y:S01]  /*4110*/  STL.64 [R1+0x6a0], R64 ;  /* 0x0006a04001007387 */ /* 0x000fe20000100a00 */
[----:B------:R-:W-:-:S03]  /*4120*/  VIADD R2, R55, 0xfffffff5 ;  /* 0xfffffff537027836 */ /* 0x000fc60000000000 */
[----:B------:R-:W-:Y:S01]  /*4130*/  STL [R1+0xfd0], R72 ;  /* 0x000fd04801007387 */ /* 0x000fe20000100800 */
[----:B------:R-:W-:-:S03]  /*4140*/  ISETP.GE.U32.AND P6, PT, R0, 0x7fffff6e, PT ;  /* 0x7fffff6e0000780c */ /* 0x000fc60003fc6070 */
[----:B------:R0:W-:Y:S01]  /*4150*/  STL.64 [R1+0x698], R58 ;  /* 0x0006983a01007387 */ /* 0x0001e20000100a00 */
[----:B------:R-:W-:-:S03]  /*4160*/  IMAD.SHL.U32 R0, R90, 0x2, RZ ;  /* 0x000000025a007824 */ /* 0x000fc600078e00ff */
[----:B------:R-:W-:Y:S04]  /*4170*/  STL [R1+0x1100], R72 ;  /* 0x0011004801007387 */ /* 0x000fe80000100800 */
[----:B------:R-:W-:Y:S04]  /*4180*/  STL [R1+0xee4], R73 ;  /* 0x000ee44901007387 */ /* 0x000fe80000100800 */
[----:B------:R-:W-:Y:S01]  /*4190*/  STL [R1+0xfc4], R73 ;  /* 0x000fc44901007387 */ /* 0x000fe20000100800 */
[----:B------:R-:W-:-:S03]  /*41a0*/  ISETP.GE.U32.AND P4, PT, R2, 0x7fffff76, PT ;  /* 0x7fffff760200780c */ /* 0x000fc60003f86070 */
[----:B------:R-:W-:Y:S01]  /*41b0*/  STL [R1+0x1104], R73 ;  /* 0x0011044901007387 */ /* 0x000fe20000100800 */
[----:B0-----:R-:W-:-:S03]  /*41c0*/  IMAD.WIDE R58, R0, 0x2, R88 ;  /* 0x00000002003a7825 */ /* 0x001fc600078e0258 */
[----:B------:R-:W-:Y:S04]  /*41d0*/  STL [R1+0xef0], R70 ;  /* 0x000ef04601007387 */ /* 0x000fe80000100800 */
[----:B------:R-:W-:Y:S04]  /*41e0*/  STL [R1+0xfe8], R70 ;  /* 0x000fe84601007387 */ /* 0x000fe80000100800 */
[----:B------:R-:W-:Y:S01]  /*41f0*/  STL [R1+0xeec], R71 ;  /* 0x000eec4701007387 */ /* 0x000fe20000100800 */
[----:B------:R-:W-:-:S03]  /*4200*/  IMAD R2, R90, 0xa, RZ ;  /* 0x0000000a5a027824 */ /* 0x000fc600078e02ff */
[----:B------:R-:W-:Y:S04]  /*4210*/  STL [R1+0xfdc], R71 ;  /* 0x000fdc4701007387 */ /* 0x000fe80000100800 */
[----:B------:R-:W-:Y:S01]  /*4220*/  STL [R1+0x1108], R71 ;  /* 0x0011084701007387 */ /* 0x000fe20000100800 */
[----:B------:R-:W-:Y:S01]  /*4230*/  PRMT R60, RZ, 0x7610, R60 ;  /* 0x00007610ff3c7816 */ /* 0x000fe2000000003c */
[----:B------:R-:W-:Y:S01]  /*4240*/  IMAD.WIDE R64, R2, 0x2, R88 ;  /* 0x0000000202407825 */ /* 0x000fe200078e0258 */
[----:B------:R-:W-:Y:S02]  /*4250*/  PRMT R69, RZ, 0x7610, R69 ;  /* 0x00007610ff457816 */ /* 0x000fe40000000045 */
[----:B------:R-:W-:Y:S02]  /*4260*/  PRMT R61, RZ, 0x7610, R61 ;  /* 0x00007610ff3d7816 */ /* 0x000fe4000000003d */
[----:B------:R-:W-:-:S02]  /*4270*/  PRMT R68, RZ, 0x7610, R68 ;  /* 0x00007610ff447816 */ /* 0x000fc40000000044 */
[----:B------:R-:W4:Y:S04]  /*4280*/  @!P5 LDG.E.U16 R69, desc[UR16][R58.64] ;  /* 0x000000103a45d981 */ /* 0x000f28000c1e1500 */
[----:B------:R0:W4:Y:S04]  /*4290*/  @!P4 LDG.E.U16 R61, desc[UR16][R64.64] ;  /* 0x00000010403dc981 */ /* 0x000128000c1e1500 */
[----:B---3--:R-:W-:Y:S04]  /*42a0*/  STL [R1+0x3c0], R16 ;  /* 0x0003c01001007387 */ /* 0x008fe80000100800 */
[----:B------:R1:W-:Y:S04]  /*42b0*/  STL [R1+0x33c], R66 ;  /* 0x00033c4201007387 */ /* 0x0003e80000100800 */
[----:B------:R3:W-:Y:S04]  /*42c0*/  STL.64 [R1+0x690], R58 ;  /* 0x0006903a01007387 */ /* 0x0007e80000100a00 */
[----:B--2---:R-:W-:Y:S01]  /*42d0*/  STL [R1+0x3c4], R62 ;  /* 0x0003c43e01007387 */ /* 0x004fe20000100800 */
[----:B-1----:R-:W-:-:S03]  /*42e0*/  IMAD.WIDE R66, R0, 0x2, R86 ;  /* 0x0000000200427825 */ /* 0x002fc600078e0256 */
[----:B------:R1:W-:Y:S04]  /*42f0*/  STL [R1+0x338], R63 ;  /* 0x0003383f01007387 */ /* 0x0003e80000100800 */
[----:B------:R2:W-:Y:S04]  /*4300*/  STL.64 [R1+0x688], R66 ;  /* 0x0006884201007387 */ /* 0x0005e80000100a00 */
[----:B---3--:R-:W3:Y:S01]  /*4310*/  LDL.LU.64 R58, [R1+0x1278] ;  /* 0x00127800013a7983 */ /* 0x008ee20000300a00 */
[----:B-1----:R-:W-:-:S03]  /*4320*/  IMAD.WIDE R62, R2, 0x2, R86 ;  /* 0x00000002023e7825 */ /* 0x002fc600078e0256 */
[----:B------:R-:W4:Y:S04]  /*4330*/  @!P5 LDG.E.U16 R68, desc[UR16][R66.64] ;  /* 0x000000104244d981 */ /* 0x000f28000c1e1500 */
[----:B------:R1:W4:Y:S04]  /*4340*/  @!P4 LDG.E.U16 R60, desc[UR16][R62.64] ;  /* 0x000000103e3cc981 */ /* 0x000328000c1e1500 */
[----:B--2---:R-:W2:Y:S01]  /*4350*/  LDL.LU.64 R66, [R1+0x1270] ;  /* 0x0012700001427983 */ /* 0x004ea20000300a00 */
[C---:B------:R-:W-:Y:S02]  /*4360*/  VIADD R16, R55.reuse, 0xffffffe5 ;  /* 0xffffffe537107836 */ /* 0x040fe40000000000 */
[----:B------:R-:W-:-:S03]  /*4370*/  VIADD R0, R55, 0xffffffdd ;  /* 0xffffffdd37007836 */ /* 0x000fc60000000000 */
[----:B------:R-:W-:Y:S01]  /*4380*/  ISETP.GE.U32.AND P5, PT, R16, 0x7fffff66, PT ;  /* 0x7fffff661000780c */ /* 0x000fe20003fa6070 */
[----:B------:R0:W-:Y:S01]  /*4390*/  STL.64 [R1+0x610], R64 ;  /* 0x0006104001007387 */ /* 0x0001e20000100a00 */
[----:B------:R-:W-:Y:S01]  /*43a0*/  ISETP.GE.U32.AND P4, PT, R0, 0x7fffff5e, PT ;  /* 0x7fffff5e0000780c */ /* 0x000fe20003f86070 */
[C---:B------:R-:W-:Y:S02]  /*43b0*/  IMAD R0, R90.reuse, 0x12, RZ ;  /* 0x000000125a007824 */ /* 0x040fe400078e02ff */
[----:B------:R1:W-:Y:S01]  /*43c0*/  STL.64 [R1+0x608], R62 ;  /* 0x0006083e01007387 */ /* 0x0003e20000100a00 */
[----:B------:R-:W-:-:S04]  /*43d0*/  IMAD R2, R90, 0x1a, RZ ;  /* 0x0000001a5a027824 */ /* 0x000fc800078e02ff */
[----:B0-----:R-:W-:-:S04]  /*43e0*/  IMAD.WIDE R64, R2, 0x2, R88 ;  /* 0x0000000202407825 */ /* 0x001fc800078e0258 */
[----:B-1----:R-:W-:Y:S01]  /*43f0*/  IMAD.WIDE R62, R2, 0x2, R86 ;  /* 0x00000002023e7825 */ /* 0x002fe200078e0256 */
[----:B---3--:R-:W-:Y:S02]  /*4400*/  PRMT R58, RZ, 0x7610, R58 ;  /* 0x00007610ff3a7816 */ /* 0x008fe4000000003a */
[----:B------:R-:W-:-:S04]  /*4410*/  PRMT R59, RZ, 0x7610, R59 ;  /* 0x00007610ff3b7816 */ /* 0x000fc8000000003b */
[----:B------:R-:W3:Y:S04]  /*4420*/  @!P5 LDG.E.U16 R58, desc[UR16][R62.64] ;  /* 0x000000103e3ad981 */ /* 0x000ee8000c1e1500 */
[----:B----4-:R-:W-:Y:S04]  /*4430*/  STL [R1+0x5b8], R60 ;  /* 0x0005b83c01007387 */ /* 0x010fe80000100800 */
[----:B------:R0:W-:Y:S01]  /*4440*/  STL [R1+0x5bc], R61 ;  /* 0x0005bc3d01007387 */ /* 0x0001e20000100800 */
[----:B--2---:R-:W-:-:S03]  /*4450*/  PRMT R67, RZ, 0x7610, R67 ;  /* 0x00007610ff437816 */ /* 0x004fc60000000043 */
[----:B------:R-:W-:Y:S01]  /*4460*/  STL [R1+0x5c0], R68 ;  /* 0x0005c04401007387 */ /* 0x000fe20000100800 */
[----:B------:R-:W-:-:S03]  /*4470*/  PRMT R66, RZ, 0x7610, R66 ;  /* 0x00007610ff427816 */ /* 0x000fc60000000042 */
[----:B------:R1:W-:Y:S01]  /*4480*/  STL [R1+0x5c4], R69 ;  /* 0x0005c44501007387 */ /* 0x0003e20000100800 */
[----:B0-----:R-:W-:-:S03]  /*4490*/  IMAD.WIDE R60, R0, 0x2, R88 ;  /* 0x00000002003c7825 */ /* 0x001fc600078e0258 */
[----:B------:R0:W2:Y:S01]  /*44a0*/  @!P5 LDG.E.U16 R59, desc[UR16][R64.64] ;  /* 0x00000010403bd981 */ /* 0x0000a2000c1e1500 */
[----:B-1----:R-:W-:-:S03]  /*44b0*/  IMAD.WIDE R68, R0, 0x2, R86 ;  /* 0x0000000200447825 */ /* 0x002fc600078e0256 */
[----:B------:R1:W-:Y:S04]  /*44c0*/  STL.64 [R1+0x590], R60 ;  /* 0x0005903c01007387 */ /* 0x0003e80000100a00 */
[----:B------:R4:W-:Y:S04]  /*44d0*/  STL.64 [R1+0x588], R68 ;  /* 0x0005884401007387 */ /* 0x0009e80000100a00 */
[----:B------:R-:W2:Y:S04]  /*44e0*/  @!P6 LDG.E.U16 R67, desc[UR16][R60.64] ;  /* 0x000000103c43e981 */ /* 0x000ea8000c1e1500 */
[----:B------:R-:W2:Y:S04]  /*44f0*/  @!P6 LDG.E.U16 R66, desc[UR16][R68.64] ;  /* 0x000000104442e981 */ /* 0x000ea8000c1e1500 */
[----:B-1----:R-:W2:Y:S04]  /*4500*/  LDL.LU.64 R60, [R1+0x1268] ;  /* 0x00126800013c7983 */ /* 0x002ea80000300a00 */
[----:B----4-:R-:W4:Y:S01]  /*4510*/  LDL.LU.64 R68, [R1+0x1260] ;  /* 0x0012600001447983 */ /* 0x010f220000300a00 */
[----:B------:R-:W-:-:S02]  /*4520*/  VIADD R16, R55, 0xffffffd5 ;  /* 0xffffffd537107836 */ /* 0x000fc40000000000 */
        /* <DEDUP_REMOVED lines=9> */
[----:B---3--:R-:W-:Y:S04]  /*45c0*/  STL [R1+0x538], R58 ;  /* 0x0005383a01007387 */ /* 0x008fe80000100800 */
[----:B--2---:R0:W-:Y:S02]  /*45d0*/  STL [R1+0x53c], R59 ;  /* 0x00053c3b01007387 */ /* 0x0041e40000100800 */
[----:B0-----:R-:W-:Y:S02]  /*45e0*/  IMAD.WIDE R58, R0, 0x2, R88 ;  /* 0x00000002003a7825 */ /* 0x001fe400078e0258 */
[----:B------:R-:W-:Y:S04]  /*45f0*/  STL [R1+0x540], R66 ;  /* 0x0005404201007387 */ /* 0x000fe80000100800 */
[----:B------:R0:W-:Y:S01]  /*4600*/  STL [R1+0x544], R67 ;  /* 0x0005444301007387 */ /* 0x0001e20000100800 */
[----:B------:R-:W-:-:S02]  /*4610*/  PRMT R60, RZ, 0x7610, R60 ;  /* 0x00007610ff3c7816 */ /* 0x000fc4000000003c */
[----:B------:R-:W-:Y:S02]  /*4620*/  PRMT R61, RZ, 0x7610, R61 ;  /* 0x00007610ff3d7816 */ /* 0x000fe4000000003d */
[----:B----4-:R-:W-:Y:S02]  /*4630*/  PRMT R69, RZ, 0x7610, R69 ;  /* 0x00007610ff457816 */ /* 0x010fe40000000045 */
[----:B------:R-:W-:Y:S01]  /*4640*/  PRMT R68, RZ, 0x7610, R68 ;  /* 0x00007610ff447816 */ /* 0x000fe20000000044 */
[----:B0-----:R-:W-:Y:S01]  /*4650*/  IMAD.WIDE R66, R0, 0x2, R86 ;  /* 0x0000000200427825 */ /* 0x001fe200078e0256 */
[----:B------:R0:W-:Y:S04]  /*4660*/  STL.64 [R1+0x490], R58 ;  /* 0x0004903a01007387 */ /* 0x0001e80000100a00 */
[----:B------:R-:W2:Y:S04]  /*4670*/  @!P6 LDG.E.U16 R60, desc[UR16][R62.64] ;  /* 0x000000103e3ce981 */ /* 0x000ea8000c1e1500 */
[----:B------:R1:W-:Y:S04]  /*4680*/  STL.64 [R1+0x488], R66 ;  /* 0x0004884201007387 */ /* 0x0003e80000100a00 */
[----:B------:R-:W3:Y:S04]  /*4690*/  @!P4 LDG.E.U16 R69, desc[UR16][R58.64] ;  /* 0x000000103a45c981 */ /* 0x000ee8000c1e1500 */
[----:B------:R4:W3:Y:S04]  /*46a0*/  @!P6 LDG.E.U16 R61, desc[UR16][R64.64] ;  /* 0x00000010403de981 */ /* 0x0008e8000c1e1500 */
[----:B------:R-:W3:Y:S04]  /*46b0*/  @!P4 LDG.E.U16 R68, desc[UR16][R66.64] ;  /* 0x000000104244c981 */ /* 0x000ee8000c1e1500 */
[----:B0-----:R-:W3:Y:S04]  /*46c0*/  LDL.LU.64 R58, [R1+0x1258] ;  /* 0x00125800013a7983 */ /* 0x001ee80000300a00 */
[----:B-1----:R-:W3:Y:S01]  /*46d0*/  LDL.LU.64 R66, [R1+0x1250] ;  /* 0x0012500001427983 */ /* 0x002ee20000300a00 */
[----:B------:R-:W-:-:S02]  /*46e0*/  VIADD R16, R55, 0xffffffc5 ;  /* 0xffffffc537107836 */ /* 0x000fc40000000000 */
[----:B------:R-:W-:Y:S01]  /*46f0*/  VIADD R0, R55, 0xffffffbd ;  /* 0xffffffbd37007836 */ /* 0x000fe20000000000 */
[----:B------:R4:W-:Y:S02]  /*4700*/  STL.64 [R1+0x410], R64 ;  /* 0x0004104001007387 */ /* 0x0009e40000100a00 */
[----:B------:R-:W-:Y:S02]  /*4710*/  ISETP.GE.U32.AND P4, PT, R16, 0x7fffff46, PT ;  /* 0x7fffff461000780c */ /* 0x000fe40003f86070 */
[----:B------:R-:W-:Y:S01]  /*4720*/  ISETP.GE.U32.AND P6, PT, R0, 0x7fffff3e, PT ;  /* 0x7fffff3e0000780c */ /* 0x000fe20003fc6070 */
[----:B------:R0:W-:Y:S01]  /*4730*/  STL.64 [R1+0x408], R62 ;  /* 0x0004083e01007387 */ /* 0x0001e20000100a00 */
[C---:B------:R-:W-:Y:S02]  /*4740*/  IMAD R0, R90.reuse, 0x32, RZ ;  /* 0x000000325a007824 */ /* 0x040fe400078e02ff */
[----:B------:R-:W-:-:S04]  /*4750*/  IMAD R2, R90, 0x3a, RZ ;  /* 0x0000003a5a027824 */ /* 0x000fc800078e02ff */
[----:B----4-:R-:W-:-:S04]  /*4760*/  IMAD.WIDE R64, R2, 0x2, R88 ;  /* 0x0000000202407825 */ /* 0x010fc800078e0258 */
[----:B0-----:R-:W-:Y:S01]  /*4770*/  IMAD.WIDE R62, R2, 0x2, R86 ;  /* 0x00000002023e7825 */ /* 0x001fe200078e0256 */
[----:B--2---:R-:W-:Y:S04]  /*4780*/  STL [R1+0x4c0], R60 ;  /* 0x0004c03c01007387 */ /* 0x004fe80000100800 */
[----:B---3--:R0:W-:Y:S04]  /*4790*/  STL [R1+0x4c4], R61 ;  /* 0x0004c43d01007387 */ /* 0x0081e80000100800 */
[----:B------:R-:W-:Y:S01]  /*47a0*/  STL [R1+0x4c8], R68 ;  /* 0x0004c84401007387 */ /* 0x000fe20000100800 */
[----:B------:R-:W-:-:S03]  /*47b0*/  PRMT R58, RZ, 0x7610, R58 ;  /* 0x00007610ff3a7816 */ /* 0x000fc6000000003a */
[----:B------:R1:W-:Y:S01]  /*47c0*/  STL [R1+0x4cc], R69 ;  /* 0x0004cc4501007387 */ /* 0x0003e20000100800 */
[C---:B0-----:R-:W-:Y:S01]  /*47d0*/  IMAD.WIDE R60, R0.reuse, 0x2, R88 ;  /* 0x00000002003c7825 */ /* 0x041fe200078e0258 */
[----:B------:R-:W-:Y:S02]  /*47e0*/  PRMT R59, RZ, 0x7610, R59 ;  /* 0x00007610ff3b7816 */ /* 0x000fe4000000003b */
[----:B------:R-:W-:Y:S02]  /*47f0*/  PRMT R67, RZ, 0x7610, R67 ;  /* 0x00007610ff437816 */ /* 0x000fe40000000043 */
[----:B------:R-:W-:Y:S01]  /*4800*/  PRMT R66, RZ, 0x7610, R66 ;  /* 0x00007610ff427816 */ /* 0x000fe20000000042 */
[----:B------:R-:W2:Y:S01]  /*4810*/  @!P4 LDG.E.U16 R58, desc[UR16][R62.64] ;  /* 0x000000103e3ac981 */ /* 0x000ea2000c1e1500 */
[----:B-1----:R-:W-:-:S03]  /*4820*/  IMAD.WIDE R68, R0, 0x2, R86 ;  /* 0x0000000200447825 */ /* 0x002fc600078e0256 */
[----:B------:R0:W-:Y:S04]  /*4830*/  STL.64 [R1+0x390], R60 ;  /* 0x0003903c01007387 */ /* 0x0001e80000100a00 */
[----:B------:R1:W-:Y:S04]  /*4840*/  STL.64 [R1+0x388], R68 ;  /* 0x0003884401007387 */ /* 0x0003e80000100a00 */
[----:B------:R-:W3:Y:S04]  /*4850*/  @!P5 LDG.E.U16 R67, desc[UR16][R60.64] ;  /* 0x000000103c43d981 */ /* 0x000ee8000c1e1500 */
[----:B------:R4:W3:Y:S04]  /*4860*/  @!P4 LDG.E.U16 R59, desc[UR16][R64.64] ;  /* 0x00000010403bc981 */ /* 0x0008e8000c1e1500 */
[----:B------:R-:W3:Y:S04]  /*4870*/  @!P5 LDG.E.U16 R66, desc[UR16][R68.64] ;  /* 0x000000104442d981 */ /* 0x000ee8000c1e1500 */
[----:B0-----:R-:W3:Y:S04]  /*4880*/  LDL.LU.64 R60, [R1+0x1248] ;  /* 0x00124800013c7983 */ /* 0x001ee80000300a00 */
[----:B-1----:R-:W3:Y:S01]  /*4890*/  LDL.LU.64 R68, [R1+0x1240] ;  /* 0x0012400001447983 */ /* 0x002ee20000300a00 */
[C---:B------:R-:W-:Y:S01]  /*48a0*/  VIADD R16, R55.reuse, 0xffffffb5 ;  /* 0xffffffb537107836 */ /* 0x040fe20000000000 */
[----:B------:R-:W-:-:S04]  /*48b0*/  IADD3 R0, PT, PT, R55, -0x53, RZ ;  /* 0xffffffad37007810 */ /* 0x000fc80007ffe0ff */
[----:B------:R-:W-:Y:S01]  /*48c0*/  ISETP.GE.U32.AND P5, PT, R16, 0x7fffff36, PT ;  /* 0x7fffff361000780c */ /* 0x000fe20003fa6070 */
[----:B------:R4:W-:Y:S01]  /*48d0*/  STL.64 [R1+0x310], R64 ;  /* 0x0003104001007387 */ /* 0x0009e20000100a00 */
[----:B------:R-:W-:Y:S01]  /*48e0*/  ISETP.GE.U32.AND P4, PT, R0, 0x7fffff2e, PT ;  /* 0x7fffff2e0000780c */ /* 0x000fe20003f86070 */
[C---:B------:R-:W-:Y:S02]  /*48f0*/  IMAD R2, R90.reuse, 0x4a, RZ ;  /* 0x0000004a5a027824 */ /* 0x040fe400078e02ff */
[----:B------:R0:W-:Y:S01]  /*4900*/  STL.64 [R1+0x308], R62 ;  /* 0x0003083e01007387 */ /* 0x0001e20000100a00 */
[----:B------:R-:W-:Y:S02]  /*4910*/  IMAD R0, R90, 0x42, RZ ;  /* 0x000000425a007824 */ /* 0x000fe400078e02ff */
[----:B----4-:R-:W-:-:S04]  /*4920*/  IMAD.WIDE R64, R2, 0x2, R88 ;  /* 0x0000000202407825 */ /* 0x010fc800078e0258 */
[----:B0-----:R-:W-:Y:S01]  /*4930*/  IMAD.WIDE R62, R2, 0x2, R86 ;  /* 0x00000002023e7825 */ /* 0x001fe200078e0256 */
[----:B--2---:R-:W-:Y:S04]  /*4940*/  STL [R1+0x450], R58 ;  /* 0x0004503a01007387 */ /* 0x004fe80000100800 */
[----:B---3--:R0:W-:Y:S04]  /*4950*/  STL [R1+0x454], R59 ;  /* 0x0004543b01007387 */ /* 0x0081e80000100800 */
[----:B------:R-:W-:Y:S01]  /*4960*/  STL [R1+0x4b8], R66 ;  /* 0x0004b84201007387 */ /* 0x000fe20000100800 */
[----:B------:R-:W-:-:S03]  /*4970*/  PRMT R60, RZ, 0x7610, R60 ;  /* 0x00007610ff3c7816 */ /* 0x000fc6000000003c */
[----:B------:R1:W-:Y:S01]  /*4980*/  STL [R1+0x4bc], R67 ;  /* 0x0004bc4301007387 */ /* 0x0003e20000100800 */
[----:B------:R-:W-:Y:S01]  /*4990*/  PRMT R61, RZ, 0x7610, R61 ;  /* 0x00007610ff3d7816 */ /* 0x000fe2000000003d */
[C---:B0-----:R-:W-:Y:S01]  /*49a0*/  IMAD.WIDE R58, R0.reuse, 0x2, R88 ;  /* 0x00000002003a7825 */ /* 0x041fe200078e0258 */
[----:B------:R-:W-:Y:S01]  /*49b0*/  PRMT R69, RZ, 0x7610, R69 ;  /* 0x00007610ff457816 */ /* 0x000fe20000000045 */
[----:B------:R-:W2:Y:S01]  /*49c0*/  @!P5 LDG.E.U16 R60, desc[UR16][R62.64] ;  /* 0x000000103e3cd981 */ /* 0x000ea2000c1e1500 */
[----:B------:R-:W-:Y:S01]  /*49d0*/  PRMT R68, RZ, 0x7610, R68 ;  /* 0x00007610ff447816 */ /* 0x000fe20000000044 */
[----:B-1----:R-:W-:Y:S02]  /*49e0*/  IMAD.WIDE R66, R0, 0x2, R86 ;  /* 0x0000000200427825 */ /* 0x002fe400078e0256 */
[----:B------:R0:W-:Y:S04]  /*49f0*/  STL.64 [R1+0x290], R58 ;  /* 0x0002903a01007387 */ /* 0x0001e80000100a00 */
[----:B------:R1:W3:Y:S04]  /*4a00*/  @!P5 LDG.E.U16 R61, desc[UR16][R64.64] ;  /* 0x00000010403dd981 */ /* 0x0002e8000c1e1500 */
[----:B------:R4:W-:Y:S04]  /*4a10*/  STL.64 [R1+0x288], R66 ;  /* 0x0002884201007387 */ /* 0x0009e80000100a00 */
[----:B------:R-:W3:Y:S04]  /*4a20*/  @!P6 LDG.E.U16 R69, desc[UR16][R58.64] ;  /* 0x000000103a45e981 */ /* 0x000ee8000c1e1500 */
[----:B------:R-:W3:Y:S04]  /*4a30*/  @!P6 LDG.E.U16 R68, desc[UR16][R66.64] ;  /* 0x000000104244e981 */ /* 0x000ee8000c1e1500 */
[----:B0-----:R-:W3:Y:S04]  /*4a40*/  LDL.LU.64 R58, [R1+0x1238] ;  /* 0x00123800013a7983 */ /* 0x001ee80000300a00 */
[----:B----4-:R-:W4:Y:S01]  /*4a50*/  LDL.LU.64 R66, [R1+0x1230] ;  /* 0x0012300001427983 */ /* 0x010f220000300a00 */
[----:B------:R-:W-:-:S02]  /*4a60*/  VIADD R16, R55, 0xffffffa5 ;  /* 0xffffffa537107836 */ /* 0x000fc40000000000 */
[----:B------:R-:W-:Y:S01]  /*4a70*/  VIADD R0, R55, 0xffffff9d ;  /* 0xffffff9d37007836 */ /* 0x000fe20000000000 */
[----:B------:R1:W-:Y:S02]  /*4a80*/  STL.64 [R1+0x210], R64 ;  /* 0x0002104001007387 */ /* 0x0003e40000100a00 */
[----:B------:R-:W-:Y:S01]  /*4a90*/  ISETP.GE.U32.AND P6, PT, R16, 0x7fffff26, PT ;  /* 0x7fffff261000780c */ /* 0x000fe20003fc6070 */
[----:B------:R-:W-:Y:S01]  /*4aa0*/  IMAD R2, R90, 0x5a, RZ ;  /* 0x0000005a5a027824 */ /* 0x000fe200078e02ff */
[----:B------:R0:W-:Y:S01]  /*4ab0*/  STL.64 [R1+0x208], R62 ;  /* 0x0002083e01007387 */ /* 0x0001e20000100a00 */
[----:B------:R-:W-:Y:S01]  /*4ac0*/  ISETP.GE.U32.AND P5, PT, R0, 0x7fffff1e, PT ;  /* 0x7fffff1e0000780c */ /* 0x000fe20003fa6070 */
[----:B------:R-:W-:Y:S02]  /*4ad0*/  IMAD R0, R90, 0x52, RZ ;  /* 0x000000525a007824 */ /* 0x000fe400078e02ff */
[----:B-1----:R-:W-:-:S04]  /*4ae0*/  IMAD.WIDE R64, R2, 0x2, R88 ;  /* 0x0000000202407825 */ /* 0x002fc800078e0258 */
[----:B0-----:R-:W-:Y:S01]  /*4af0*/  IMAD.WIDE R62, R2, 0x2, R86 ;  /* 0x00000002023e7825 */ /* 0x001fe200078e0256 */
[----:B------:R-:W-:Y:S01]  /*4b00*/  PRMT R93, RZ, 0x7610, R93 ;  /* 0x00007610ff5d7816 */ /* 0x000fe2000000005d */
[----:B--2---:R-:W-:Y:S04]  /*4b10*/  STL [R1+0x440], R60 ;  /* 0x0004403c01007387 */ /* 0x004fe80000100800 */
[----:B---3--:R0:W-:Y:S02]  /*4b20*/  STL [R1+0x444], R61 ;  /* 0x0004443d01007387 */ /* 0x0081e40000100800 */
[----:B0-----:R-:W-:Y:S02]  /*4b30*/  IMAD.WIDE R60, R0, 0x2, R88 ;  /* 0x00000002003c7825 */ /* 0x001fe400078e0258 */
[----:B------:R-:W-:Y:S04]  /*4b40*/  STL [R1+0x448], R68 ;  /* 0x0004484401007387 */ /* 0x000fe80000100800 */
[----:B------:R0:W-:Y:S01]  /*4b50*/  STL [R1+0x44c], R69 ;  /* 0x00044c4501007387 */ /* 0x0001e20000100800 */
[----:B------:R-:W-:-:S02]  /*4b60*/  PRMT R59, RZ, 0x7610, R59 ;  /* 0x00007610ff3b7816 */ /* 0x000fc4000000003b */
[----:B------:R-:W-:Y:S01]  /*4b70*/  PRMT R58, RZ, 0x7610, R58 ;  /* 0x00007610ff3a7816 */ /* 0x000fe2000000003a */
[----:B------:R-:W2:Y:S01]  /*4b80*/  @!P4 LDG.E.U16 R93, desc[UR16][R60.64] ;  /* 0x000000103c5dc981 */ /* 0x000ea2000c1e1500 */
[----:B----4-:R-:W-:-:S03]  /*4b90*/  PRMT R67, RZ, 0x7610, R67 ;  /* 0x00007610ff437816 */ /* 0x010fc60000000043 */
[----:B------:R-:W3:Y:S01]  /*4ba0*/  @!P6 LDG.E.U16 R59, desc[UR16][R64.64] ;  /* 0x00000010403be981 */ /* 0x000ee2000c1e1500 */
[----:B0-----:R-:W-:-:S03]  /*4bb0*/  IMAD.WIDE R68, R0, 0x2, R86 ;  /* 0x0000000200447825 */ /* 0x001fc600078e0256 */
[----:B------:R-:W4:Y:S01]  /*4bc0*/  @!P6 LDG.E.U16 R58, desc[UR16][R62.64] ;  /* 0x000000103e3ae981 */ /* 0x000f22000c1e1500 */
[C---:B------:R-:W-:Y:S01]  /*4bd0*/  VIADD R0, R55.reuse, 0xffffff8d ;  /* 0xffffff8d37007836 */ /* 0x040fe20000000000 */
[----:B------:R-:W-:Y:S02]  /*4be0*/  PRMT R66, RZ, 0x7610, R66 ;  /* 0x00007610ff427816 */ /* 0x000fe40000000042 */
[----:B------:R0:W-:Y:S02]  /*4bf0*/  STL.64 [R1+0x190], R60 ;  /* 0x0001903c01007387 */ /* 0x0001e40000100a00 */
[----:B------:R-:W-:Y:S01]  /*4c00*/  ISETP.GE.U32.AND P6, PT, R0, 0x7fffff0e, PT ;  /* 0x7fffff0e0000780c */ /* 0x000fe20003fc6070 */
[----:B------:R-:W-:Y:S01]  /*4c10*/  IMAD R0, R90, 0x62, RZ ;  /* 0x000000625a007824 */ /* 0x000fe200078e02ff */
[----:B------:R1:W-:Y:S04]  /*4c20*/  STL.64 [R1+0x188], R68 ;  /* 0x0001884401007387 */ /* 0x0003e80000100a00 */
[----:B------:R1:W2:Y:S01]  /*4c30*/  @!P4 LDG.E.U16 R67, desc[UR16][R68.64] ;  /* 0x000000104443c981 */ /* 0x0002a2000c1e1500 */
[----:B------:R-:W-:-:S02]  /*4c40*/  VIADD R16, R55, 0xffffff95 ;  /* 0xffffff9537107836 */ /* 0x000fc40000000000 */
[----:B------:R-:W-:Y:S01]  /*4c50*/  IMAD R2, R90, 0x6a, RZ ;  /* 0x0000006a5a027824 */ /* 0x000fe200078e02ff */
[----:B0-----:R-:W2:Y:S01]  /*4c60*/  LDL.LU.64 R60, [R1+0x1228] ;  /* 0x00122800013c7983 */ /* 0x001ea20000300a00 */
[----:B-1----:R-:W-:-:S05]  /*4c70*/  IMAD.WIDE R68, R0, 0x2, R88 ;  /* 0x0000000200447825 */ /* 0x002fca00078e0258 */
[----:B------:R-:W2:Y:S01]  /*4c80*/  @!P5 LDG.E.U16 R66, desc[UR16][R68.64] ;  /* 0x000000104442d981 */ /* 0x000ea2000c1e1500 */
[----:B------:R-:W-:-:S03]  /*4c90*/  ISETP.GE.U32.AND P4, PT, R16, 0x7fffff16, PT ;  /* 0x7fffff161000780c */ /* 0x000fc60003f86070 */
[----:B------:R0:W-:Y:S01]  /*4ca0*/  STL.64 [R1+0x110], R64 ;  /* 0x0001104001007387 */ /* 0x0001e20000100a00 */
[----:B------:R-:W-:-:S03]  /*4cb0*/  PRMT R4, RZ, 0x7610, R4 ;  /* 0x00007610ff047816 */ /* 0x000fc60000000004 */
[----:B------:R1:W-:Y:S01]  /*4cc0*/  STL.64 [R1+0x108], R62 ;  /* 0x0001083e01007387 */ /* 0x0003e20000100a00 */
[----:B------:R-:W-:-:S03]  /*4cd0*/  VIADD R16, R55, 0xffffff85 ;  /* 0xffffff8537107836 */ /* 0x000fc60000000000 */
[----:B------:R-:W-:Y:S01]  /*4ce0*/  STL.64 [R1+0x90], R68 ;  /* 0x0000904401007387 */ /* 0x000fe20000100a00 */
[----:B------:R-:W-:Y:S01]  /*4cf0*/  PRMT R57, RZ, 0x7610, R57 ;  /* 0x00007610ff397816 */ /* 0x000fe20000000039 */
[----:B0-----:R-:W-:-:S04]  /*4d00*/  IMAD.WIDE R64, R0, 0x2, R86 ;  /* 0x0000000200407825 */ /* 0x001fc800078e0256 */
[----:B-1----:R-:W-:Y:S01]  /*4d10*/  IMAD.WIDE R62, R2, 0x2, R88 ;  /* 0x00000002023e7825 */ /* 0x002fe200078e0258 */
[----:B------:R-:W2:Y:S01]  /*4d20*/  @!P5 LDG.E.U16 R4, desc[UR16][R64.64] ;  /* 0x000000104004d981 */ /* 0x000ea2000c1e1500 */
[----:B------:R-:W-:Y:S02]  /*4d30*/  ISETP.GE.U32.AND P5, PT, R16, 0x7fffff06, PT ;  /* 0x7fffff061000780c */ /* 0x000fe40003fa6070 */
[----:B------:R-:W-:Y:S01]  /*4d40*/  PRMT R56, RZ, 0x7610, R56 ;  /* 0x00007610ff387816 */ /* 0x000fe20000000038 */
[----:B------:R0:W2:Y:S01]  /*4d50*/  @!P4 LDG.E.U16 R57, desc[UR16][R62.64] ;  /* 0x000000103e39c981 */ /* 0x0000a2000c1e1500 */
[----:B------:R-:W-:Y:S02]  /*4d60*/  PRMT R16, RZ, 0x7610, R16 ;  /* 0x00007610ff107816 */ /* 0x000fe40000000010 */
[----:B------:R-:W-:Y:S02]  /*4d70*/  PRMT R52, RZ, 0x7610, R52 ;  /* 0x00007610ff347816 */ /* 0x000fe40000000034 */
[----:B------:R-:W-:Y:S01]  /*4d80*/  PRMT R53, RZ, 0x7610, R53 ;  /* 0x00007610ff357816 */ /* 0x000fe20000000035 */
[----:B----4-:R-:W-:Y:S04]  /*4d90*/  STL [R1+0x3d0], R58 ;  /* 0x0003d03a01007387 */ /* 0x010fe80000100800 */
[----:B---3--:R1:W-:Y:S04]  /*4da0*/  STL [R1+0x3d4], R59 ;  /* 0x0003d43b01007387 */ /* 0x0083e80000100800 */
[----:B------:R-:W-:Y:S01]  /*4db0*/  STL.64 [R1+0x88], R64 ;  /* 0x0000884001007387 */ /* 0x000fe20000100a00 */
[----:B-1----:R-:W-:-:S03]  /*4dc0*/  IMAD.WIDE R58, R2, 0x2, R86 ;  /* 0x00000002023a7825 */ /* 0x002fc600078e0256 */
[----:B------:R0:W-:Y:S04]  /*4dd0*/  STL.64 [R1+0x10], R62 ;  /* 0x0000103e01007387 */ /* 0x0001e80000100a00 */
[----:B------:R-:W-:Y:S04]  /*4de0*/  STL.64 [R1+0x8], R58 ;  /* 0x0000083a01007387 */ /* 0x000fe80000100a00 */
[----:B--2---:R-:W-:Y:S04]  /*4df0*/  STL [R1+0x43c], R93 ;  /* 0x00043c5d01007387 */ /* 0x004fe80000100800 */
[----:B------:R-:W-:Y:S01]  /*4e00*/  STL [R1+0x438], R67 ;  /* 0x0004384301007387 */ /* 0x000fe20000100800 */
[----:B0-----:R-:W-:-:S03]  /*4e10*/  IMAD R62, R90, 0x7a, RZ ;  /* 0x0000007a5a3e7824 */ /* 0x001fc600078e02ff */
[----:B------:R0:W-:Y:S01]  /*4e20*/  STL [R1+0x3cc], R66 ;  /* 0x0003cc4201007387 */ /* 0x0001e20000100800 */
[----:B------:R-:W-:-:S03]  /*4e30*/  IMAD.WIDE R64, R62, 0x2, R88 ;  /* 0x000000023e407825 */ /* 0x000fc600078e0258 */
[----:B------:R1:W2:Y:S01]  /*4e40*/  @!P4 LDG.E.U16 R56, desc[UR16][R58.64] ;  /* 0x000000103a38c981 */ /* 0x0002a2000c1e1500 */
[----:B------:R-:W-:-:S03]  /*4e50*/  IMAD.WIDE R62, R62, 0x2, R86 ;  /* 0x000000023e3e7825 */ /* 0x000fc600078e0256 */
[----:B------:R-:W3:Y:S01]  /*4e60*/  @!P5 LDG.E.U16 R52, desc[UR16][R64.64] ;  /* 0x000000104034d981 */ /* 0x000ee2000c1e1500 */
[----:B0-----:R-:W-:-:S03]  /*4e70*/  IMAD R66, R90, 0x72, RZ ;  /* 0x000000725a427824 */ /* 0x001fc600078e02ff */
[----:B------:R-:W4:Y:S01]  /*4e80*/  @!P5 LDG.E.U16 R16, desc[UR16][R62.64] ;  /* 0x000000103e10d981 */ /* 0x000f22000c1e1500 */
[----:B------:R-:W-:-:S04]  /*4e90*/  IMAD.WIDE R68, R66, 0x2, R88 ;  /* 0x0000000242447825 */ /* 0x000fc800078e0258 */
[----:B------:R-:W-:Y:S01]  /*4ea0*/  IMAD.WIDE R66, R66, 0x2, R86 ;  /* 0x0000000242427825 */ /* 0x000fe200078e0256 */
[----:B------:R-:W3:Y:S04]  /*4eb0*/  @!P6 LDG.E.U16 R54, desc[UR16][R68.64] ;  /* 0x000000104436e981 */ /* 0x000ee8000c1e1500 */
[----:B------:R-:W3:Y:S04]  /*4ec0*/  @!P6 LDG.E.U16 R53, desc[UR16][R66.64] ;  /* 0x000000104235e981 */ /* 0x000ee8000c1e1500 */
[----:B------:R-:W-:Y:S04]  /*4ed0*/  STL [R1+0xef8], R68 ;  /* 0x000ef84401007387 */ /* 0x000fe80000100800 */
[----:B------:R-:W-:Y:S04]  /*4ee0*/  STL [R1+0x1000], R68 ;  /* 0x0010004401007387 */ /* 0x000fe80000100800 */
[----:B------:R-:W-:Y:S04]  /*4ef0*/  STL [R1+0xef4], R69 ;  /* 0x000ef44501007387 */ /* 0x000fe80000100800 */
[----:B------:R-:W-:Y:S04]  /*4f00*/  STL [R1+0xff4], R69 ;  /* 0x000ff44501007387 */ /* 0x000fe80000100800 */
[----:B------:R-:W-:Y:S01]  /*4f10*/  STL [R1+0xf00], R66 ;  /* 0x000f004201007387 */ /* 0x000fe20000100800 */
[----:B------:R-:W-:-:S03]  /*4f20*/  VIADD R0, R55, 0xfffffffc ;  /* 0xfffffffc37007836 */ /* 0x000fc60000000000 */
[----:B------:R-:W-:Y:S04]  /*4f30*/  STL [R1+0x1018], R66 ;  /* 0x0010184201007387 */ /* 0x000fe80000100800 */
[----:B------:R-:W-:Y:S04]  /*4f40*/  STL [R1+0x110c], R66 ;  /* 0x00110c4201007387 */ /* 0x000fe80000100800 */
[----:B------:R-:W-:Y:S01]  /*4f50*/  STL [R1+0xefc], R67 ;  /* 0x000efc4301007387 */ /* 0x000fe20000100800 */
[----:B------:R-:W-:-:S03]  /*4f60*/  VIADD R2, R55, 0xfffffff4 ;  /* 0xfffffff437027836 */ /* 0x000fc60000000000 */
[----:B------:R-:W-:Y:S04]  /*4f70*/  STL [R1+0x100c], R67 ;  /* 0x00100c4301007387 */ /* 0x000fe80000100800 */
[----:B------:R-:W-:Y:S01]  /*4f80*/  STL [R1+0x1110], R67 ;  /* 0x0011104301007387 */ /* 0x000fe20000100800 */
[----:B------:R-:W-:-:S03]  /*4f90*/  ISETP.GE.U32.AND P4, PT, R0, 0x7fffff7d, PT ;  /* 0x7fffff7d0000780c */ /* 0x000fc60003f86070 */
[----:B------:R-:W-:Y:S01]  /*4fa0*/  STL [R1+0xf08], R64 ;  /* 0x000f084001007387 */ /* 0x000fe20000100800 */
[----:B------:R-:W-:-:S03]  /*4fb0*/  VIADD R0, R55, 0xffffffec ;  /* 0xffffffec37007836 */ /* 0x000fc60000000000 */
[----:B------:R-:W-:Y:S04]  /*4fc0*/  STL [R1+0x1028], R64 ;  /* 0x0010284001007387 */ /* 0x000fe80000100800 */
[----:B------:R-:W-:Y:S01]  /*4fd0*/  STL [R1+0x1114], R64 ;  /* 0x0011144001007387 */ /* 0x000fe20000100800 */
[----:B------:R-:W-:-:S03]  /*4fe0*/  ISETP.GE.U32.AND P6, PT, R2, 0x7fffff75, PT ;  /* 0x7fffff750200780c */ /* 0x000fc60003fc6070 */
[----:B------:R-:W-:Y:S04]  /*4ff0*/  STL [R1+0x6b4], R57 ;  /* 0x0006b43901007387 */ /* 0x000fe80000100800 */
[----:B------:R-:W-:Y:S01]  /*5000*/  STL [R1+0xf04], R65 ;  /* 0x000f044101007387 */ /* 0x000fe20000100800 */
[----:B------:R-:W-:Y:S01]  /*5010*/  ISETP.GE.U32.AND P5, PT, R0, 0x7fffff6d, PT ;  /* 0x7fffff6d0000780c */ /* 0x000fe20003fa6070 */
[C---:B------:R-:W-:Y:S02]  /*5020*/  IMAD R0, R90.reuse, 0x3, RZ ;  /* 0x000000035a007824 */ /* 0x040fe400078e02ff */
[----:B------:R-:W-:Y:S01]  /*5030*/  IMAD R2, R90, 0xb, RZ ;  /* 0x0000000b5a027824 */ /* 0x000fe200078e02ff */
[----:B------:R-:W-:Y:S01]  /*5040*/  PRMT R50, RZ, 0x7610, R50 ;  /* 0x00007610ff327816 */ /* 0x000fe20000000032 */
[----:B-1----:R-:W-:Y:S01]  /*5050*/  IMAD.WIDE R58, R0, 0x2, R86 ;  /* 0x00000002003a7825 */ /* 0x002fe200078e0256 */
[----:B------:R-:W-:-:S02]  /*5060*/  PRMT R61, RZ, 0x7610, R61 ;  /* 0x00007610ff3d7816 */ /* 0x000fc4000000003d */
[----:B------:R-:W-:Y:S02]  /*5070*/  PRMT R51, RZ, 0x7610, R51 ;  /* 0x00007610ff337816 */ /* 0x000fe40000000033 */
[----:B------:R-:W-:-:S06]  /*5080*/  PRMT R60, RZ, 0x7610, R60 ;  /* 0x00007610ff3c7816 */ /* 0x000fcc000000003c */
[----:B------:R-:W3:Y:S04]  /*5090*/  @!P4 LDG.E.U16 R60, desc[UR16][R58.64] ;  /* 0x000000103a3cc981 */ /* 0x000ee8000c1e1500 */
[----:B--2---:R0:W-:Y:S04]  /*50a0*/  STL [R1+0x6ac], R56 ;  /* 0x0006ac3801007387 */ /* 0x0041e80000100800 */
[----:B------:R-:W-:Y:S04]  /*50b0*/  STL [R1+0x1020], R65 ;  /* 0x0010204101007387 */ /* 0x000fe80000100800 */
[----:B------:R-:W-:Y:S04]  /*50c0*/  STL [R1+0x1118], R65 ;  /* 0x0011184101007387 */ /* 0x000fe80000100800 */
[----:B------:R1:W-:Y:S04]  /*50d0*/  STL [R1+0xf10], R62 ;  /* 0x000f103e01007387 */ /* 0x0003e80000100800 */
[----:B------:R-:W-:Y:S04]  /*50e0*/  STL [R1+0xf0c], R63 ;  /* 0x000f0c3f01007387 */ /* 0x000fe80000100800 */
[----:B----4-:R-:W-:Y:S01]  /*50f0*/  STL [R1+0x638], R16 ;  /* 0x0006381001007387 */ /* 0x010fe20000100800 */
[C---:B0-----:R-:W-:Y:S01]  /*5100*/  IMAD.WIDE R56, R2.reuse, 0x2, R88 ;  /* 0x0000000202387825 */ /* 0x041fe200078e0258 */
[----:B-1----:R-:W0:Y:S02]  /*5110*/  LDC R62, c[0x0][0x3a0] ;  /* 0x0000e800ff3e7b82 */ /* 0x002e240000000800 */
[----:B---3--:R1:W-:Y:S04]  /*5120*/  STL [R1+0x644], R54 ;  /* 0x0006443601007387 */ /* 0x0083e80000100800 */
[----:B------:R-:W-:Y:S04]  /*5130*/  STL [R1+0x63c], R52 ;  /* 0x00063c3401007387 */ /* 0x000fe80000100800 */
[----:B------:R2:W-:Y:S01]  /*5140*/  STL [R1+0x640], R53 ;  /* 0x0006403501007387 */ /* 0x0005e20000100800 */
[----:B-1----:R-:W-:-:S03]  /*5150*/  IMAD.WIDE R54, R2, 0x2, R86 ;  /* 0x0000000202367825 */ /* 0x002fc600078e0256 */
[----:B------:R1:W3:Y:S04]  /*5160*/  @!P6 LDG.E.U16 R51, desc[UR16][R56.64] ;  /* 0x000000103833e981 */ /* 0x0002e8000c1e1500 */
[----:B------:R4:W3:Y:S01]  /*5170*/  @!P6 LDG.E.U16 R50, desc[UR16][R54.64] ;  /* 0x000000103632e981 */ /* 0x0008e2000c1e1500 */
[----:B--2---:R-:W-:-:S05]  /*5180*/  IMAD.WIDE R52, R0, 0x2, R88 ;  /* 0x0000000200347825 */ /* 0x004fca00078e0258 */
[----:B------:R2:W-:Y:S04]  /*5190*/  STL.64 [R1+0x680], R52 ;  /* 0x0006803401007387 */ /* 0x0005e80000100a00 */
[----:B------:R1:W-:Y:S04]  /*51a0*/  STL.64 [R1+0x678], R58 ;  /* 0x0006783a01007387 */ /* 0x0003e80000100a00 */
[----:B------:R-:W3:Y:S04]  /*51b0*/  @!P4 LDG.E.U16 R61, desc[UR16][R52.64] ;  /* 0x00000010343dc981 */ /* 0x000ee8000c1e1500 */
[----:B--2---:R-:W2:Y:S04]  /*51c0*/  LDL.LU.64 R52, [R1+0x1220] ;  /* 0x0012200001347983 */ /* 0x004ea80000300a00 */
[----:B-1----:R-:W2:Y:S01]  /*51d0*/  LDL.LU.64 R58, [R1+0x1218] ;  /* 0x00121800013a7983 */ /* 0x002ea20000300a00 */
[----:B0-----:R-:W-:-:S02]  /*51e0*/  VIADD R16, R62, 0xffffffe4 ;  /* 0xffffffe43e107836 */ /* 0x001fc40000000000 */
        /* <DEDUP_REMOVED lines=8> */
[----:B----4-:R-:W-:Y:S01]  /*5270*/  IMAD.WIDE R54, R2, 0x2, R86 ;  /* 0x0000000202367825 */ /* 0x010fe200078e0256 */
[----:B---3--:R-:W-:Y:S04]  /*5280*/  STL [R1+0x71c], R50 ;  /* 0x00071c3201007387 */ /* 0x008fe80000100800 */
[----:B------:R0:W-:Y:S04]  /*5290*/  STL [R1+0x720], R51 ;  /* 0x0007203301007387 */ /* 0x0001e80000100800 */
[----:B------:R-:W-:Y:S01]  /*52a0*/  STL [R1+0x724], R60 ;  /* 0x0007243c01007387 */ /* 0x000fe20000100800 */
[----:B0-----:R-:W-:-:S03]  /*52b0*/  IMAD.WIDE R50, R0, 0x2, R88 ;  /* 0x0000000200327825 */ /* 0x001fc600078e0258 */
[----:B------:R0:W-:Y:S04]  /*52c0*/  STL [R1+0x728], R61 ;  /* 0x0007283d01007387 */ /* 0x0001e80000100800 */
[----:B------:R1:W-:Y:S01]  /*52d0*/  STL.64 [R1+0x580], R50 ;  /* 0x0005803201007387 */ /* 0x0003e20000100a00 */
[----:B--2---:R-:W-:Y:S01]  /*52e0*/  PRMT R52, RZ, 0x7610, R52 ;  /* 0x00007610ff347816 */ /* 0x004fe20000000034 */
[----:B0-----:R-:W-:Y:S01]  /*52f0*/  IMAD.WIDE R60, R0, 0x2, R86 ;  /* 0x00000002003c7825 */ /* 0x001fe200078e0256 */
[----:B------:R-:W-:Y:S02]  /*5300*/  PRMT R53, RZ, 0x7610, R53 ;  /* 0x00007610ff357816 */ /* 0x000fe40000000035 */
[----:B------:R-:W-:Y:S02]  /*5310*/  PRMT R59, RZ, 0x7610, R59 ;  /* 0x00007610ff3b7816 */ /* 0x000fe4000000003b */
[----:B------:R-:W-:Y:S01]  /*5320*/  PRMT R58, RZ, 0x7610, R58 ;  /* 0x00007610ff3a7816 */ /* 0x000fe2000000003a */
[----:B------:R-:W2:Y:S04]  /*5330*/  @!P4 LDG.E.U16 R52, desc[UR16][R54.64] ;  /* 0x000000103634c981 */ /* 0x000ea8000c1e1500 */
[----:B------:R0:W-:Y:S04]  /*5340*/  STL.64 [R1+0x578], R60 ;  /* 0x0005783c01007387 */ /* 0x0001e80000100a00 */
[----:B------:R-:W3:Y:S04]  /*5350*/  @!P5 LDG.E.U16 R59, desc[UR16][R50.64] ;  /* 0x00000010323bd981 */ /* 0x000ee8000c1e1500 */
[----:B------:R4:W3:Y:S04]  /*5360*/  @!P4 LDG.E.U16 R53, desc[UR16][R56.64] ;  /* 0x000000103835c981 */ /* 0x0008e8000c1e1500 */
[----:B------:R-:W3:Y:S04]  /*5370*/  @!P5 LDG.E.U16 R58, desc[UR16][R60.64] ;  /* 0x000000103c3ad981 */ /* 0x000ee8000c1e1500 */
[----:B-1----:R-:W3:Y:S04]  /*5380*/  LDL.LU.64 R50, [R1+0x1210] ;  /* 0x0012100001327983 */ /* 0x002ee80000300a00 */
[----:B0-----:R-:W3:Y:S01]  /*5390*/  LDL.LU.64 R60, [R1+0x1208] ;  /* 0x00120800013c7983 */ /* 0x001ee20000300a00 */
        /* <DEDUP_REMOVED lines=40> */
[----:B------:R-:W-:Y:S04]  /*5620*/  STL [R1+0x704], R60 ;  /* 0x0007043c01007387 */ /* 0x000fe80000100800 */
[----:B------:R1:W-:Y:S01]  /*5630*/  STL [R1+0x708], R61 ;  /* 0x0007083d01007387 */ /* 0x0003e20000100800 */
[----:B------:R-:W-:Y:S01]  /*5640*/  PRMT R52, RZ, 0x7610, R52 ;  /* 0x00007610ff347816 */ /* 0x000fe20000000034 */
[----:B0-----:R-:W-:Y:S01]  /*5650*/  IMAD.WIDE R50, R0, 0x2, R88 ;  /* 0x0000000200327825 */ /* 0x001fe200078e0258 */
[----:B------:R-:W-:-:S02]  /*5660*/  PRMT R53, RZ, 0x7610, R53 ;  /* 0x00007610ff357816 */ /* 0x000fc40000000035 */
[----:B------:R-:W-:Y:S02]  /*5670*/  PRMT R59, RZ, 0x7610, R59 ;  /* 0x00007610ff3b7816 */ /* 0x000fe4000000003b */
[----:B------:R-:W-:Y:S01]  /*5680*/  PRMT R58, RZ, 0x7610, R58 ;  /* 0x00007610ff3a7816 */ /* 0x000fe2000000003a */
[----:B-1----:R-:W-:Y:S01]  /*5690*/  IMAD.WIDE R60, R0, 0x2, R86 ;  /* 0x00000002003c7825 */ /* 0x002fe200078e0256 */
[----:B------:R0:W-:Y:S04]  /*56a0*/  STL.64 [R1+0x380], R50 ;  /* 0x0003803201007387 */ /* 0x0001e80000100a00 */
[----:B------:R1:W-:Y:S04]  /*56b0*/  STL.64 [R1+0x378], R60 ;  /* 0x0003783c01007387 */ /* 0x0003e80000100a00 */
[----:B------:R-:W2:Y:S04]  /*56c0*/  @!P4 LDG.E.U16 R59, desc[UR16][R50.64] ;  /* 0x00000010323bc981 */ /* 0x000ea8000c1e1500 */
[----:B------:R-:W3:Y:S04]  /*56d0*/  @!P4 LDG.E.U16 R58, desc[UR16][R60.64] ;  /* 0x000000103c3ac981 */ /* 0x000ee8000c1e1500 */
[----:B------:R-:W4:Y:S04]  /*56e0*/  @!P6 LDG.E.U16 R52, desc[UR16][R54.64] ;  /* 0x000000103634e981 */ /* 0x000f28000c1e1500 */
[----:B0-----:R-:W2:Y:S04]  /*56f0*/  LDL.LU.64 R50, [R1+0x11f0] ;  /* 0x0011f00001327983 */ /* 0x001ea80000300a00 */
[----:B-1----:R-:W3:Y:S04]  /*5700*/  LDL.LU.64 R60, [R1+0x11e8] ;  /* 0x0011e800013c7983 */ /* 0x002ee80000300a00 */
[----:B------:R0:W3:Y:S01]  /*5710*/  @!P6 LDG.E.U16 R53, desc[UR16][R56.64] ;  /* 0x000000103835e981 */ /* 0x0000e2000c1e1500 */
[C---:B------:R-:W-:Y:S01]  /*5720*/  VIADD R0, R62.reuse, 0xffffffac ;  /* 0xffffffac3e007836 */ /* 0x040fe20000000000 */
[----:B------:R-:W-:-:S02]  /*5730*/  IADD3 R16, PT, PT, R62, -0x4c, RZ ;  /* 0xffffffb43e107810 */ /* 0x000fc40007ffe0ff */
[----:B------:R0:W-:Y:S02]  /*5740*/  STL.64 [R1+0x300], R56 ;  /* 0x0003003801007387 */ /* 0x0001e40000100a00 */
[----:B------:R-:W-:Y:S01]  /*5750*/  ISETP.GE.U32.AND P6, PT, R0, 0x7fffff2d, PT ;  /* 0x7fffff2d0000780c */ /* 0x000fe20003fc6070 */
[----:B------:R-:W-:Y:S01]  /*5760*/  IMAD R0, R90, 0x43, RZ ;  /* 0x000000435a007824 */ /* 0x000fe200078e02ff */
[----:B------:R-:W-:Y:S01]  /*5770*/  ISETP.GE.U32.AND P4, PT, R16, 0x7fffff35, PT ;  /* 0x7fffff351000780c */ /* 0x000fe20003f86070 */
[----:B------:R1:W-:Y:S01]  /*5780*/  STL.64 [R1+0x2f8], R54 ;  /* 0x0002f83601007387 */ /* 0x0003e20000100a00 */
[----:B------:R-:W-:Y:S02]  /*5790*/  IMAD R2, R90, 0x4b, RZ ;  /* 0x0000004b5a027824 */ /* 0x000fe400078e02ff */
[----:B0-----:R-:W-:-:S04]  /*57a0*/  IMAD.WIDE R56, R0, 0x2, R88 ;  /* 0x0000000200387825 */ /* 0x001fc800078e0258 */
[----:B-1----:R-:W-:Y:S01]  /*57b0*/  IMAD.WIDE R54, R2, 0x2, R86 ;  /* 0x0000000202367825 */ /* 0x002fe200078e0256 */
[----:B----4-:R-:W-:Y:S01]  /*57c0*/  STL [R1+0x6ec], R52 ;  /* 0x0006ec3401007387 */ /* 0x010fe20000100800 */
[----:B--2---:R-:W-:Y:S02]  /*57d0*/  PRMT R50, RZ, 0x7610, R50 ;  /* 0x00007610ff327816 */ /* 0x004fe40000000032 */
[----:B---3--:R-:W-:Y:S02]  /*57e0*/  PRMT R61, RZ, 0x7610, R61 ;  /* 0x00007610ff3d7816 */ /* 0x008fe4000000003d */
[----:B------:R-:W-:Y:S02]  /*57f0*/  PRMT R60, RZ, 0x7610, R60 ;  /* 0x00007610ff3c7816 */ /* 0x000fe4000000003c */
[----:B------:R-:W2:Y:S04]  /*5800*/  @!P4 LDG.E.U16 R50, desc[UR16][R54.64] ;  /* 0x000000103632c981 */ /* 0x000ea8000c1e1500 */
[----:B------:R0:W-:Y:S01]  /*5810*/  STL [R1+0x6f0], R53 ;  /* 0x0006f03501007387 */ /* 0x0001e20000100800 */
[----:B------:R-:W-:-:S03]  /*5820*/  PRMT R51, RZ, 0x7610, R51 ;  /* 0x00007610ff337816 */ /* 0x000fc60000000033 */
[----:B------:R-:W-:Y:S04]  /*5830*/  STL [R1+0x6f4], R58 ;  /* 0x0006f43a01007387 */ /* 0x000fe80000100800 */
[----:B------:R-:W3:Y:S01]  /*5840*/  @!P5 LDG.E.U16 R61, desc[UR16][R56.64] ;  /* 0x00000010383dd981 */ /* 0x000ee2000c1e1500 */
[----:B0-----:R-:W-:-:S03]  /*5850*/  IMAD.WIDE R52, R0, 0x2, R86 ;  /* 0x0000000200347825 */ /* 0x001fc600078e0256 */
[----:B------:R0:W-:Y:S04]  /*5860*/  STL [R1+0x6f8], R59 ;  /* 0x0006f83b01007387 */ /* 0x0001e80000100800 */
[----:B------:R1:W-:Y:S04]  /*5870*/  STL.64 [R1+0x280], R56 ;  /* 0x0002803801007387 */ /* 0x0003e80000100a00 */
[----:B------:R4:W-:Y:S01]  /*5880*/  STL.64 [R1+0x278], R52 ;  /* 0x0002783401007387 */ /* 0x0009e20000100a00 */
[----:B0-----:R-:W-:-:S03]  /*5890*/  IMAD.WIDE R58, R2, 0x2, R88 ;  /* 0x00000002023a7825 */ /* 0x001fc600078e0258 */
[----:B------:R-:W3:Y:S04]  /*58a0*/  @!P5 LDG.E.U16 R60, desc[UR16][R52.64] ;  /* 0x00000010343cd981 */ /* 0x000ee8000c1e1500 */
[----:B-1----:R-:W3:Y:S04]  /*58b0*/  LDL.LU.64 R56, [R1+0x11e0] ;  /* 0x0011e00001387983 */ /* 0x002ee80000300a00 */
[----:B------:R0:W3:Y:S04]  /*58c0*/  @!P4 LDG.E.U16 R51, desc[UR16][R58.64] ;  /* 0x000000103a33c981 */ /* 0x0000e8000c1e1500 */
[----:B----4-:R-:W4:Y:S01]  /*58d0*/  LDL.LU.64 R52, [R1+0x11d8] ;  /* 0x0011d80001347983 */ /* 0x010f220000300a00 */
[----:B------:R-:W-:-:S02]  /*58e0*/  VIADD R16, R62, 0xffffffa4 ;  /* 0xffffffa43e107836 */ /* 0x000fc40000000000 */
[----:B------:R-:W-:-:S03]  /*58f0*/  VIADD R0, R62, 0xffffff9c ;  /* 0xffffff9c3e007836 */ /* 0x000fc60000000000 */
[----:B------:R-:W-:Y:S01]  /*5900*/  ISETP.GE.U32.AND P5, PT, R16, 0x7fffff25, PT ;  /* 0x7fffff251000780c */ /* 0x000fe20003fa6070 */
[----:B------:R-:W-:Y:S01]  /*5910*/  IMAD R2, R90, 0x5b, RZ ;  /* 0x0000005b5a027824 */ /* 0x000fe200078e02ff */
[----:B------:R0:W-:Y:S01]  /*5920*/  STL.64 [R1+0x200], R58 ;  /* 0x0002003a01007387 */ /* 0x0001e20000100a00 */
[----:B------:R-:W-:Y:S01]  /*5930*/  ISETP.GE.U32.AND P4, PT, R0, 0x7fffff1d, PT ;  /* 0x7fffff1d0000780c */ /* 0x000fe20003f86070 */
[----:B------:R-:W-:Y:S02]  /*5940*/  IMAD R0, R90, 0x53, RZ ;  /* 0x000000535a007824 */ /* 0x000fe400078e02ff */
[----:B------:R1:W-:Y:S01]  /*5950*/  STL.64 [R1+0x1f8], R54 ;  /* 0x0001f83601007387 */ /* 0x0003e20000100a00 */
[----:B------:R-:W-:Y:S01]  /*5960*/  PRMT R92, RZ, 0x7610, R92 ;  /* 0x00007610ff5c7816 */ /* 0x000fe2000000005c */
[----:B0-----:R-:W-:-:S04]  /*5970*/  IMAD.WIDE R58, R2, 0x2, R88 ;  /* 0x00000002023a7825 */ /* 0x001fc800078e0258 */
[----:B-1----:R-:W-:Y:S01]  /*5980*/  IMAD.WIDE R54, R2, 0x2, R86 ;  /* 0x0000000202367825 */ /* 0x002fe200078e0256 */
[----:B--2---:R-:W-:Y:S04]  /*5990*/  STL [R1+0x6dc], R50 ;  /* 0x0006dc3201007387 */ /* 0x004fe80000100800 */
[----:B---3--:R0:W-:Y:S01]  /*59a0*/  STL [R1+0x6e0], R51 ;  /* 0x0006e03301007387 */ /* 0x0081e20000100800 */
[----:B----4-:R-:W-:Y:S02]  /*59b0*/  PRMT R52, RZ, 0x7610, R52 ;  /* 0x00007610ff347816 */ /* 0x010fe40000000034 */
[----:B------:R-:W-:Y:S01]  /*59c0*/  PRMT R53, RZ, 0x7610, R53 ;  /* 0x00007610ff357816 */ /* 0x000fe20000000035 */
[----:B------:R-:W-:Y:S01]  /*59d0*/  STL [R1+0x6e4], R60 ;  /* 0x0006e43c01007387 */ /* 0x000fe20000100800 */
[----:B0-----:R-:W-:-:S03]  /*59e0*/  IMAD.WIDE R50, R0, 0x2, R88 ;  /* 0x0000000200327825 */ /* 0x001fc600078e0258 */
[----:B------:R0:W-:Y:S04]  /*59f0*/  STL [R1+0x6e8], R61 ;  /* 0x0006e83d01007387 */ /* 0x0001e80000100800 */
[----:B------:R-:W2:Y:S04]  /*5a00*/  @!P5 LDG.E.U16 R52, desc[UR16][R54.64] ;  /* 0x000000103634d981 */ /* 0x000ea8000c1e1500 */
[----:B------:R1:W3:Y:S01]  /*5a10*/  @!P5 LDG.E.U16 R53, desc[UR16][R58.64] ;  /* 0x000000103a35d981 */ /* 0x0002e2000c1e1500 */
[----:B0-----:R-:W-:Y:S01]  /*5a20*/  IMAD.WIDE R60, R0, 0x2, R86 ;  /* 0x00000002003c7825 */ /* 0x001fe200078e0256 */
[----:B------:R-:W-:-:S02]  /*5a30*/  PRMT R57, RZ, 0x7610, R57 ;  /* 0x00007610ff397816 */ /* 0x000fc40000000039 */
[----:B------:R-:W4:Y:S01]  /*5a40*/  @!P6 LDG.E.U16 R92, desc[UR16][R50.64] ;  /* 0x00000010325ce981 */ /* 0x000f22000c1e1500 */
[----:B------:R-:W-:-:S03]  /*5a50*/  VIADD R0, R62, 0xffffff8c ;  /* 0xffffff8c3e007836 */ /* 0x000fc60000000000 */
[----:B------:R0:W-:Y:S02]  /*5a60*/  STL.64 [R1+0x180], R50 ;  /* 0x0001803201007387 */ /* 0x0001e40000100a00 */
[----:B------:R-:W-:Y:S01]  /*5a70*/  ISETP.GE.U32.AND P5, PT, R0, 0x7fffff0d, PT ;  /* 0x7fffff0d0000780c */ /* 0x000fe20003fa6070 */
[----:B------:R-:W-:Y:S01]  /*5a80*/  IMAD R0, R90, 0x63, RZ ;  /* 0x000000635a007824 */ /* 0x000fe200078e02ff */
[----:B------:R-:W-:Y:S01]  /*5a90*/  STL.64 [R1+0x178], R60 ;  /* 0x0001783c01007387 */ /* 0x000fe20000100a00 */
[----:B------:R-:W-:-:S03]  /*5aa0*/  PRMT R56, RZ, 0x7610, R56 ;  /* 0x00007610ff387816 */ /* 0x000fc60000000038 */
[----:B------:R1:W4:Y:S04]  /*5ab0*/  @!P6 LDG.E.U16 R57, desc[UR16][R60.64] ;  /* 0x000000103c39e981 */ /* 0x000328000c1e1500 */
[----:B0-----:R-:W4:Y:S04]  /*5ac0*/  LDL.LU.64 R50, [R1+0x11d0] ;  /* 0x0011d00001327983 */ /* 0x001f280000300a00 */
[----:B------:R1:W-:Y:S02]  /*5ad0*/  STL.64 [R1+0x100], R58 ;  /* 0x0001003a01007387 */ /* 0x0003e40000100a00 */
[----:B-1----:R-:W-:-:S05]  /*5ae0*/  IMAD.WIDE R58, R0, 0x2, R88 ;  /* 0x00000002003a7825 */ /* 0x002fca00078e0258 */
[----:B------:R-:W4:Y:S01]  /*5af0*/  @!P4 LDG.E.U16 R56, desc[UR16][R58.64] ;  /* 0x000000103a38c981 */ /* 0x000f22000c1e1500 */
[----:B------:R-:W-:Y:S01]  /*5b00*/  VIADD R16, R62, 0xffffff94 ;  /* 0xffffff943e107836 */ /* 0x000fe20000000000 */
[----:B------:R-:W-:-:S04]  /*5b10*/  PRMT R27, RZ, 0x7610, R27 ;  /* 0x00007610ff1b7816 */ /* 0x000fc8000000001b */
[----:B------:R-:W-:Y:S01]  /*5b20*/  ISETP.GE.U32.AND P6, PT, R16, 0x7fffff15, PT ;  /* 0x7fffff151000780c */ /* 0x000fe20003fc6070 */
[----:B------:R0:W-:Y:S01]  /*5b30*/  STL.64 [R1+0xf8], R54 ;  /* 0x0000f83601007387 */ /* 0x0001e20000100a00 */
[----:B------:R-:W-:Y:S01]  /*5b40*/  IMAD R60, R90, 0x6b, RZ ;  /* 0x0000006b5a3c7824 */ /* 0x000fe200078e02ff */
[----:B------:R-:W-:Y:S01]  /*5b50*/  PRMT R26, RZ, 0x7610, R26 ;  /* 0x00007610ff1a7816 */ /* 0x000fe2000000001a */
[----:B------:R-:W-:Y:S02]  /*5b60*/  VIADD R2, R62, 0xffffff84 ;  /* 0xffffff843e027836 */ /* 0x000fe40000000000 */
[----:B0-----:R-:W-:-:S05]  /*5b70*/  IMAD.WIDE R54, R0, 0x2, R86 ;  /* 0x0000000200367825 */ /* 0x001fca00078e0256 */
[----:B------:R-:W4:Y:S01]  /*5b80*/  @!P4 LDG.E.U16 R27, desc[UR16][R54.64] ;  /* 0x00000010361bc981 */ /* 0x000f22000c1e1500 */
[----:B------:R-:W-:Y:S02]  /*5b90*/  ISETP.GE.U32.AND P4, PT, R2, 0x7fffff05, PT ;  /* 0x7fffff050200780c */ /* 0x000fe40003f86070 */
[----:B------:R-:W-:Y:S02]  /*5ba0*/  PRMT R16, RZ, 0x7610, R16 ;  /* 0x00007610ff107816 */ /* 0x000fe40000000010 */
[----:B------:R-:W-:Y:S02]  /*5bb0*/  PRMT R12, RZ, 0x7610, R12 ;  /* 0x00007610ff0c7816 */ /* 0x000fe4000000000c */
[----:B------:R-:W-:Y:S02]  /*5bc0*/  PRMT R13, RZ, 0x7610, R13 ;  /* 0x00007610ff0d7816 */ /* 0x000fe4000000000d */
[----:B------:R-:W-:Y:S02]  /*5bd0*/  PRMT R15, RZ, 0x7610, R15 ;  /* 0x00007610ff0f7816 */ /* 0x000fe4000000000f */
[----:B------:R-:W-:Y:S01]  /*5be0*/  PRMT R14, RZ, 0x7610, R14 ;  /* 0x00007610ff0e7816 */ /* 0x000fe2000000000e */
[----:B--2---:R-:W-:Y:S04]  /*5bf0*/  STL [R1+0x6cc], R52 ;  /* 0x0006cc3401007387 */ /* 0x004fe80000100800 */
[----:B---3--:R0:W-:Y:S04]  /*5c00*/  STL [R1+0x6d0], R53 ;  /* 0x0006d03501007387 */ /* 0x0081e80000100800 */
[----:B------:R-:W-:Y:S01]  /*5c10*/  STL.64 [R1+0x80], R58 ;  /* 0x0000803a01007387 */ /* 0x000fe20000100a00 */
[----:B0-----:R-:W-:-:S03]  /*5c20*/  IMAD.WIDE R52, R60, 0x2, R88 ;  /* 0x000000023c347825 */ /* 0x001fc600078e0258 */
[----:B------:R-:W-:Y:S01]  /*5c30*/  STL.64 [R1+0x78], R54 ;  /* 0x0000783601007387 */ /* 0x000fe20000100a00 */
[----:B------:R-:W-:-:S03]  /*5c40*/  IMAD.WIDE R60, R60, 0x2, R86 ;  /* 0x000000023c3c7825 */ /* 0x000fc600078e0256 */
[----:B------:R0:W-:Y:S04]  /*5c50*/  STL.64 [R1], R52 ;  /* 0x0000003401007387 */ /* 0x0001e80000100a00 */
[----:B------:R0:W2:Y:S04]  /*5c60*/  @!P6 LDG.E.U16 R26, desc[UR16][R52.64] ;  /* 0x00000010341ae981 */ /* 0x0000a8000c1e1500 */
[----:B------:R-:W-:Y:S04]  /*5c70*/  STL [R1+0xf18], R60 ;  /* 0x000f183c01007387 */ /* 0x000fe80000100800 */
[----:B------:R-:W3:Y:S01]  /*5c80*/  @!P6 LDG.E.U16 R16, desc[UR16][R60.64] ;  /* 0x000000103c10e981 */ /* 0x000ee2000c1e1500 */
[----:B0-----:R-:W-:-:S03]  /*5c90*/  IMAD R52, R90, 0x7b, RZ ;  /* 0x0000007b5a347824 */ /* 0x001fc600078e02ff */
[----:B------:R-:W-:Y:S01]  /*5ca0*/  STL [R1+0xf14], R61 ;  /* 0x000f143d01007387 */ /* 0x000fe20000100800 */
[----:B------:R-:W-:-:S03]  /*5cb0*/  IMAD.WIDE R54, R52, 0x2, R88 ;  /* 0x0000000234367825 */ /* 0x000fc600078e0258 */
[----:B----4-:R-:W-:Y:S01]  /*5cc0*/  STL [R1+0x6d8], R92 ;  /* 0x0006d85c01007387 */ /* 0x010fe20000100800 */
[----:B------:R-:W-:-:S03]  /*5cd0*/  IMAD.WIDE R52, R52, 0x2, R86 ;  /* 0x0000000234347825 */ /* 0x000fc600078e0256 */
[----:B------:R-:W-:Y:S04]  /*5ce0*/  STL [R1+0x1038], R61 ;  /* 0x0010383d01007387 */ /* 0x000fe80000100800 */
[----:B------:R-:W-:Y:S04]  /*5cf0*/  STL [R1+0x6d4], R57 ;  /* 0x0006d43901007387 */ /* 0x000fe80000100800 */
[----:B------:R0:W-:Y:S04]  /*5d00*/  STL [R1+0x6c8], R56 ;  /* 0x0006c83801007387 */ /* 0x0001e80000100800 */
[----:B------:R-:W4:Y:S04]  /*5d10*/  @!P4 LDG.E.U16 R12, desc[UR16][R52.64] ;  /* 0x00000010340cc981 */ /* 0x000f28000c1e1500 */
[----:B------:R-:W4:Y:S01]  /*5d20*/  @!P4 LDG.E.U16 R13, desc[UR16][R54.64] ;  /* 0x00000010360dc981 */ /* 0x000f22000c1e1500 */
[----:B0-----:R-:W-:-:S04]  /*5d30*/  IMAD R56, R90, 0x73, RZ ;  /* 0x000000735a387824 */ /* 0x001fc800078e02ff */
[----:B------:R-:W-:-:S04]  /*5d40*/  IMAD.WIDE R58, R56, 0x2, R88 ;  /* 0x00000002383a7825 */ /* 0x000fc800078e0258 */
[----:B------:R-:W-:Y:S01]  /*5d50*/  IMAD.WIDE R56, R56, 0x2, R86 ;  /* 0x0000000238387825 */ /* 0x000fe200078e0256 */
[----:B------:R-:W4:Y:S04]  /*5d60*/  @!P5 LDG.E.U16 R15, desc[UR16][R58.64] ;  /* 0x000000103a0fd981 */ /* 0x000f28000c1e1500 */
[----:B------:R-:W4:Y:S01]  /*5d70*/  @!P5 LDG.E.U16 R14, desc[UR16][R56.64] ;  /* 0x00000010380ed981 */ /* 0x000f22000c1e1500 */
[----:B------:R-:W-:-:S03]  /*5d80*/  VIADD R0, R62, 0xfffffffb ;  /* 0xfffffffb3e007836 */ /* 0x000fc60000000000 */
[----:B------:R-:W-:Y:S04]  /*5d90*/  STL [R1+0xf20], R58 ;  /* 0x000f203a01007387 */ /* 0x000fe80000100800 */
[----:B------:R-:W-:Y:S04]  /*5da0*/  STL [R1+0x1040], R58 ;  /* 0x0010403a01007387 */ /* 0x000fe80000100800 */
[----:B------:R-:W-:Y:S01]  /*5db0*/  STL [R1+0xf1c], R59 ;  /* 0x000f1c3b01007387 */ /* 0x000fe20000100800 */
[----:B------:R-:W-:-:S03]  /*5dc0*/  ISETP.GE.U32.AND P6, PT, R0, 0x7fffff7c, PT ;  /* 0x7fffff7c0000780c */ /* 0x000fc60003fc6070 */
[----:B------:R-:W-:Y:S01]  /*5dd0*/  STL [R1+0xf28], R56 ;  /* 0x000f283801007387 */ /* 0x000fe20000100800 */
[----:B------:R-:W-:-:S03]  /*5de0*/  VIADD R0, R62, 0xffffffeb ;  /* 0xffffffeb3e007836 */ /* 0x000fc60000000000 */
[----:B------:R-:W-:Y:S04]  /*5df0*/  STL [R1+0xf24], R57 ;  /* 0x000f243901007387 */ /* 0x000fe80000100800 */
[----:B------:R-:W-:Y:S04]  /*5e00*/  STL [R1+0xf34], R54 ;  /* 0x000f343601007387 */ /* 0x000fe80000100800 */
[----:B------:R-:W-:Y:S04]  /*5e10*/  STL [R1+0xf2c], R55 ;  /* 0x000f2c3701007387 */ /* 0x000fe80000100800 */
[----:B------:R-:W-:Y:S04]  /*5e20*/  STL [R1+0x6c4], R27 ;  /* 0x0006c41b01007387 */ /* 0x000fe80000100800 */
[----:B------:R-:W-:Y:S01]  /*5e30*/  STL [R1+0x1048], R55 ;  /* 0x0010483701007387 */ /* 0x000fe20000100800 */
[----:B------:R-:W-:-:S03]  /*5e40*/  VIADD R2, R62, 0xfffffff3 ;  /* 0xfffffff33e027836 */ /* 0x000fc60000000000 */
[----:B------:R-:W-:Y:S01]  /*5e50*/  STL [R1+0xf40], R52 ;  /* 0x000f403401007387 */ /* 0x000fe20000100800 */
[----:B------:R-:W-:Y:S01]  /*5e60*/  ISETP.GE.U32.AND P4, PT, R0, 0x7fffff6c, PT ;  /* 0x7fffff6c0000780c */ /* 0x000fe20003f86070 */
[----:B------:R-:W-:Y:S01]  /*5e70*/  IMAD.SHL.U32 R0, R90, 0x4, RZ ;  /* 0x000000045a007824 */ /* 0x000fe200078e00ff */
[----:B------:R-:W-:Y:S01]  /*5e80*/  ISETP.GE.U32.AND P5, PT, R2, 0x7fffff74, PT ;  /* 0x7fffff740200780c */ /* 0x000fe20003fa6070 */
[----:B------:R-:W-:Y:S01]  /*5e90*/  IMAD R2, R90, 0xc, RZ ;  /* 0x0000000c5a027824 */ /* 0x000fe200078e02ff */
[----:B------:R-:W-:Y:S01]  /*5ea0*/  PRMT R6, RZ, 0x7610, R6 ;  /* 0x00007610ff067816 */ /* 0x000fe20000000006 */
[----:B------:R-:W-:Y:S01]  /*5eb0*/  IMAD.WIDE R92, R0, 0x2, R86 ;  /* 0x00000002005c7825 */ /* 0x000fe200078e0256 */
[----:B------:R-:W-:Y:S02]  /*5ec0*/  PRMT R51, RZ, 0x7610, R51 ;  /* 0x00007610ff337816 */ /* 0x000fe40000000033 */
[----:B------:R-:W-:Y:S02]  /*5ed0*/  PRMT R7, RZ, 0x7610, R7 ;  /* 0x00007610ff077816 */ /* 0x000fe40000000007 */
[----:B------:R-:W-:-:S06]  /*5ee0*/  PRMT R50, RZ, 0x7610, R50 ;  /* 0x00007610ff327816 */ /* 0x000fcc0000000032 */
[----:B------:R-:W4:Y:S04]  /*5ef0*/  @!P6 LDG.E.U16 R50, desc[UR16][R92.64] ;  /* 0x000000105c32e981 */ /* 0x000f28000c1e1500 */
[----:B--2---:R0:W-:Y:S04]  /*5f00*/  STL [R1+0x6c0], R26 ;  /* 0x0006c01a01007387 */ /* 0x0041e80000100800 */
[----:B------:R-:W-:Y:S04]  /*5f10*/  STL [R1+0xf38], R53 ;  /* 0x000f383501007387 */ /* 0x000fe80000100800 */
[----:B---3--:R-:W-:Y:S04]  /*5f20*/  STL [R1+0x6bc], R16 ;  /* 0x0006bc1001007387 */ /* 0x008fe80000100800 */
[----:B------:R-:W-:Y:S04]  /*5f30*/  STL [R1+0x1050], R53 ;  /* 0x0010503501007387 */ /* 0x000fe80000100800 */
[----:B------:R-:W-:Y:S01]  /*5f40*/  STL [R1+0x111c], R53 ;  /* 0x00111c3501007387 */ /* 0x000fe20000100800 */
[----:B0-----:R-:W-:-:S05]  /*5f50*/  IMAD.WIDE R26, R2, 0x2, R88 ;  /* 0x00000002021a7825 */ /* 0x001fca00078e0258 */
[----:B------:R0:W2:Y:S04]  /*5f60*/  @!P5 LDG.E.U16 R7, desc[UR16][R26.64] ;  /* 0x000000101a07d981 */ /* 0x0000a8000c1e1500 */
[----:B----4-:R-:W-:Y:S04]  /*5f70*/  STL [R1+0x72c], R12 ;  /* 0x00072c0c01007387 */ /* 0x010fe80000100800 */
[----:B------:R1:W-:Y:S02]  /*5f80*/  STL [R1+0x730], R13 ;  /* 0x0007300d01007387 */ /* 0x0003e40000100800 */
[----:B-1----:R-:W-:-:S05]  /*5f90*/  IMAD.WIDE R12, R0, 0x2, R88 ;  /* 0x00000002000c7825 */ /* 0x002fca00078e0258 */
[----:B------:R-:W-:Y:S04]  /*5fa0*/  STL.64 [R1+0x670], R12 ;  /* 0x0006700c01007387 */ /* 0x000fe80000100a00 */
[----:B------:R-:W-:Y:S04]  /*5fb0*/  STL [R1+0x738], R15 ;  /* 0x0007380f01007387 */ /* 0x000fe80000100800 */
[----:B------:R1:W-:Y:S04]  /*5fc0*/  STL [R1+0x734], R14 ;  /* 0x0007340e01007387 */ /* 0x0003e80000100800 */
[----:B------:R3:W-:Y:S04]  /*5fd0*/  STL.64 [R1+0x668], R92 ;  /* 0x0006685c01007387 */ /* 0x0007e80000100a00 */
[----:B------:R-:W4:Y:S01]  /*5fe0*/  @!P6 LDG.E.U16 R51, desc[UR16][R12.64] ;  /* 0x000000100c33e981 */ /* 0x000f22000c1e1500 */
[----:B-1----:R-:W-:-:S05]  /*5ff0*/  IMAD.WIDE R14, R2, 0x2, R86 ;  /* 0x00000002020e7825 */ /* 0x002fca00078e0256 */
[----:B------:R1:W2:Y:S04]  /*6000*/  @!P5 LDG.E.U16 R6, desc[UR16][R14.64] ;  /* 0x000000100e06d981 */ /* 0x0002a8000c1e1500 */
[----:B------:R-:W4:Y:S04]  /*6010*/  LDL.LU.64 R12, [R1+0x11c8] ;  /* 0x0011c800010c7983 */ /* 0x000f280000300a00 */
[----:B---3--:R-:W3:Y:S01]  /*6020*/  LDL.LU.64 R92, [R1+0x11c0] ;  /* 0x0011c000015c7983 */ /* 0x008ee20000300a00 */
[C---:B------:R-:W-:Y:S02]  /*6030*/  VIADD R16, R62.reuse, 0xffffffe3 ;  /* 0xffffffe33e107836 */ /* 0x040fe40000000000 */
[----:B------:R-:W-:-:S03]  /*6040*/  VIADD R0, R62, 0xffffffdb ;  /* 0xffffffdb3e007836 */ /* 0x000fc60000000000 */
[----:B------:R-:W-:Y:S01]  /*6050*/  ISETP.GE.U32.AND P6, PT, R16, 0x7fffff64, PT ;  /* 0x7fffff641000780c */ /* 0x000fe20003fc6070 */
[----:B------:R0:W-:Y:S01]  /*6060*/  STL.64 [R1+0x5f0], R26 ;  /* 0x0005f01a01007387 */ /* 0x0001e20000100a00 */
[----:B------:R-:W-:Y:S01]  /*6070*/  IMAD R2, R90, 0x1c, RZ ;  /* 0x0000001c5a027824 */ /* 0x000fe200078e02ff */
[----:B------:R-:W-:Y:S02]  /*6080*/  ISETP.GE.U32.AND P5, PT, R0, 0x7fffff5c, PT ;  /* 0x7fffff5c0000780c */ /* 0x000fe40003fa6070 */
[----:B------:R1:W-:Y:S01]  /*6090*/  STL.64 [R1+0x5e8], R14 ;  /* 0x0005e80e01007387 */ /* 0x0003e20000100a00 */
[----:B------:R-:W-:-:S04]  /*60a0*/  IMAD R0, R90, 0x14, RZ ;  /* 0x000000145a007824 */ /* 0x000fc800078e02ff */
[----:B0-----:R-:W-:-:S04]  /*60b0*/  IMAD.WIDE R26, R0, 0x2, R88 ;  /* 0x00000002001a7825 */ /* 0x001fc800078e0258 */
[----:B-1----:R-:W-:Y:S01]  /*60c0*/  IMAD.WIDE R14, R2, 0x2, R86 ;  /* 0x00000002020e7825 */ /* 0x002fe200078e0256 */
[----:B--2---:R-:W-:Y:S04]  /*60d0*/  STL [R1+0x79c], R6 ;  /* 0x00079c0601007387 */ /* 0x004fe80000100800 */
[----:B------:R0:W-:Y:S01]  /*60e0*/  STL [R1+0x7a0], R7 ;  /* 0x0007a00701007387 */ /* 0x0001e20000100800 */
[----:B----4-:R-:W-:Y:S02]  /*60f0*/  PRMT R12, RZ, 0x7610, R12 ;  /* 0x00007610ff0c7816 */ /* 0x010fe4000000000c */
[----:B------:R-:W-:Y:S01]  /*6100*/  PRMT R13, RZ, 0x7610, R13 ;  /* 0x00007610ff0d7816 */ /* 0x000fe2000000000d */
[----:B------:R-:W-:Y:S01]  /*6110*/  STL [R1+0x7a4], R50 ;  /* 0x0007a43201007387 */ /* 0x000fe20000100800 */
[----:B---3--:R-:W-:-:S03]  /*6120*/  PRMT R92, RZ, 0x7610, R92 ;  /* 0x00007610ff5c7816 */ /* 0x008fc6000000005c */
[----:B------:R1:W-:Y:S01]  /*6130*/  STL [R1+0x7a8], R51 ;  /* 0x0007a83301007387 */ /* 0x0003e20000100800 */
[----:B------:R-:W-:Y:S01]  /*6140*/  PRMT R93, RZ, 0x7610, R93 ;  /* 0x00007610ff5d7816 */ /* 0x000fe2000000005d */
[----:B0-----:R-:W-:Y:S02]  /*6150*/  IMAD.WIDE R6, R0, 0x2, R86 ;  /* 0x0000000200067825 */ /* 0x001fe400078e0256 */
[----:B------:R-:W2:Y:S04]  /*6160*/  @!P6 LDG.E.U16 R12, desc[UR16][R14.64] ;  /* 0x000000100e0ce981 */ /* 0x000ea8000c1e1500 */
[----:B------:R-:W3:Y:S01]  /*6170*/  @!P4 LDG.E.U16 R92, desc[UR16][R6.64] ;  /* 0x00000010065cc981 */ /* 0x000ee2000c1e1500 */
[----:B-1----:R-:W-:-:S03]  /*6180*/  IMAD.WIDE R50, R2, 0x2, R88 ;  /* 0x0000000202327825 */ /* 0x002fc600078e0258 */
[----:B------:R-:W4:Y:S04]  /*6190*/  @!P4 LDG.E.U16 R93, desc[UR16][R26.64] ;  /* 0x000000101a5dc981 */ /* 0x000f28000c1e1500 */
[----:B------:R-:W3:Y:S01]  /*61a0*/  @!P6 LDG.E.U16 R13, desc[UR16][R50.64] ;  /* 0x00000010320de981 */ /* 0x000ee2000c1e1500 */
[----:B------:R-:W-:-:S03]  /*61b0*/  VIADD R0, R62, 0xffffffcb ;  /* 0xffffffcb3e007836 */ /* 0x000fc60000000000 */
[----:B------:R0:W-:Y:S04]  /*61c0*/  STL.64 [R1+0x570], R26 ;  /* 0x0005701a01007387 */ /* 0x0001e80000100a00 */
[----:B------:R1:W-:Y:S01]  /*61d0*/  STL.64 [R1+0x568], R6 ;  /* 0x0005680601007387 */ /* 0x0003e20000100a00 */
[----:B------:R-:W-:Y:S01]  /*61e0*/  ISETP.GE.U32.AND P6, PT, R0, 0x7fffff4c, PT ;  /* 0x7fffff4c0000780c */ /* 0x000fe20003fc6070 */
[----:B------:R-:W-:Y:S02]  /*61f0*/  IMAD R0, R90, 0x24, RZ ;  /* 0x000000245a007824 */ /* 0x000fe400078e02ff */
[----:B0-----:R-:W4:Y:S04]  /*6200*/  LDL.LU.64 R26, [R1+0x11b8] ;  /* 0x0011b800011a7983 */ /* 0x001f280000300a00 */
[----:B-1----:R-:W4:Y:S04]  /*6210*/  LDL.LU.64 R6, [R1+0x11b0] ;  /* 0x0011b00001067983 */ /* 0x002f280000300a00 */
[----:B------:R-:W-:Y:S04]  /*6220*/  STL.64 [R1+0x4f0], R50 ;  /* 0x0004f03201007387 */ /* 0x000fe80000100a00 */
[----:B------:R-:W-:Y:S01]  /*6230*/  STL.64 [R1+0x4e8], R14 ;  /* 0x0004e80e01007387 */ /* 0x000fe20000100a00 */
[----:B------:R-:W-:-:S03]  /*6240*/  PRMT R53, RZ, 0x7610, R53 ;  /* 0x00007610ff357816 */ /* 0x000fc60000000035 */
[----:B--2---:R-:W-:Y:S04]  /*6250*/  STL [R1+0x78c], R12 ;  /* 0x00078c0c01007387 */ /* 0x004fe80000100800 */
[----:B---3--:R-:W-:Y:S04]  /*6260*/  STL [R1+0x790], R13 ;  /* 0x0007900d01007387 */ /* 0x008fe80000100800 */
[----:B------:R-:W-:Y:S04]  /*6270*/  STL [R1+0x794], R92 ;  /* 0x0007945c01007387 */ /* 0x000fe80000100800 */
[----:B----4-:R0:W-:Y:S02]  /*6280*/  STL [R1+0x798], R93 ;  /* 0x0007985d01007387 */ /* 0x0101e40000100800 */
[----:B0-----:R-:W-:-:S05]  /*6290*/  IMAD.WIDE R92, R0, 0x2, R86 ;  /* 0x00000002005c7825 */ /* 0x001fca00078e0256 */
[----:B------:R-:W2:Y:S01]  /*62a0*/  @!P5 LDG.E.U16 R53, desc[UR16][R92.64] ;  /* 0x000000105c35d981 */ /* 0x000ea2000c1e1500 */
[----:B------:R-:W-:-:S05]  /*62b0*/  VIADD R16, R62, 0xffffffd3 ;  /* 0xffffffd33e107836 */ /* 0x000fca0000000000 */
[----:B------:R-:W-:Y:S01]  /*62c0*/  ISETP.GE.U32.AND P4, PT, R16, 0x7fffff54, PT ;  /* 0x7fffff541000780c */ /* 0x000fe20003f86070 */
[----:B------:R-:W-:Y:S01]  /*62d0*/  IMAD R2, R90, 0x2c, RZ ;  /* 0x0000002c5a027824 */ /* 0x000fe200078e02ff */
[----:B------:R-:W-:Y:S02]  /*62e0*/  PRMT R65, RZ, 0x7610, R65 ;  /* 0x00007610ff417816 */ /* 0x000fe40000000041 */
[----:B------:R-:W-:Y:S01]  /*62f0*/  PRMT R64, RZ, 0x7610, R64 ;  /* 0x00007610ff407816 */ /* 0x000fe20000000040 */
[----:B------:R-:W-:-:S04]  /*6300*/  IMAD.WIDE R50, R2, 0x2, R88 ;  /* 0x0000000202327825 */ /* 0x000fc800078e0258 */
[----:B------:R-:W-:Y:S01]  /*6310*/  IMAD.WIDE R14, R2, 0x2, R86 ;  /* 0x00000002020e7825 */ /* 0x000fe200078e0256 */
[----:B------:R-:W-:-:S03]  /*6320*/  PRMT R49, RZ, 0x7610, R49 ;  /* 0x00007610ff317816 */ /* 0x000fc60000000031 */
[----:B------:R-:W3:Y:S01]  /*6330*/  @!P4 LDG.E.U16 R65, desc[UR16][R50.64] ;  /* 0x000000103241c981 */ /* 0x000ee2000c1e1500 */
[----:B------:R-:W-:-:S03]  /*6340*/  IMAD.WIDE R12, R0, 0x2, R88 ;  /* 0x00000002000c7825 */ /* 0x000fc600078e0258 */
[----:B------:R0:W4:Y:S01]  /*6350*/  @!P4 LDG.E.U16 R64, desc[UR16][R14.64] ;  /* 0x000000100e40c981 */ /* 0x000122000c1e1500 */
[----:B------:R-:W-:-:S03]  /*6360*/  VIADD R0, R62, 0xffffffbb ;  /* 0xffffffbb3e007836 */ /* 0x000fc60000000000 */
[----:B------:R1:W-:Y:S02]  /*6370*/  STL.64 [R1+0x470], R12 ;  /* 0x0004700c01007387 */ /* 0x0003e40000100a00 */
[----:B------:R-:W-:Y:S01]  /*6380*/  ISETP.GE.U32.AND P4, PT, R0, 0x7fffff3c, PT ;  /* 0x7fffff3c0000780c */ /* 0x000fe20003f86070 */
[----:B------:R-:W-:Y:S01]  /*6390*/  IMAD R0, R90, 0x34, RZ ;  /* 0x000000345a007824 */ /* 0x000fe200078e02ff */
[----:B------:R-:W-:Y:S04]  /*63a0*/  STL.64 [R1+0x468], R92 ;  /* 0x0004685c01007387 */ /* 0x000fe80000100a00 */
[----:B------:R-:W4:Y:S01]  /*63b0*/  @!P5 LDG.E.U16 R49, desc[UR16][R12.64] ;  /* 0x000000100c31d981 */ /* 0x000f22000c1e1500 */
[----:B------:R-:W-:-:S03]  /*63c0*/  PRMT R67, RZ, 0x7610, R67 ;  /* 0x00007610ff437816 */ /* 0x000fc60000000043 */
[----:B-1----:R-:W4:Y:S04]  /*63d0*/  LDL.LU.64 R12, [R1+0x11a8] ;  /* 0x0011a800010c7983 */ /* 0x002f280000300a00 */
[----:B------:R-:W-:Y:S04]  /*63e0*/  STL.64 [R1+0x3f0], R50 ;  /* 0x0003f03201007387 */ /* 0x000fe80000100a00 */
[----:B--2---:R-:W-:Y:S04]  /*63f0*/  STL [R1+0x1120], R53 ;  /* 0x0011203501007387 */ /* 0x004fe80000100800 */
[----:B------:R0:W-:Y:S02]  /*6400*/  STL.64 [R1+0x3e8], R14 ;  /* 0x0003e80e01007387 */ /* 0x0001e40000100a00 */
[----:B0-----:R-:W-:-:S05]  /*6410*/  IMAD.WIDE R14, R0, 0x2, R88 ;  /* 0x00000002000e7825 */ /* 0x001fca00078e0258 */
[----:B------:R-:W2:Y:S01]  /*6420*/  @!P6 LDG.E.U16 R67, desc[UR16][R14.64] ;  /* 0x000000100e43e981 */ /* 0x000ea2000c1e1500 */
[----:B------:R-:W-:Y:S02]  /*6430*/  IADD3 R16, PT, PT, R62, -0x3d, RZ ;  /* 0xffffffc33e107810 */ /* 0x000fe40007ffe0ff */
[----:B------:R-:W-:Y:S01]  /*6440*/  PRMT R66, RZ, 0x7610, R66 ;  /* 0x00007610ff427816 */ /* 0x000fe20000000042 */
[----:B---3--:R-:W-:Y:S01]  /*6450*/  STL [R1+0x1124], R65 ;  /* 0x0011244101007387 */ /* 0x008fe20000100800 */
[----:B------:R-:W-:-:S03]  /*6460*/  ISETP.GE.U32.AND P5, PT, R16, 0x7fffff44, PT ;  /* 0x7fffff441000780c */ /* 0x000fc60003fa6070 */
[----:B----4-:R0:W-:Y:S01]  /*6470*/  STL [R1+0x1128], R64 ;  /* 0x0011284001007387 */ /* 0x0101e20000100800 */
[----:B------:R-:W-:Y:S01]  /*6480*/  IMAD R2, R90, 0x3c, RZ ;  /* 0x0000003c5a027824 */ /* 0x000fe200078e02ff */
[----:B------:R-:W-:Y:S01]  /*6490*/  PRMT R71, RZ, 0x7610, R71 ;  /* 0x00007610ff477816 */ /* 0x000fe20000000047 */
[----:B0-----:R-:W-:Y:S01]  /*64a0*/  IMAD.WIDE R64, R0, 0x2, R86 ;  /* 0x0000000200407825 */ /* 0x001fe200078e0256 */
[----:B------:R-:W-:-:S04]  /*64b0*/  PRMT R73, RZ, 0x7610, R73 ;  /* 0x00007610ff497816 */ /* 0x000fc80000000049 */
[----:B------:R-:W3:Y:S01]  /*64c0*/  @!P6 LDG.E.U16 R66, desc[UR16][R64.64] ;  /* 0x000000104042e981 */ /* 0x000ee2000c1e1500 */
[----:B------:R-:W-:-:S04]  /*64d0*/  IMAD.WIDE R92, R2, 0x2, R88 ;  /* 0x00000002025c7825 */ /* 0x000fc800078e0258 */
[----:B------:R-:W-:Y:S01]  /*64e0*/  IMAD.WIDE R50, R2, 0x2, R86 ;  /* 0x0000000202327825 */ /* 0x000fe200078e0256 */
[----:B------:R0:W4:Y:S03]  /*64f0*/  @!P5 LDG.E.U16 R71, desc[UR16][R92.64] ;  /* 0x000000105c47d981 */ /* 0x000126000c1e1500 */
[----:B------:R-:W-:Y:S01]  /*6500*/  VIADD R0, R62, 0xffffffab ;  /* 0xffffffab3e007836 */ /* 0x000fe20000000000 */
[----:B------:R1:W3:Y:S04]  /*6510*/  @!P5 LDG.E.U16 R73, desc[UR16][R50.64] ;  /* 0x000000103249d981 */ /* 0x0002e8000c1e1500 */
[----:B------:R0:W-:Y:S01]  /*6520*/  STL.64 [R1+0x370], R14 ;  /* 0x0003700e01007387 */ /* 0x0001e20000100a00 */
[----:B------:R-:W-:Y:S01]  /*6530*/  ISETP.GE.U32.AND P5, PT, R0, 0x7fffff2c, PT ;  /* 0x7fffff2c0000780c */ /* 0x000fe20003fa6070 */
[----:B------:R-:W-:-:S02]  /*6540*/  IMAD R0, R90, 0x44, RZ ;  /* 0x000000445a007824 */ /* 0x000fc400078e02ff */
[----:B------:R-:W-:Y:S01]  /*6550*/  STL.64 [R1+0x368], R64 ;  /* 0x0003684001007387 */ /* 0x000fe20000100a00 */
[----:B------:R-:W-:-:S03]  /*6560*/  PRMT R72, RZ, 0x7610, R72 ;  /* 0x00007610ff487816 */ /* 0x000fc60000000048 */
[----:B0-----:R-:W4:Y:S04]  /*6570*/  LDL.LU.64 R14, [R1+0x11a0] ;  /* 0x0011a000010e7983 */ /* 0x001f280000300a00 */
[----:B--2---:R-:W-:Y:S04]  /*6580*/  STL [R1+0x112c], R67 ;  /* 0x00112c4301007387 */ /* 0x004fe80000100800 */
[----:B------:R0:W-:Y:S02]  /*6590*/  STL.64 [R1+0x2f0], R92 ;  /* 0x0002f05c01007387 */ /* 0x0001e40000100a00 */
[----:B0-----:R-:W-:-:S05]  /*65a0*/  IMAD.WIDE R92, R0, 0x2, R88 ;  /* 0x00000002005c7825 */ /* 0x001fca00078e0258 */
[----:B------:R-:W2:Y:S01]  /*65b0*/  @!P4 LDG.E.U16 R72, desc[UR16][R92.64] ;  /* 0x000000105c48c981 */ /* 0x000ea2000c1e1500 */
[----:B------:R-:W-:-:S05]  /*65c0*/  VIADD R16, R62, 0xffffffb3 ;  /* 0xffffffb33e107836 */ /* 0x000fca0000000000 */
[----:B------:R-:W-:Y:S01]  /*65d0*/  ISETP.GE.U32.AND P6, PT, R16, 0x7fffff34, PT ;  /* 0x7fffff341000780c */ /* 0x000fe20003fc6070 */
[----:B------:R-:W-:Y:S01]  /*65e0*/  IMAD R2, R90, 0x4c, RZ ;  /* 0x0000004c5a027824 */ /* 0x000fe200078e02ff */
[----:B------:R1:W-:Y:S01]  /*65f0*/  STL.64 [R1+0x2e8], R50 ;  /* 0x0002e83201007387 */ /* 0x0003e20000100a00 */
[----:B------:R-:W-:Y:S02]  /*6600*/  PRMT R74, RZ, 0x7610, R74 ;  /* 0x00007610ff4a7816 */ /* 0x000fe4000000004a */
[----:B------:R-:W-:Y:S01]  /*6610*/  PRMT R77, RZ, 0x7610, R77 ;  /* 0x00007610ff4d7816 */ /* 0x000fe2000000004d */
[----:B---3--:R0:W-:Y:S01]  /*6620*/  STL [R1+0x1130], R66 ;  /* 0x0011304201007387 */ /* 0x0081e20000100800 */
[----:B------:R-:W-:Y:S01]  /*6630*/  IMAD.WIDE R64, R2, 0x2, R88 ;  /* 0x0000000202407825 */ /* 0x000fe200078e0258 */
[----:B------:R-:W-:-:S03]  /*6640*/  PRMT R75, RZ, 0x7610, R75 ;  /* 0x00007610ff4b7816 */ /* 0x000fc6000000004b */
[--C-:B-1----:R-:W-:Y:S02]  /*6650*/  IMAD.WIDE R50, R2, 0x2, R86.reuse ;  /* 0x0000000202327825 */ /* 0x102fe400078e0256 */
[----:B------:R-:W3:Y:S02]  /*6660*/  @!P6 LDG.E.U16 R74, desc[UR16][R64.64] ;  /* 0x00000010404ae981 */ /* 0x000ee4000c1e1500 */
[----:B0-----:R-:W-:Y:S02]  /*6670*/  IMAD.WIDE R66, R0, 0x2, R86 ;  /* 0x0000000200427825 */ /* 0x001fe400078e0256 */
[----:B------:R-:W3:Y:S02]  /*6680*/  @!P6 LDG.E.U16 R77, desc[UR16][R50.64] ;  /* 0x00000010324de981 */ /* 0x000ee4000c1e1500 */
[C---:B------:R-:W-:Y:S02]  /*6690*/  VIADD R0, R62.reuse, 0xffffff9b ;  /* 0xffffff9b3e007836 */ /* 0x040fe40000000000 */
[----:B------:R-:W-:Y:S01]  /*66a0*/  STL [R1+0x788], R49 ;  /* 0x0007883101007387 */ /* 0x000fe20000100800 */
[----:B------:R-:W-:-:S02]  /*66b0*/  VIADD R16, R62, 0xffffffa3 ;  /* 0xffffffa33e107836 */ /* 0x000fc40000000000 */
[----:B------:R-:W-:Y:S01]  /*66c0*/  ISETP.GE.U32.AND P6, PT, R0, 0x7fffff1c, PT ;  /* 0x7fffff1c0000780c */ /* 0x000fe20003fc6070 */
[----:B----4-:R-:W-:Y:S01]  /*66d0*/  STL [R1+0x1134], R71 ;  /* 0x0011344701007387 */ /* 0x010fe20000100800 */
[----:B------:R-:W-:Y:S01]  /*66e0*/  IMAD R0, R90, 0x54, RZ ;  /* 0x000000545a007824 */ /* 0x000fe200078e02ff */
[----:B------:R-:W-:Y:S02]  /*66f0*/  PRMT R76, RZ, 0x7610, R76 ;  /* 0x00007610ff4c7816 */ /* 0x000fe4000000004c */
[----:B------:R-:W-:Y:S04]  /*6700*/  STL [R1+0x1138], R73 ;  /* 0x0011384901007387 */ /* 0x000fe80000100800 */
[----:B------:R0:W-:Y:S04]  /*6710*/  STL.64 [R1+0x270], R92 ;  /* 0x0002705c01007387 */ /* 0x0001e80000100a00 */
[----:B------:R1:W-:Y:S04]  /*6720*/  STL.64 [R1+0x268], R66 ;  /* 0x0002684201007387 */ /* 0x0003e80000100a00 */
[----:B------:R1:W4:Y:S01]  /*6730*/  @!P4 LDG.E.U16 R75, desc[UR16][R66.64] ;  /* 0x00000010424bc981 */ /* 0x000322000c1e1500 */
[----:B------:R-:W-:Y:S01]  /*6740*/  ISETP.GE.U32.AND P4, PT, R16, 0x7fffff24, PT ;  /* 0x7fffff241000780c */ /* 0x000fe20003f86070 */
[----:B------:R-:W-:-:S02]  /*6750*/  IMAD R2, R90, 0x5c, RZ ;  /* 0x0000005c5a027824 */ /* 0x000fc400078e02ff */
[----:B0-----:R-:W3:Y:S01]  /*6760*/  LDL.LU.64 R92, [R1+0x1198] ;  /* 0x00119800015c7983 */ /* 0x001ee20000300a00 */
[----:B-1----:R-:W-:Y:S01]  /*6770*/  IMAD.WIDE R66, R0, 0x2, R88 ;  /* 0x0000000200427825 */ /* 0x002fe200078e0258 */
[----:B------:R-:W-:-:S04]  /*6780*/  PRMT R79, RZ, 0x7610, R79 ;  /* 0x00007610ff4f7816 */ /* 0x000fc8000000004f */
[----:B------:R-:W3:Y:S01]  /*6790*/  @!P5 LDG.E.U16 R76, desc[UR16][R66.64] ;  /* 0x00000010424cd981 */ /* 0x000ee2000c1e1500 */
[----:B------:R-:W-:Y:S01]  /*67a0*/  PRMT R78, RZ, 0x7610, R78 ;  /* 0x00007610ff4e7816 */ /* 0x000fe2000000004e */
[----:B------:R-:W-:Y:S01]  /*67b0*/  IMAD.MOV.U32 R53, RZ, RZ, R48 ;  /* 0x000000ffff357224 */ /* 0x000fe200078e0030 */
[----:B------:R-:W-:Y:S01]  /*67c0*/  PRMT R81, RZ, 0x7610, R81 ;  /* 0x00007610ff517816 */ /* 0x000fe20000000051 */
[----:B------:R-:W-:-:S05]  /*67d0*/  IMAD.WIDE R48, R2, 0x2, R86 ;  /* 0x0000000202307825 */ /* 0x000fca00078e0256 */
[----:B------:R-:W3:Y:S04]  /*67e0*/  @!P4 LDG.E.U16 R81, desc[UR16][R48.64] ;  /* 0x000000103051c981 */ /* 0x000ee8000c1e1500 */
[----:B--2---:R-:W-:Y:S04]  /*67f0*/  STL [R1+0x113c], R72 ;  /* 0x00113c4801007387 */ /* 0x004fe80000100800 */
[----:B------:R0:W-:Y:S04]  /*6800*/  STL.64 [R1+0x1f0], R64 ;  /* 0x0001f04001007387 */ /* 0x0001e80000100a00 */
[----:B------:R1:W-:Y:S01]  /*6810*/  STL.64 [R1+0x1e8], R50 ;  /* 0x0001e83201007387 */ /* 0x0003e20000100a00 */
[----:B0-----:R-:W-:-:S04]  /*6820*/  IMAD.WIDE R64, R0, 0x2, R86 ;  /* 0x0000000200407825 */ /* 0x001fc800078e0256 */
[----:B-1----:R-:W-:Y:S01]  /*6830*/  IMAD.WIDE R50, R2, 0x2, R88 ;  /* 0x0000000202327825 */ /* 0x002fe200078e0258 */
[----:B------:R0:W2:Y:S04]  /*6840*/  @!P5 LDG.E.U16 R79, desc[UR16][R64.64] ;  /* 0x00000010404fd981 */ /* 0x0000a8000c1e1500 */
[----:B------:R1:W2:Y:S01]  /*6850*/  @!P4 LDG.E.U16 R78, desc[UR16][R50.64] ;  /* 0x00000010324ec981 */ /* 0x0002a2000c1e1500 */
[C---:B------:R-:W-:Y:S02]  /*6860*/  VIADD R16, R62.reuse, 0xffffff93 ;  /* 0xffffff933e107836 */ /* 0x040fe40000000000 */
[----:B------:R-:W-:-:S03]  /*6870*/  VIADD R0, R62, 0xffffff8b ;  /* 0xffffff8b3e007836 */ /* 0x000fc60000000000 */
[----:B------:R-:W-:Y:S02]  /*6880*/  ISETP.GE.U32.AND P5, PT, R16, 0x7fffff14, PT ;  /* 0x7fffff141000780c */ /* 0x000fe40003fa6070 */
[----:B------:R-:W-:Y:S01]  /*6890*/  ISETP.GE.U32.AND P4, PT, R0, 0x7fffff0c, PT ;  /* 0x7fffff0c0000780c */ /* 0x000fe20003f86070 */
[----:B------:R-:W-:Y:S01]  /*68a0*/  IMAD R0, R90, 0x64, RZ ;  /* 0x000000645a007824 */ /* 0x000fe200078e02ff */
[----:B------:R-:W-:Y:S02]  /*68b0*/  PRMT R80, RZ, 0x7610, R80 ;  /* 0x00007610ff507816 */ /* 0x000fe40000000050 */
[----:B------:R-:W-:Y:S02]  /*68c0*/  PRMT R83, RZ, 0x7610, R83 ;  /* 0x00007610ff537816 */ /* 0x000fe40000000053 */
[----:B------:R-:W-:Y:S01]  /*68d0*/  PRMT R82, RZ, 0x7610, R82 ;  /* 0x00007610ff527816 */ /* 0x000fe20000000052 */
[----:B----4-:R-:W-:Y:S04]  /*68e0*/  STL [R1+0x1140], R75 ;  /* 0x0011404b01007387 */ /* 0x010fe80000100800 */
[----:B---3--:R-:W-:Y:S04]  /*68f0*/  STL [R1+0x1144], R74 ;  /* 0x0011444a01007387 */ /* 0x008fe80000100800 */
[----:B------:R-:W-:Y:S04]  /*6900*/  STL [R1+0x1148], R77 ;  /* 0x0011484d01007387 */ /* 0x000fe80000100800 */
[----:B------:R3:W-:Y:S04]  /*6910*/  STL.64 [R1+0x170], R66 ;  /* 0x0001704201007387 */ /* 0x0007e80000100a00 */
[----:B------:R0:W-:Y:S04]  /*6920*/  STL.64 [R1+0x168], R64 ;  /* 0x0001684001007387 */ /* 0x0001e80000100a00 */
[----:B------:R-:W-:Y:S04]  /*6930*/  STL [R1+0x114c], R76 ;  /* 0x00114c4c01007387 */ /* 0x000fe80000100800 */
[----:B------:R-:W-:Y:S01]  /*6940*/  STL.64 [R1+0xf0], R50 ;  /* 0x0000f03201007387 */ /* 0x000fe20000100a00 */
[----:B---3--:R-:W-:-:S03]  /*6950*/  IMAD.WIDE R66, R0, 0x2, R88 ;  /* 0x0000000200427825 */ /* 0x008fc600078e0258 */
[----:B------:R3:W-:Y:S01]  /*6960*/  STL.64 [R1+0xe8], R48 ;  /* 0x0000e83001007387 */ /* 0x0007e20000100a00 */
[----:B0-----:R-:W-:Y:S01]  /*6970*/  IMAD.WIDE R64, R0, 0x2, R86 ;  /* 0x0000000200407825 */ /* 0x001fe200078e0256 */
[----:B------:R-:W-:Y:S02]  /*6980*/  PRMT R85, RZ, 0x7610, R85 ;  /* 0x00007610ff557816 */ /* 0x000fe40000000055 */
[----:B------:R0:W4:Y:S01]  /*6990*/  @!P6 LDG.E.U16 R80, desc[UR16][R66.64] ;  /* 0x000000104250e981 */ /* 0x000122000c1e1500 */
[----:B------:R-:W-:Y:S01]  /*69a0*/  MOV R71, R44 ;  /* 0x0000002c00477202 */ /* 0x000fe20000000f00 */
[----:B---3--:R-:W-:Y:S02]  /*69b0*/  IMAD R48, R90, 0x6c, RZ ;  /* 0x0000006c5a307824 */ /* 0x008fe400078e02ff */
[----:B------:R3:W4:Y:S02]  /*69c0*/  @!P6 LDG.E.U16 R83, desc[UR16][R64.64] ;  /* 0x000000104053e981 */ /* 0x000724000c1e1500 */
[----:B-1----:R-:W-:-:S04]  /*69d0*/  IMAD.WIDE R50, R48, 0x2, R88 ;  /* 0x0000000230327825 */ /* 0x002fc800078e0258 */
[----:B------:R-:W-:Y:S01]  /*69e0*/  IMAD.WIDE R48, R48, 0x2, R86 ;  /* 0x0000000230307825 */ /* 0x000fe200078e0256 */
[----:B------:R-:W4:Y:S03]  /*69f0*/  @!P5 LDG.E.U16 R82, desc[UR16][R50.64] ;  /* 0x000000103252d981 */ /* 0x000f26000c1e1500 */
[----:B------:R-:W-:Y:S01]  /*6a00*/  IMAD R44, R90, 0x74, RZ ;  /* 0x000000745a2c7824 */ /* 0x000fe200078e02ff */
[----:B------:R-:W-:Y:S01]  /*6a10*/  PRMT R91, RZ, 0x7610, R91 ;  /* 0x00007610ff5b7816 */ /* 0x000fe2000000005b */
[----:B------:R-:W4:Y:S01]  /*6a20*/  @!P5 LDG.E.U16 R85, desc[UR16][R48.64] ;  /* 0x000000103055d981 */ /* 0x000f22000c1e1500 */
[----:B------:R-:W-:-:S03]  /*6a30*/  PRMT R6, RZ, 0x7610, R6 ;  /* 0x00007610ff067816 */ /* 0x000fc60000000006 */
[----:B--2---:R-:W-:Y:S04]  /*6a40*/  STL [R1+0x1150], R79 ;  /* 0x0011504f01007387 */ /* 0x004fe80000100800 */
[----:B------:R-:W-:Y:S04]  /*6a50*/  STL [R1+0x1154], R78 ;  /* 0x0011544e01007387 */ /* 0x000fe80000100800 */
[----:B------:R-:W-:Y:S04]  /*6a60*/  STL [R1+0x1158], R81 ;  /* 0x0011585101007387 */ /* 0x000fe80000100800 */
[----:B------:R0:W-:Y:S04]  /*6a70*/  STL.64 [R1+0x70], R66 ;  /* 0x0000704201007387 */ /* 0x0001e80000100a00 */
[----:B------:R3:W-:Y:S01]  /*6a80*/  STL.64 [R1+0x68], R64 ;  /* 0x0000684001007387 */ /* 0x0007e20000100a00 */
[----:B0-----:R-:W-:-:S02]  /*6a90*/  IMAD.MOV.U32 R67, RZ, RZ, R46 ;  /* 0x000000ffff437224 */ /* 0x001fc400078e002e */
[----:B---3--:R-:W-:Y:S02]  /*6aa0*/  IMAD.MOV.U32 R64, RZ, RZ, R47 ;  /* 0x000000ffff407224 */ /* 0x008fe400078e002f */
[----:B------:R-:W-:-:S04]  /*6ab0*/  IMAD.WIDE R46, R44, 0x2, R88 ;  /* 0x000000022c2e7825 */ /* 0x000fc800078e0258 */
[----:B------:R-:W-:Y:S01]  /*6ac0*/  IMAD.MOV.U32 R66, RZ, RZ, R45 ;  /* 0x000000ffff427224 */ /* 0x000fe200078e002d */
[----:B------:R-:W2:Y:S01]  /*6ad0*/  @!P4 LDG.E.U16 R91, desc[UR16][R46.64] ;  /* 0x000000102e5bc981 */ /* 0x000ea2000c1e1500 */
[----:B------:R-:W-:-:S05]  /*6ae0*/  IMAD.WIDE R44, R44, 0x2, R86 ;  /* 0x000000022c2c7825 */ /* 0x000fca00078e0256 */
[----:B------:R-:W3:Y:S01]  /*6af0*/  @!P4 LDG.E.U16 R6, desc[UR16][R44.64] ;  /* 0x000000102c06c981 */ /* 0x000ee2000c1e1500 */
[----:B------:R-:W-:Y:S02]  /*6b00*/  VIADD R2, R62, 0xffffff83 ;  /* 0xffffff833e027836 */ /* 0x000fe40000000000 */
[----:B------:R-:W-:-:S03]  /*6b10*/  IMAD.MOV.U32 R72, RZ, RZ, R40 ;  /* 0x000000ffff487224 */ /* 0x000fc600078e0028 */
[----:B------:R-:W-:Y:S01]  /*6b20*/  ISETP.GE.U32.AND P6, PT, R2, 0x7fffff04, PT ;  /* 0x7fffff040200780c */ /* 0x000fe20003fc6070 */
[----:B------:R-:W-:Y:S02]  /*6b30*/  VIADD R0, R62, 0xfffffffa ;  /* 0xfffffffa3e007836 */ /* 0x000fe40000000000 */
[----:B------:R-:W-:Y:S01]  /*6b40*/  IMAD R40, R90, 0x7c, RZ ;  /* 0x0000007c5a287824 */ /* 0x000fe200078e02ff */
[----:B------:R-:W-:Y:S01]  /*6b50*/  PRMT R7, RZ, 0x7610, R7 ;  /* 0x00007610ff077816 */ /* 0x000fe20000000007 */
[----:B------:R-:W-:Y:S01]  /*6b60*/  IMAD.MOV.U32 R77, RZ, RZ, R43 ;  /* 0x000000ffff4d7224 */ /* 0x000fe200078e002b */
[----:B------:R-:W-:Y:S01]  /*6b70*/  PRMT R5, RZ, 0x7610, R5 ;  /* 0x00007610ff057816 */ /* 0x000fe20000000005 */
[----:B------:R-:W-:Y:S02]  /*6b80*/  IMAD.MOV.U32 R74, RZ, RZ, R42 ;  /* 0x000000ffff4a7224 */ /* 0x000fe400078e002a */
[----:B------:R-:W-:Y:S01]  /*6b90*/  VIADD R2, R62, 0xfffffff2 ;  /* 0xfffffff23e027836 */ /* 0x000fe20000000000 */
[----:B----4-:R-:W-:Y:S01]  /*6ba0*/  STL [R1+0x115c], R80 ;  /* 0x00115c5001007387 */ /* 0x010fe20000100800 */
[----:B------:R-:W-:Y:S01]  /*6bb0*/  IMAD.MOV.U32 R75, RZ, RZ, R41 ;  /* 0x000000ffff4b7224 */ /* 0x000fe200078e0029 */
[----:B------:R-:W-:Y:S01]  /*6bc0*/  ISETP.GE.U32.AND P5, PT, R0, 0x7fffff7b, PT ;  /* 0x7fffff7b0000780c */ /* 0x000fe20003fa6070 */
[C---:B------:R-:W-:Y:S01]  /*6bd0*/  IMAD.WIDE R42, R40.reuse, 0x2, R88 ;  /* 0x00000002282a7825 */ /* 0x040fe200078e0258 */
[----:B------:R-:W-:Y:S03]  /*6be0*/  STL [R1+0x1160], R83 ;  /* 0x0011605301007387 */ /* 0x000fe60000100800 */
[----:B------:R-:W-:Y:S01]  /*6bf0*/  IMAD.WIDE R40, R40, 0x2, R86 ;  /* 0x0000000228287825 */ /* 0x000fe200078e0256 */
[----:B------:R-:W-:Y:S01]  /*6c00*/  ISETP.GE.U32.AND P4, PT, R2, 0x7fffff73, PT ;  /* 0x7fffff730200780c */ /* 0x000fe20003f86070 */
[----:B------:R-:W4:Y:S04]  /*6c10*/  @!P6 LDG.E.U16 R7, desc[UR16][R42.64] ;  /* 0x000000102a07e981 */ /* 0x000f28000c1e1500 */
[----:B------:R0:W-:Y:S04]  /*6c20*/  STL [R1+0x1164], R82 ;  /* 0x0011645201007387 */ /* 0x0001e80000100800 */
[----:B------:R-:W-:Y:S01]  /*6c30*/  STL [R1+0xf4c], R50 ;  /* 0x000f4c3201007387 */ /* 0x000fe20000100800 */
[----:B------:R-:W-:-:S03]  /*6c40*/  VIADD R0, R62, 0xffffffea ;  /* 0xffffffea3e007836 */ /* 0x000fc60000000000 */
[----:B------:R-:W-:Y:S04]  /*6c50*/  STL [R1+0xf44], R51 ;  /* 0x000f443301007387 */ /* 0x000fe80000100800 */
[----:B------:R-:W-:Y:S04]  /*6c60*/  STL [R1+0x1168], R85 ;  /* 0x0011685501007387 */ /* 0x000fe80000100800 */
[----:B------:R-:W-:Y:S04]  /*6c70*/  STL [R1+0xf54], R48 ;  /* 0x000f543001007387 */ /* 0x000fe80000100800 */
[----:B------:R-:W-:Y:S04]  /*6c80*/  STL [R1+0x1064], R48 ;  /* 0x0010643001007387 */ /* 0x000fe80000100800 */
[----:B------:R-:W-:Y:S04]  /*6c90*/  STL [R1+0x116c], R48 ;  /* 0x00116c3001007387 */ /* 0x000fe80000100800 */
[----:B------:R-:W-:Y:S01]  /*6ca0*/  STL [R1+0xf50], R49 ;  /* 0x000f503101007387 */ /* 0x000fe20000100800 */
[----:B------:R-:W-:-:S03]  /*6cb0*/  IMAD R2, R90, 0xd, RZ ;  /* 0x0000000d5a027824 */ /* 0x000fc600078e02ff */
[----:B------:R-:W4:Y:S01]  /*6cc0*/  @!P6 LDG.E.U16 R5, desc[UR16][R40.64] ;  /* 0x000000102805e981 */ /* 0x000f22000c1e1500 */
[----:B------:R-:W-:Y:S01]  /*6cd0*/  ISETP.GE.U32.AND P6, PT, R0, 0x7fffff6b, PT ;  /* 0x7fffff6b0000780c */ /* 0x000fe20003fc6070 */
[----:B------:R-:W-:Y:S01]  /*6ce0*/  IMAD R0, R90, 0x5, RZ ;  /* 0x000000055a007824 */ /* 0x000fe200078e02ff */
[----:B------:R-:W-:Y:S01]  /*6cf0*/  PRMT R15, RZ, 0x7610, R15 ;  /* 0x00007610ff0f7816 */ /* 0x000fe2000000000f */
[----:B------:R-:W-:Y:S01]  /*6d00*/  IMAD.MOV.U32 R65, RZ, RZ, R53 ;  /* 0x000000ffff417224 */ /* 0x000fe200078e0035 */
[----:B------:R-:W-:Y:S01]  /*6d10*/  PRMT R14, RZ, 0x7610, R14 ;  /* 0x00007610ff0e7816 */ /* 0x000fe2000000000e */
[----:B------:R-:W-:Y:S02]  /*6d20*/  IMAD.MOV.U32 R73, RZ, RZ, R29 ;  /* 0x000000ffff497224 */ /* 0x000fe400078e001d */
[----:B------:R-:W-:Y:S02]  /*6d30*/  IMAD.MOV.U32 R53, RZ, RZ, R28 ;  /* 0x000000ffff357224 */ /* 0x000fe400078e001c */
[----:B0-----:R-:W-:-:S04]  /*6d40*/  IMAD.WIDE R82, R0, 0x2, R88 ;  /* 0x0000000200527825 */ /* 0x001fc800078e0258 */
[----:B------:R-:W-:-:S04]  /*6d50*/  IMAD.WIDE R80, R0, 0x2, R86 ;  /* 0x0000000200507825 */ /* 0x000fc800078e0256 */
[----:B------:R-:W-:-:S04]  /*6d60*/  IMAD.WIDE R78, R2, 0x2, R88 ;  /* 0x00000002024e7825 */ /* 0x000fc800078e0258 */
[----:B------:R-:W-:Y:S01]  /*6d70*/  IMAD.WIDE R28, R2, 0x2, R86 ;  /* 0x00000002021c7825 */ /* 0x000fe200078e0256 */
[----:B------:R-:W-:Y:S01]  /*6d80*/  PRMT R93, RZ, 0x7610, R93 ;  /* 0x00007610ff5d7816 */ /* 0x000fe2000000005d */
[----:B------:R-:W4:Y:S02]  /*6d90*/  @!P4 LDG.E.U16 R15, desc[UR16][R78.64] ;  /* 0x000000104e0fc981 */ /* 0x000f24000c1e1500 */
[----:B------:R-:W-:Y:S02]  /*6da0*/  VIADD R0, R62, 0xffffffda ;  /* 0xffffffda3e007836 */ /* 0x000fe40000000000 */
[----:B------:R-:W4:Y:S03]  /*6db0*/  @!P4 LDG.E.U16 R14, desc[UR16][R28.64] ;  /* 0x000000101c0ec981 */ /* 0x000f26000c1e1500 */
[----:B------:R-:W-:Y:S01]  /*6dc0*/  ISETP.GE.U32.AND P4, PT, R0, 0x7fffff5b, PT ;  /* 0x7fffff5b0000780c */ /* 0x000fe20003f86070 */
[----:B------:R-:W-:Y:S01]  /*6dd0*/  IMAD R0, R90, 0x15, RZ ;  /* 0x000000155a007824 */ /* 0x000fe200078e02ff */
[----:B------:R0:W4:Y:S01]  /*6de0*/  @!P5 LDG.E.U16 R93, desc[UR16][R82.64] ;  /* 0x00000010525dd981 */ /* 0x000122000c1e1500 */
[----:B------:R-:W-:-:S03]  /*6df0*/  PRMT R13, RZ, 0x7610, R13 ;  /* 0x00007610ff0d7816 */ /* 0x000fc6000000000d */
[----:B--2---:R-:W-:Y:S04]  /*6e00*/  STL [R1+0x1170], R91 ;  /* 0x0011705b01007387 */ /* 0x004fe80000100800 */
[----:B------:R-:W-:Y:S04]  /*6e10*/  STL [R1+0xf60], R46 ;  /* 0x000f602e01007387 */ /* 0x000fe80000100800 */
[----:B------:R-:W-:Y:S04]  /*6e20*/  STL [R1+0x1068], R46 ;  /* 0x0010682e01007387 */ /* 0x000fe80000100800 */
[----:B------:R-:W-:Y:S04]  /*6e30*/  STL [R1+0x1174], R46 ;  /* 0x0011742e01007387 */ /* 0x000fe80000100800 */
[----:B------:R-:W-:Y:S04]  /*6e40*/  STL [R1+0xf5c], R47 ;  /* 0x000f5c2f01007387 */ /* 0x000fe80000100800 */
[----:B---3--:R-:W-:Y:S04]  /*6e50*/  STL [R1+0x1178], R6 ;  /* 0x0011780601007387 */ /* 0x008fe80000100800 */
[----:B------:R-:W-:Y:S04]  /*6e60*/  STL [R1+0xf6c], R44 ;  /* 0x000f6c2c01007387 */ /* 0x000fe80000100800 */
[----:B------:R-:W-:Y:S04]  /*6e70*/  STL [R1+0x108c], R44 ;  /* 0x00108c2c01007387 */ /* 0x000fe80000100800 */
[----:B------:R-:W-:Y:S04]  /*6e80*/  STL [R1+0x117c], R44 ;  /* 0x00117c2c01007387 */ /* 0x000fe80000100800 */
[----:B------:R-:W-:Y:S04]  /*6e90*/  STL [R1+0xf68], R45 ;  /* 0x000f682d01007387 */ /* 0x000fe80000100800 */
[----:B------:R-:W-:Y:S04]  /*6ea0*/  STL [R1+0xf78], R42 ;  /* 0x000f782a01007387 */ /* 0x000fe80000100800 */
[----:B------:R-:W-:Y:S04]  /*6eb0*/  STL [R1+0xf74], R43 ;  /* 0x000f742b01007387 */ /* 0x000fe80000100800 */
[----:B------:R-:W-:Y:S04]  /*6ec0*/  STL [R1+0xf84], R40 ;  /* 0x000f842801007387 */ /* 0x000fe80000100800 */
[----:B------:R-:W-:Y:S04]  /*6ed0*/  STL [R1+0xf80], R41 ;  /* 0x000f802901007387 */ /* 0x000fe80000100800 */
[----:B------:R0:W-:Y:S04]  /*6ee0*/  STL.64 [R1+0x660], R82 ;  /* 0x0006605201007387 */ /* 0x0001e80000100a00 */
[----:B------:R-:W-:Y:S04]  /*6ef0*/  STL.64 [R1+0x658], R80 ;  /* 0x0006585001007387 */ /* 0x000fe80000100a00 */
[----:B------:R-:W-:Y:S04]  /*6f00*/  STL.64 [R1+0x5e0], R78 ;  /* 0x0005e04e01007387 */ /* 0x000fe80000100a00 */
[----:B------:R1:W-:Y:S01]  /*6f10*/  STL.64 [R1+0x5d8], R28 ;  /* 0x0005d81c01007387 */ /* 0x0003e20000100a00 */
[----:B0-----:R-:W-:-:S04]  /*6f20*/  IMAD.WIDE R82, R0, 0x2, R86 ;  /* 0x0000000200527825 */ /* 0x001fc800078e0256 */
[----:B-1----:R-:W-:-:S05]  /*6f30*/  IMAD.WIDE R28, R0, 0x2, R88 ;  /* 0x00000002001c7825 */ /* 0x002fca00078e0258 */
[----:B------:R0:W-:Y:S04]  /*6f40*/  STL.64 [R1+0x560], R28 ;  /* 0x0005601c01007387 */ /* 0x0001e80000100a00 */
[----:B------:R-:W-:Y:S04]  /*6f50*/  STL.64 [R1+0x558], R82 ;  /* 0x0005585201007387 */ /* 0x000fe80000100a00 */
[----:B------:R-:W2:Y:S04]  /*6f60*/  @!P6 LDG.E.U16 R13, desc[UR16][R28.64] ;  /* 0x000000101c0de981 */ /* 0x000ea8000c1e1500 */
[----:B0-----:R-:W3:Y:S01]  /*6f70*/  LDL.LU.64 R28, [R1+0x1190] ;  /* 0x00119000011c7983 */ /* 0x001ee20000300a00 */
[----:B------:R-:W-:Y:S01]  /*6f80*/  IMAD.MOV.U32 R76, RZ, RZ, R71 ;  /* 0x000000ffff4c7224 */ /* 0x000fe200078e0047 */
[----:B------:R-:W-:Y:S01]  /*6f90*/  MOV R71, R66 ;  /* 0x0000004200477202 */ /* 0x000fe20000000f00 */
[----:B------:R-:W-:-:S02]  /*6fa0*/  IMAD.MOV.U32 R66, RZ, RZ, R67 ;  /* 0x000000ffff427224 */ /* 0x000fc400078e0043 */
[----:B------:R-:W-:Y:S02]  /*6fb0*/  IMAD.MOV.U32 R67, RZ, RZ, R64 ;  /* 0x000000ffff437224 */ /* 0x000fe400078e0040 */
[----:B------:R-:W-:Y:S02]  /*6fc0*/  IMAD.MOV.U32 R64, RZ, RZ, R65 ;  /* 0x000000ffff407224 */ /* 0x000fe400078e0041 */
[----:B------:R-:W-:Y:S02]  /*6fd0*/  IMAD.MOV.U32 R65, RZ, RZ, R84 ;  /* 0x000000ffff417224 */ /* 0x000fe400078e0054 */
[----:B------:R-:W0:Y:S01]  /*6fe0*/  S2R R84, SR_TID.X ;  /* 0x0000000000547919 */ /* 0x000e220000002100 */
[----:B------:R-:W-:Y:S01]  /*6ff0*/  PRMT R92, RZ, 0x7610, R92 ;  /* 0x00007610ff5c7816 */ /* 0x000fe2000000005c */
[----:B------:R-:W-:-:S05]  /*7000*/  VIADD R16, R62, 0xffffffe2 ;  /* 0xffffffe23e107836 */ /* 0x000fca0000000000 */
[----:B------:R1:W2:Y:S01]  /*7010*/  @!P5 LDG.E.U16 R92, desc[UR16][R80.64] ;  /* 0x00000010505cd981 */ /* 0x0002a2000c1e1500 */
[----:B------:R-:W-:Y:S01]  /*7020*/  ISETP.GE.U32.AND P5, PT, R16, 0x7fffff63, PT ;  /* 0x7fffff631000780c */ /* 0x000fe20003fa6070 */
[----:B------:R-:W-:Y:S01]  /*7030*/  IMAD R2, R90, 0x1d, RZ ;  /* 0x0000001d5a027824 */ /* 0x000fe200078e02ff */
[----:B------:R-:W-:Y:S02]  /*7040*/  PRMT R3, RZ, 0x7610, R3 ;  /* 0x00007610ff037816 */ /* 0x000fe40000000003 */
[----:B------:R-:W-:Y:S01]  /*7050*/  PRMT R70, RZ, 0x7610, R70 ;  /* 0x00007610ff467816 */ /* 0x000fe20000000046 */
[----:B------:R-:W-:Y:S01]  /*7060*/  IMAD.WIDE R78, R2, 0x2, R86 ;  /* 0x00000002024e7825 */ /* 0x000fe200078e0256 */
[----:B------:R-:W-:-:S03]  /*7070*/  PRMT R12, RZ, 0x7610, R12 ;  /* 0x00007610ff0c7816 */ /* 0x000fc6000000000c */
[----:B-1----:R-:W-:Y:S01]  /*7080*/  IMAD.WIDE R80, R2, 0x2, R88 ;  /* 0x0000000202507825 */ /* 0x002fe200078e0258 */
[----:B------:R-:W-:-:S04]  /*7090*/  @!UP1 UIADD3 UR10, UPT, UPT, -UR10, 0x100000, URZ ;  /* 0x001000000a0a9890 */ /* 0x000fc8000fffe1ff */
[----:B------:R-:W-:Y:S02]  /*70a0*/  @!UP1 USHF.L.U32 UR11, UR10, 0xb, URZ ;  /* 0x0000000b0a0b9899 */ /* 0x000fe400080006ff */
[----:B------:R-:W-:Y:S01]  /*70b0*/  @!UP1 USHF.L.U32 UR10, UR10, 0x1, URZ ;  /* 0x000000010a0a9899 */ /* 0x000fe200080006ff */
[----:B------:R-:W2:Y:S01]  /*70c0*/  @!P6 LDG.E.U16 R12, desc[UR16][R82.64] ;  /* 0x00000010520ce981 */ /* 0x000ea2000c1e1500 */
[C---:B------:R-:W-:Y:S02]  /*70d0*/  VIADD R0, R62.reuse, 0xffffffca ;  /* 0xffffffca3e007836 */ /* 0x040fe40000000000 */
[----:B------:R-:W-:Y:S01]  /*70e0*/  VIADD R16, R62, 0xffffffd2 ;  /* 0xffffffd23e107836 */ /* 0x000fe20000000000 */
[----:B------:R1:W2:Y:S04]  /*70f0*/  @!P5 LDG.E.U16 R3, desc[UR16][R80.64] ;  /* 0x000000105003d981 */ /* 0x0002a8000c1e1500 */
[----:B------:R1:W2:Y:S01]  /*7100*/  @!P5 LDG.E.U16 R70, desc[UR16][R78.64] ;  /* 0x000000104e46d981 */ /* 0x0002a2000c1e1500 */
[----:B------:R-:W-:Y:S01]  /*7110*/  ISETP.GE.U32.AND P5, PT, R0, 0x7fffff4b, PT ;  /* 0x7fffff4b0000780c */ /* 0x000fe20003fa6070 */
[----:B0-----:R-:W-:Y:S01]  /*7120*/  IMAD.SHL.U32 R2, R84, 0x2, RZ ;  /* 0x0000000254027824 */ /* 0x001fe200078e00ff */
[----:B------:R-:W-:Y:S01]  /*7130*/  ISETP.GE.U32.AND P6, PT, R16, 0x7fffff53, PT ;  /* 0x7fffff531000780c */ /* 0x000fe20003fc6070 */
[----:B------:R-:W-:Y:S01]  /*7140*/  IMAD R0, R90, 0x25, RZ ;  /* 0x000000255a007824 */ /* 0x000fe200078e02ff */
[----:B------:R-:W-:-:S02]  /*7150*/  LOP3.LUT R16, R84, 0x40, RZ, 0xc0, !PT ;  /* 0x0000004054107812 */ /* 0x000fc400078ec0ff */
[----:B------:R-:W-:Y:S01]  /*7160*/  LOP3.LUT R2, R2, 0x7e, RZ, 0xc0, !PT ;  /* 0x0000007e02027812 */ /* 0x000fe200078ec0ff */
[----:B------:R1:W-:Y:S01]  /*7170*/  STL.64 [R1+0x4e0], R80 ;  /* 0x0004e05001007387 */ /* 0x0003e20000100a00 */
[----:B------:R-:W-:Y:S01]  /*7180*/  PRMT R61, RZ, 0x7610, R61 ;  /* 0x00007610ff3d7816 */ /* 0x000fe2000000003d */
[----:B------:R-:W-:Y:S02]  /*7190*/  VOTEU.ALL UP1, P0 ;  /* 0x0000000000ff7886 */ /* 0x000fe40000020000 */
[----:B------:R0:W-:Y:S03]  /*71a0*/  STL.64 [R1+0x4d8], R78 ;  /* 0x0004d84e01007387 */ /* 0x0001e60000100a00 */
[----:B------:R0:W2:Y:S01]  /*71b0*/  @!UP1 SYNCS.EXCH.64 URZ, [UR5+0x24008], UR10 ;  /* 0x0240080a05ff95b2 */ /* 0x0000a20008000100 */
[----:B-1----:R-:W-:-:S04]  /*71c0*/  IMAD.WIDE R80, R0, 0x2, R88 ;  /* 0x0000000200507825 */ /* 0x002fc800078e0258 */
[----:B0-----:R-:W-:Y:S01]  /*71d0*/  IMAD.WIDE R78, R0, 0x2, R86 ;  /* 0x00000002004e7825 */ /* 0x001fe200078e0256 */
[----:B------:R-:W-:Y:S01]  /*71e0*/  STL.64 [R1+0x460], R80 ;  /* 0x0004605001007387 */ /* 0x000fe20000100a00 */
[----:B------:R-:W-:Y:S01]  /*71f0*/  PRMT R63, RZ, 0x7610, R63 ;  /* 0x00007610ff3f7816 */ /* 0x000fe2000000003f */
[----:B------:R-:W0:Y:S01]  /*7200*/  LDCU UR10, c[0x0][0x3b0] ;  /* 0x00007600ff0a77ac */ /* 0x000e220008000800 */
[----:B------:R-:W-:Y:S01]  /*7210*/  IMAD R0, R16, 0x100, R2 ;  /* 0x0000010010007824 */ /* 0x000fe200078e0202 */
[----:B------:R1:W-:Y:S01]  /*7220*/  STL.64 [R1+0x458], R78 ;  /* 0x0004584e01007387 */ /* 0x0003e20000100a00 */
[----:B------:R-:W-:Y:S02]  /*7230*/  PRMT R60, RZ, 0x7610, R60 ;  /* 0x00007610ff3c7816 */ /* 0x000fe4000000003c */
[----:B------:R-:W-:Y:S01]  /*7240*/  PRMT R59, RZ, 0x7610, R59 ;  /* 0x00007610ff3b7816 */ /* 0x000fe2000000003b */
[----:B------:R-:W2:Y:S01]  /*7250*/  @!P4 LDG.E.U16 R61, desc[UR16][R78.64] ;  /* 0x000000104e3dc981 */ /* 0x000ea2000c1e1500 */
[----:B------:R-:W-:Y:S01]  /*7260*/  IMAD.MOV.U32 R50, RZ, RZ, R73 ;  /* 0x000000ffff327224 */ /* 0x000fe200078e0049 */
[----:B------:R-:W-:Y:S01]  /*7270*/  PRMT R58, RZ, 0x7610, R58 ;  /* 0x00007610ff3a7816 */ /* 0x000fe2000000003a */
[----:B------:R-:W-:Y:S01]  /*7280*/  VIADD R6, R62, 0xffffffc2 ;  /* 0xffffffc23e067836 */ /* 0x000fe20000000000 */
[----:B------:R0:W-:Y:S01]  /*7290*/  STS.U16 [R0+UR5+0x1800], R17 ;  /* 0x0018001100007988 */ /* 0x0001e20008000405 */
[----:B------:R-:W-:Y:S01]  /*72a0*/  PRMT R57, RZ, 0x7610, R57 ;  /* 0x00007610ff397816 */ /* 0x000fe20000000039 */
[----:B------:R-:W2:Y:S02]  /*72b0*/  LDCU UR11, c[0x0][0x3b0] ;  /* 0x00007600ff0b77ac */ /* 0x000ea40008000800 */
[----:B------:R4:W2:Y:S04]  /*72c0*/  @!P4 LDG.E.U16 R63, desc[UR16][R80.64] ;  /* 0x00000010503fc981 */ /* 0x0008a8000c1e1500 */
[----:B-1----:R-:W2:Y:S01]  /*72d0*/  LDL.LU R78, [R1+0x54] ;  /* 0x00005400014e7983 */ /* 0x002ea20000300800 */
[----:B0-----:R-:W-:-:S03]  /*72e0*/  IMAD R17, R90, 0x2d, RZ ;  /* 0x0000002d5a117824 */ /* 0x001fc600078e02ff */
[----:B------:R0:W-:Y:S01]  /*72f0*/  STS.U16 [R0+UR5+0x9400], R18 ;  /* 0x0094001200007988 */ /* 0x0001e20008000405 */
[----:B------:R-:W-:-:S03]  /*7300*/  IMAD.WIDE R82, R17, 0x2, R86 ;  /* 0x0000000211527825 */ /* 0x000fc600078e0256 */
[----:B------:R-:W2:Y:S04]  /*7310*/  LDL.LU R79, [R1+0x48] ;  /* 0x00004800014f7983 */ /* 0x000ea80000300800 */
[----:B------:R-:W2:Y:S01]  /*7320*/  @!P6 LDG.E.U16 R59, desc[UR16][R82.64] ;  /* 0x00000010523be981 */ /* 0x000ea2000c1e1500 */
[----:B0-----:R-:W-:-:S04]  /*7330*/  IMAD R18, R90, 0x35, RZ ;  /* 0x000000355a127824 */ /* 0x001fc800078e02ff */
[----:B----4-:R-:W-:Y:S01]  /*7340*/  IMAD.WIDE R80, R18, 0x2, R88 ;  /* 0x0000000212507825 */ /* 0x010fe200078e0258 */
[----:B---3--:R-:W-:Y:S04]  /*7350*/  STS.U16 [R0+UR5], R29 ;  /* 0x0000001d00007988 */ /* 0x008fe80008000405 */
[----:B------:R0:W-:Y:S01]  /*7360*/  STS.U16 [R0+UR5+0x8000], R28 ;  /* 0x0080001c00007988 */ /* 0x0001e20008000405 */
[----:B------:R-:W-:-:S03]  /*7370*/  ISETP.GE.U32.AND P4, PT, R6, 0x7fffff43, PT ;  /* 0x7fffff430600780c */ /* 0x000fc60003f86070 */
[----:B------:R-:W3:Y:S01]  /*7380*/  @!P5 LDG.E.U16 R58, desc[UR16][R80.64] ;  /* 0x00000010503ad981 */ /* 0x000ee2000c1e1500 */
[----:B0-----:R-:W-:-:S05]  /*7390*/  IMAD.WIDE R28, R17, 0x2, R88 ;  /* 0x00000002111c7825 */ /* 0x001fca00078e0258 */
[----:B------:R0:W-:Y:S04]  /*73a0*/  STL.64 [R1+0x3e0], R28 ;  /* 0x0003e01c01007387 */ /* 0x0001e80000100a00 */
[----:B------:R0:W4:Y:S04]  /*73b0*/  @!P6 LDG.E.U16 R60, desc[UR16][R28.64] ;  /* 0x000000101c3ce981 */ /* 0x000128000c1e1500 */
[----:B------:R1:W-:Y:S01]  /*73c0*/  STL.64 [R1+0x3d8], R82 ;  /* 0x0003d85201007387 */ /* 0x0003e20000100a00 */
[----:B0-----:R-:W-:-:S03]  /*73d0*/  IMAD.WIDE R28, R18, 0x2, R86 ;  /* 0x00000002121c7825 */ /* 0x001fc600078e0256 */
[----:B------:R0:W-:Y:S04]  /*73e0*/  STL.64 [R1+0x360], R80 ;  /* 0x0003605001007387 */ /* 0x0001e80000100a00 */
[----:B------:R0:W-:Y:S01]  /*73f0*/  STL.64 [R1+0x358], R28 ;  /* 0x0003581c01007387 */ /* 0x0001e20000100a00 */
[----:B-1----:R-:W-:Y:S01]  /*7400*/  IMAD.MOV.U32 R83, RZ, RZ, R75 ;  /* 0x000000ffff537224 */ /* 0x002fe200078e004b */
[----:B------:R-:W-:Y:S02]  /*7410*/  MOV R82, R72 ;  /* 0x0000004800527202 */ /* 0x000fe40000000f00 */
[----:B------:R-:W3:Y:S04]  /*7420*/  LDL.LU R75, [R1+0xc8] ;  /* 0x0000c800014b7983 */ /* 0x000ee80000300800 */
[----:B------:R-:W4:Y:S04]  /*7430*/  LDL.LU R72, [R1+0x64] ;  /* 0x0000640001487983 */ /* 0x000f280000300800 */
[----:B------:R-:W4:Y:S01]  /*7440*/  LDL.LU R73, [R1+0x60] ;  /* 0x0000600001497983 */ /* 0x000f220000300800 */
[----:B------:R-:W-:-:S03]  /*7450*/  VIADD R17, R62, 0xffffffba ;  /* 0xffffffba3e117836 */ /* 0x000fc60000000000 */
[----:B------:R1:W4:Y:S02]  /*7460*/  @!P5 LDG.E.U16 R57, desc[UR16][R28.64] ;  /* 0x000000101c39d981 */ /* 0x000324000c1e1500 */
[----:B------:R-:W-:Y:S01]  /*7470*/  ISETP.GE.U32.AND P6, PT, R17, 0x7fffff3b, PT ;  /* 0x7fffff3b1100780c */ /* 0x000fe20003fc6070 */
[----:B------:R-:W-:-:S05]  /*7480*/  VIADD R17, R62, 0xffffffb2 ;  /* 0xffffffb23e117836 */ /* 0x000fca0000000000 */
[----:B------:R-:W-:Y:S01]  /*7490*/  ISETP.GE.U32.AND P5, PT, R17, 0x7fffff33, PT ;  /* 0x7fffff331100780c */ /* 0x000fe20003fa6070 */
[C---:B------:R-:W-:Y:S02]  /*74a0*/  IMAD R17, R90.reuse, 0x3d, RZ ;  /* 0x0000003d5a117824 */ /* 0x040fe400078e02ff */
[----:B0-----:R-:W-:Y:S01]  /*74b0*/  IMAD.MOV.U32 R81, RZ, RZ, R77 ;  /* 0x000000ffff517224 */ /* 0x001fe200078e004d */
[----:B------:R-:W-:Y:S01]  /*74c0*/  PRMT R56, RZ, 0x7610, R56 ;  /* 0x00007610ff387816 */ /* 0x000fe20000000038 */
[----:B------:R-:W-:Y:S02]  /*74d0*/  IMAD R18, R90, 0x45, RZ ;  /* 0x000000455a127824 */ /* 0x000fe400078e02ff */
[----:B-1----:R-:W-:Y:S01]  /*74e0*/  IMAD.WIDE R28, R17, 0x2, R86 ;  /* 0x00000002111c7825 */ /* 0x002fe200078e0256 */
[----:B------:R-:W-:Y:S01]  /*74f0*/  STS.U16 [R0+UR5+0x9c00], R39 ;  /* 0x009c002700007988 */ /* 0x000fe20008000405 */
[----:B------:R-:W-:-:S03]  /*7500*/  PRMT R55, RZ, 0x7610, R55 ;  /* 0x00007610ff377816 */ /* 0x000fc60000000037 */
[----:B------:R0:W-:Y:S04]  /*7510*/  STS.U16 [R0+UR5+0x2000], R38 ;  /* 0x0020002600007988 */ /* 0x0001e80008000405 */
[----:B--2---:R1:W-:Y:S01]  /*7520*/  STS.U16 [R0+UR5+0x9800], R78 ;  /* 0x0098004e00007988 */ /* 0x0043e20008000405 */
[----:B0-----:R-:W-:Y:S01]  /*7530*/  IMAD.WIDE R38, R18, 0x2, R88 ;  /* 0x0000000212267825 */ /* 0x001fe200078e0258 */
[----:B------:R-:W-:Y:S02]  /*7540*/  LOP3.LUT R6, R0, 0x10, RZ, 0x3c, !PT ;  /* 0x0000001000067812 */ /* 0x000fe400078e3cff */
[----:B------:R0:W2:Y:S01]  /*7550*/  @!P4 LDG.E.U16 R55, desc[UR16][R28.64] ;  /* 0x000000101c37c981 */ /* 0x0000a2000c1e1500 */
[----:B-1----:R-:W-:Y:S02]  /*7560*/  IMAD.MOV.U32 R78, RZ, RZ, R76 ;  /* 0x000000ffff4e7224 */ /* 0x002fe400078e004c */
[----:B------:R-:W-:Y:S01]  /*7570*/  IMAD.WIDE R76, R17, 0x2, R88 ;  /* 0x00000002114c7825 */ /* 0x000fe200078e0258 */
[----:B------:R1:W-:Y:S04]  /*7580*/  STS.U16 [R0+UR5+0x1c00], R79 ;  /* 0x001c004f00007988 */ /* 0x0003e80008000405 */
[----:B------:R0:W-:Y:S04]  /*7590*/  STL.64 [R1+0x2e0], R76 ;  /* 0x0002e04c01007387 */ /* 0x0001e80000100a00 */
[----:B------:R0:W-:Y:S01]  /*75a0*/  STL.64 [R1+0x2d8], R28 ;  /* 0x0002d81c01007387 */ /* 0x0001e20000100a00 */
[----:B------:R-:W-:-:S03]  /*75b0*/  IMAD.MOV.U32 R80, RZ, RZ, R74 ;  /* 0x000000ffff507224 */ /* 0x000fc600078e004a */
[----:B------:R-:W2:Y:S04]  /*75c0*/  @!P4 LDG.E.U16 R56, desc[UR16][R76.64] ;  /* 0x000000104c38c981 */ /* 0x000ea8000c1e1500 */
[----:B-1----:R-:W2:Y:S04]  /*75d0*/  LDL.LU R79, [R1+0x5c] ;  /* 0x00005c00014f7983 */ /* 0x002ea80000300800 */
[----:B0-----:R-:W2:Y:S01]  /*75e0*/  LDL.LU R76, [R1+0x58] ;  /* 0x00005800014c7983 */ /* 0x001ea20000300800 */
[----:B------:R-:W-:-:S03]  /*75f0*/  IMAD.WIDE R28, R18, 0x2, R86 ;  /* 0x00000002121c7825 */ /* 0x000fc600078e0256 */
[----:B------:R-:W-:Y:S04]  /*7600*/  STL.64 [R1+0x260], R38 ;  /* 0x0002602601007387 */ /* 0x000fe80000100a00 */
[----:B------:R-:W2:Y:S04]  /*7610*/  LDL.LU R77, [R1+0x50] ;  /* 0x00005000014d7983 */ /* 0x000ea80000300800 */
[----:B------:R-:W2:Y:S04]  /*7620*/  LDL.LU R74, [R1+0x4c] ;  /* 0x00004c00014a7983 */ /* 0x000ea80000300800 */
[----:B------:R-:W-:Y:S04]  /*7630*/  STS.U16 [R0+UR5+0x400], R27 ;  /* 0x0004001b00007988 */ /* 0x000fe80008000405 */
        /* <DEDUP_REMOVED lines=22> */
[----:B------:R-:W-:Y:S04]  /*77a0*/  STL.64 [R1+0x258], R28 ;  /* 0x0002581c01007387 */ /* 0x000fe80000100a00 */
[----:B---3--:R0:W-:Y:S04]  /*77b0*/  STS.U16 [R0+UR5+0xbc00], R75 ;  /* 0x00bc004b00007988 */ /* 0x0081e80008000405 */
[----:B----4-:R1:W-:Y:S04]  /*77c0*/  STS.U16 [R6+UR5+0x480], R72 ;  /* 0x0004804806007988 */ /* 0x0103e80008000405 */
[----:B------:R3:W-:Y:S01]  /*77d0*/  STS.U16 [R6+UR5+0x8480], R73 ;  /* 0x0084804906007988 */ /* 0x0007e20008000405 */
[----:B0-----:R-:W-:-:S02]  /*77e0*/  IMAD.MOV.U32 R75, RZ, RZ, R71 ;  /* 0x000000ffff4b7224 */ /* 0x001fc400078e0047 */
[----:B------:R-:W-:Y:S02]  /*77f0*/  IMAD.MOV.U32 R71, RZ, RZ, R64 ;  /* 0x000000ffff477224 */ /* 0x000fe400078e0040 */
[----:B-1----:R-:W-:Y:S01]  /*7800*/  IMAD.MOV.U32 R72, RZ, RZ, R66 ;  /* 0x000000ffff487224 */ /* 0x002fe200078e0042 */
[----:B------:R-:W4:Y:S01]  /*7810*/  LDL.LU R64, [R1+0x1c8] ;  /* 0x0001c80001407983 */ /* 0x000f220000300800 */
[----:B------:R-:W-:Y:S02]  /*7820*/  IMAD.MOV.U32 R66, RZ, RZ, R65 ;  /* 0x000000ffff427224 */ /* 0x000fe400078e0041 */
[----:B---3--:R-:W-:Y:S01]  /*7830*/  IMAD.MOV.U32 R73, RZ, RZ, R67 ;  /* 0x000000ffff497224 */ /* 0x008fe200078e0043 */
[----:B------:R-:W3:Y:S01]  /*7840*/  LDL.LU R65, [R1+0x154] ;  /* 0x0001540001417983 */ /* 0x000ee20000300800 */
[----:B------:R-:W-:-:S03]  /*7850*/  IMAD.MOV.U32 R67, RZ, RZ, R53 ;  /* 0x000000ffff437224 */ /* 0x000fc600078e0035 */
[----:B------:R-:W3:Y:S01]  /*7860*/  LDL.LU R53, [R1+0x150] ;  /* 0x0001500001357983 */ /* 0x000ee20000300800 */
[C---:B------:R-:W-:Y:S01]  /*7870*/  VIADD R17, R62.reuse, 0xffffffaa ;  /* 0xffffffaa3e117836 */ /* 0x040fe20000000000 */
[----:B------:R-:W-:Y:S02]  /*7880*/  PRMT R54, RZ, 0x7610, R54 ;  /* 0x00007610ff367816 */ /* 0x000fe40000000036 */
[----:B------:R-:W-:Y:S02]  /*7890*/  PRMT R52, RZ, 0x7610, R52 ;  /* 0x00007610ff347816 */ /* 0x000fe40000000034 */
[----:B------:R-:W-:Y:S01]  /*78a0*/  ISETP.GE.U32.AND P4, PT, R17, 0x7fffff2b, PT ;  /* 0x7fffff2b1100780c */ /* 0x000fe20003f86070 */
[----:B------:R-:W-:Y:S01]  /*78b0*/  VIADD R17, R62, 0xffffffa2 ;  /* 0xffffffa23e117836 */ /* 0x000fe20000000000 */
[----:B------:R-:W3:Y:S04]  /*78c0*/  @!P6 LDG.E.U16 R54, desc[UR16][R38.64] ;  /* 0x000000102636e981 */ /* 0x000ee8000c1e1500 */
[----:B------:R0:W3:Y:S01]  /*78d0*/  @!P6 LDG.E.U16 R52, desc[UR16][R28.64] ;  /* 0x000000101c34e981 */ /* 0x0000e2000c1e1500 */
[----:B------:R-:W-:Y:S01]  /*78e0*/  ISETP.GE.U32.AND P6, PT, R17, 0x7fffff23, PT ;  /* 0x7fffff231100780c */ /* 0x000fe20003fc6070 */
[----:B------:R-:W-:Y:S01]  /*78f0*/  IMAD R17, R90, 0x4d, RZ ;  /* 0x0000004d5a117824 */ /* 0x000fe200078e02ff */
[----:B------:R-:W-:-:S02]  /*7900*/  PRMT R51, RZ, 0x7610, R51 ;  /* 0x00007610ff337816 */ /* 0x000fc40000000033 */
[----:B------:R-:W-:Y:S01]  /*7910*/  PRMT R49, RZ, 0x7610, R49 ;  /* 0x00007610ff317816 */ /* 0x000fe20000000031 */
[----:B------:R-:W-:-:S04]  /*7920*/  IMAD.WIDE R32, R17, 0x2, R88 ;  /* 0x0000000211207825 */ /* 0x000fc800078e0258 */
[----:B0-----:R-:W-:Y:S01]  /*7930*/  IMAD.WIDE R28, R17, 0x2, R86 ;  /* 0x00000002111c7825 */ /* 0x001fe200078e0256 */
[----:B------:R-:W-:Y:S03]  /*7940*/  STL.64 [R1+0x1e0], R32 ;  /* 0x0001e02001007387 */ /* 0x000fe60000100a00 */
[----:B------:R-:W-:Y:S02]  /*7950*/  VIADD R17, R62, 0xffffff9a ;  /* 0xffffff9a3e117836 */ /* 0x000fe40000000000 */
[----:B------:R-:W-:Y:S01]  /*7960*/  IMAD R18, R90, 0x55, RZ ;  /* 0x000000555a127824 */ /* 0x000fe200078e02ff */
[----:B------:R-:W-:Y:S01]  /*7970*/  PRMT R47, RZ, 0x7610, R47 ;  /* 0x00007610ff2f7816 */ /* 0x000fe2000000002f */
[----:B------:R0:W-:Y:S01]  /*7980*/  STL.64 [R1+0x1d8], R28 ;  /* 0x0001d81c01007387 */ /* 0x0001e20000100a00 */
[----:B------:R-:W-:Y:S01]  /*7990*/  PRMT R45, RZ, 0x7610, R45 ;  /* 0x00007610ff2d7816 */ /* 0x000fe2000000002d */
[----:B------:R-:W-:-:S02]  /*79a0*/  IMAD.WIDE R30, R18, 0x2, R88 ;  /* 0x00000002121e7825 */ /* 0x000fc400078e0258 */
[----:B------:R-:W3:Y:S04]  /*79b0*/  @!P5 LDG.E.U16 R51, desc[UR16][R32.64] ;  /* 0x000000102033d981 */ /* 0x000ee8000c1e1500 */
[----:B------:R0:W3:Y:S01]  /*79c0*/  @!P5 LDG.E.U16 R49, desc[UR16][R28.64] ;  /* 0x000000101c31d981 */ /* 0x0000e2000c1e1500 */
[----:B------:R-:W-:Y:S01]  /*79d0*/  ISETP.GE.U32.AND P5, PT, R17, 0x7fffff1b, PT ;  /* 0x7fffff1b1100780c */ /* 0x000fe20003fa6070 */
[----:B------:R-:W-:Y:S02]  /*79e0*/  VIADD R17, R62, 0xffffff92 ;  /* 0xffffff923e117836 */ /* 0x000fe40000000000 */
[----:B------:R-:W3:Y:S01]  /*79f0*/  @!P4 LDG.E.U16 R47, desc[UR16][R30.64] ;  /* 0x000000101e2fc981 */ /* 0x000ee2000c1e1500 */
[----:B0-----:R-:W-:-:S03]  /*7a00*/  IMAD.WIDE R28, R18, 0x2, R86 ;  /* 0x00000002121c7825 */ /* 0x001fc600078e0256 */
[----:B--2---:R-:W-:Y:S04]  /*7a10*/  STS.U16 [R6+UR5+0x880], R79 ;  /* 0x0008804f06007988 */ /* 0x004fe80008000405 */
[----:B------:R0:W2:Y:S04]  /*7a20*/  @!P4 LDG.E.U16 R45, desc[UR16][R28.64] ;  /* 0x000000101c2dc981 */ /* 0x0000a8000c1e1500 */
[----:B------:R-:W-:Y:S01]  /*7a30*/  STS.U16 [R6+UR5+0x8880], R76 ;  /* 0x0088804c06007988 */ /* 0x000fe20008000405 */
[----:B------:R-:W-:-:S03]  /*7a40*/  ISETP.GE.U32.AND P4, PT, R17, 0x7fffff13, PT ;  /* 0x7fffff131100780c */ /* 0x000fc60003f86070 */
[----:B------:R-:W-:Y:S04]  /*7a50*/  STS.U16 [R6+UR5+0xc80], R77 ;  /* 0x000c804d06007988 */ /* 0x000fe80008000405 */
[----:B------:R-:W-:Y:S04]  /*7a60*/  STS.U16 [R6+UR5+0x8c80], R74 ;  /* 0x008c804a06007988 */ /* 0x000fe80008000405 */
[----:B------:R-:W-:Y:S01]  /*7a70*/  STS.U16 [R6+UR5+0x1080], R75 ;  /* 0x0010804b06007988 */ /* 0x000fe20008000405 */
[----:B------:R-:W-:-:S03]  /*7a80*/  IMAD R17, R90, 0x5d, RZ ;  /* 0x0000005d5a117824 */ /* 0x000fc600078e02ff */
[----:B------:R-:W-:Y:S04]  /*7a90*/  STS.U16 [R6+UR5+0x9080], R72 ;  /* 0x0090804806007988 */ /* 0x000fe80008000405 */
[----:B------:R-:W-:Y:S04]  /*7aa0*/  STS.U16 [R6+UR5+0x1480], R73 ;  /* 0x0014804906007988 */ /* 0x000fe80008000405 */
[----:B------:R-:W-:Y:S04]  /*7ab0*/  STS.U16 [R6+UR5+0x9480], R71 ;  /* 0x0094804706007988 */ /* 0x000fe80008000405 */
[----:B------:R-:W-:Y:S01]  /*7ac0*/  STS.U16 [R6+UR5+0x1880], R66 ;  /* 0x0018804206007988 */ /* 0x000fe20008000405 */
[----:B------:R-:W-:-:S03]  /*7ad0*/  PRMT R22, RZ, 0x7610, R22 ;  /* 0x00007610ff167816 */ /* 0x000fc60000000016 */
[----:B------:R-:W-:Y:S01]  /*7ae0*/  STS.U16 [R6+UR5+0x9880], R67 ;  /* 0x0098804306007988 */ /* 0x000fe20008000405 */
[----:B------:R-:W-:Y:S01]  /*7af0*/  PRMT R21, RZ, 0x7610, R21 ;  /* 0x00007610ff157816 */ /* 0x000fe20000000015 */
[----:B------:R-:W-:Y:S02]  /*7b00*/  IMAD.WIDE R32, R17, 0x2, R88 ;  /* 0x0000000211207825 */ /* 0x000fe400078e0258 */
[----:B------:R-:W-:Y:S04]  /*7b10*/  STL.64 [R1+0x160], R30 ;  /* 0x0001601e01007387 */ /* 0x000fe80000100a00 */
[----:B------:R0:W-:Y:S01]  /*7b20*/  STL.64 [R1+0x158], R28 ;  /* 0x0001581c01007387 */ /* 0x0001e20000100a00 */
[----:B------:R-:W-:Y:S01]  /*7b30*/  IMAD R18, R90, 0x65, RZ ;  /* 0x000000655a127824 */ /* 0x000fe200078e02ff */
[----:B------:R-:W-:-:S02]  /*7b40*/  PRMT R20, RZ, 0x7610, R20 ;  /* 0x00007610ff147816 */ /* 0x000fc40000000014 */
[----:B------:R-:W-:Y:S01]  /*7b50*/  PRMT R19, RZ, 0x7610, R19 ;  /* 0x00007610ff137816 */ /* 0x000fe20000000013 */
[----:B------:R-:W2:Y:S01]  /*7b60*/  @!P6 LDG.E.U16 R22, desc[UR16][R32.64] ;  /* 0x000000102016e981 */ /* 0x000ea2000c1e1500 */
[----:B0-----:R-:W-:-:S04]  /*7b70*/  IMAD.WIDE R28, R17, 0x2, R86 ;  /* 0x00000002111c7825 */ /* 0x001fc800078e0256 */
[----:B------:R-:W-:Y:S01]  /*7b80*/  VIADD R17, R62, 0xffffff8a ;  /* 0xffffff8a3e117836 */ /* 0x000fe20000000000 */
[----:B------:R0:W2:Y:S01]  /*7b90*/  @!P6 LDG.E.U16 R21, desc[UR16][R28.64] ;  /* 0x000000101c15e981 */ /* 0x0000a2000c1e1500 */
[----:B------:R-:W-:-:S03]  /*7ba0*/  IMAD.WIDE R30, R18, 0x2, R88 ;  /* 0x00000002121e7825 */ /* 0x000fc600078e0258 */
[----:B------:R-:W-:Y:S01]  /*7bb0*/  ISETP.GE.U32.AND P6, PT, R17, 0x7fffff0b, PT ;  /* 0x7fffff0b1100780c */ /* 0x000fe20003fc6070 */
[----:B------:R-:W-:Y:S01]  /*7bc0*/  VIADD R17, R62, 0xffffff82 ;  /* 0xffffff823e117836 */ /* 0x000fe20000000000 */
[----:B------:R-:W2:Y:S01]  /*7bd0*/  @!P5 LDG.E.U16 R20, desc[UR16][R30.64] ;  /* 0x000000101e14d981 */ /* 0x000ea2000c1e1500 */
[----:B------:R-:W-:Y:S01]  /*7be0*/  IMAD R36, R90, 0x6d, RZ ;  /* 0x0000006d5a247824 */ /* 0x000fe200078e02ff */
[----:B------:R-:W-:-:S03]  /*7bf0*/  IADD3 R23, PT, PT, R62, -0x7, RZ ;  /* 0xfffffff93e177810 */ /* 0x000fc60007ffe0ff */
[----:B------:R-:W-:-:S04]  /*7c00*/  IMAD.WIDE R38, R36, 0x2, R88 ;  /* 0x0000000224267825 */ /* 0x000fc800078e0258 */
[----:B------:R-:W-:Y:S01]  /*7c10*/  IMAD.WIDE R36, R36, 0x2, R86 ;  /* 0x0000000224247825 */ /* 0x000fe200078e0256 */
[----:B------:R-:W-:Y:S02]  /*7c20*/  PRMT R26, RZ, 0x7610, R26 ;  /* 0x00007610ff1a7816 */ /* 0x000fe4000000001a */
[----:B------:R-:W-:Y:S02]  /*7c30*/  PRMT R25, RZ, 0x7610, R25 ;  /* 0x00007610ff197816 */ /* 0x000fe40000000019 */
[----:B------:R-:W-:Y:S01]  /*7c40*/  PRMT R24, RZ, 0x7610, R24 ;  /* 0x00007610ff187816 */ /* 0x000fe20000000018 */
[----:B------:R-:W-:Y:S01]  /*7c50*/  VIADD R27, R62, 0xffffffe9 ;  /* 0xffffffe93e1b7836 */ /* 0x000fe20000000000 */
[----:B------:R-:W-:Y:S01]  /*7c60*/  PRMT R41, RZ, 0x7610, R41 ;  /* 0x00007610ff297816 */ /* 0x000fe20000000029 */
[----:B----4-:R-:W-:Y:S04]  /*7c70*/  STS.U16 [R6+UR5+0x1c80], R64 ;  /* 0x001c804006007988 */ /* 0x010fe80008000405 */
[----:B---3--:R-:W-:Y:S04]  /*7c80*/  STS.U16 [R6+UR5+0x9c80], R65 ;  /* 0x009c804106007988 */ /* 0x008fe80008000405 */
[----:B------:R-:W-:Y:S04]  /*7c90*/  STS.U16 [R6+UR5+0x2080], R53 ;  /* 0x0020803506007988 */ /* 0x000fe80008000405 */
[----:B------:R1:W-:Y:S04]  /*7ca0*/  STS.U16 [R6+UR5+0xa080], R9 ;  /* 0x00a0800906007988 */ /* 0x0003e80008000405 */
[----:B------:R3:W-:Y:S04]  /*7cb0*/  STS.U16 [R6+UR5+0x2480], R10 ;  /* 0x0024800a06007988 */ /* 0x0007e80008000405 */
[----:B------:R4:W-:Y:S04]  /*7cc0*/  STS.U16 [R6+UR5+0xa480], R11 ;  /* 0x00a4800b06007988 */ /* 0x0009e80008000405 */
[----:B-1----:R-:W2:Y:S04]  /*7cd0*/  LDL.LU R9, [R1+0x118c] ;  /* 0x00118c0001097983 */ /* 0x002ea80000300800 */
[----:B---3--:R-:W3:Y:S04]  /*7ce0*/  LDL.LU R10, [R1+0x1188] ;  /* 0x00118800010a7983 */ /* 0x008ee80000300800 */
[----:B----4-:R-:W4:Y:S04]  /*7cf0*/  LDL.LU R11, [R1+0x1184] ;  /* 0x00118400010b7983 */ /* 0x010f280000300800 */
[----:B------:R-:W-:Y:S04]  /*7d00*/  STL.64 [R1+0xe0], R32 ;  /* 0x0000e02001007387 */ /* 0x000fe80000100a00 */
[----:B------:R0:W-:Y:S02]  /*7d10*/  STL.64 [R1+0xd8], R28 ;  /* 0x0000d81c01007387 */ /* 0x0001e40000100a00 */
[----:B0-----:R-:W-:Y:S01]  /*7d20*/  IMAD.WIDE R28, R18, 0x2, R86 ;  /* 0x00000002121c7825 */ /* 0x001fe200078e0256 */
[----:B------:R-:W-:-:S04]  /*7d30*/  PRMT R18, RZ, 0x7610, R18 ;  /* 0x00007610ff127816 */ /* 0x000fc80000000012 */
[----:B------:R0:W2:Y:S01]  /*7d40*/  @!P5 LDG.E.U16 R19, desc[UR16][R28.64] ;  /* 0x000000101c13d981 */ /* 0x0000a2000c1e1500 */
[----:B------:R-:W-:Y:S02]  /*7d50*/  ISETP.GE.U32.AND P5, PT, R17, 0x7fffff03, PT ;  /* 0x7fffff031100780c */ /* 0x000fe40003fa6070 */
[----:B------:R-:W-:Y:S01]  /*7d60*/  PRMT R17, RZ, 0x7610, R17 ;  /* 0x00007610ff117816 */ /* 0x000fe20000000011 */
[----:B------:R-:W-:Y:S01]  /*7d70*/  IMAD R32, R90, 0x75, RZ ;  /* 0x000000755a207824 */ /* 0x000fe200078e02ff */
[----:B------:R-:W2:Y:S03]  /*7d80*/  @!P4 LDG.E.U16 R18, desc[UR16][R38.64] ;  /* 0x000000102612c981 */ /* 0x000ea6000c1e1500 */
[----:B------:R-:W-:Y:S01]  /*7d90*/  IMAD.WIDE R34, R32, 0x2, R88 ;  /* 0x0000000220227825 */ /* 0x000fe200078e0258 */
[----:B------:R-:W2:Y:S01]  /*7da0*/  @!P4 LDG.E.U16 R17, desc[UR16][R36.64] ;  /* 0x000000102411c981 */ /* 0x000ea2000c1e1500 */
[----:B------:R-:W-:-:S02]  /*7db0*/  ISETP.GE.U32.AND P4, PT, R23, 0x7fffff7a, PT ;  /* 0x7fffff7a1700780c */ /* 0x000fc40003f86070 */
[----:B------:R-:W-:Y:S01]  /*7dc0*/  IMAD.WIDE R32, R32, 0x2, R86 ;  /* 0x0000000220207825 */ /* 0x000fe200078e0256 */
[----:B------:R-:W-:Y:S03]  /*7dd0*/  STL.64 [R1+0x60], R30 ;  /* 0x0000601e01007387 */ /* 0x000fe60000100a00 */
[----:B------:R-:W-:Y:S01]  /*7de0*/  VIADD R23, R62, 0xfffffff1 ;  /* 0xfffffff13e177836 */ /* 0x000fe20000000000 */
[----:B------:R0:W-:Y:S04]  /*7df0*/  STL.64 [R1+0x58], R28 ;  /* 0x0000581c01007387 */ /* 0x0001e80000100a00 */
[----:B------:R-:W2:Y:S04]  /*7e00*/  @!P6 LDG.E.U16 R26, desc[UR16][R34.64] ;  /* 0x00000010221ae981 */ /* 0x000ea8000c1e1500 */
[----:B------:R-:W2:Y:S01]  /*7e10*/  @!P6 LDG.E.U16 R25, desc[UR16][R32.64] ;  /* 0x000000102019e981 */ /* 0x000ea2000c1e1500 */
[----:B------:R-:W-:Y:S01]  /*7e20*/  ISETP.GE.U32.AND P6, PT, R23, 0x7fffff72, PT ;  /* 0x7fffff721700780c */ /* 0x000fe20003fc6070 */
[----:B0-----:R-:W-:Y:S01]  /*7e30*/  IMAD R28, R90, 0x7d, RZ ;  /* 0x0000007d5a1c7824 */ /* 0x001fe200078e02ff */
[----:B------:R-:W-:-:S03]  /*7e40*/  PRMT R23, RZ, 0x7610, R23 ;  /* 0x00007610ff177816 */ /* 0x000fc60000000017 */
[----:B------:R-:W-:-:S04]  /*7e50*/  IMAD.WIDE R30, R28, 0x2, R88 ;  /* 0x000000021c1e7825 */ /* 0x000fc800078e0258 */
[----:B------:R-:W-:Y:S01]  /*7e60*/  IMAD.WIDE R28, R28, 0x2, R86 ;  /* 0x000000021c1c7825 */ /* 0x000fe200078e0256 */
[----:B------:R-:W-:Y:S04]  /*7e70*/  STL [R1+0xf90], R38 ;  /* 0x000f902601007387 */ /* 0x000fe80000100800 */
[----:B------:R-:W-:Y:S04]  /*7e80*/  STL [R1+0xf8c], R39 ;  /* 0x000f8c2701007387 */ /* 0x000fe80000100800 */
[----:B------:R0:W2:Y:S04]  /*7e90*/  @!P5 LDG.E.U16 R24, desc[UR16][R30.64] ;  /* 0x000000101e18d981 */ /* 0x0000a8000c1e1500 */
[----:B------:R-:W2:Y:S01]  /*7ea0*/  @!P5 LDG.E.U16 R23, desc[UR16][R28.64] ;  /* 0x000000101c17d981 */ /* 0x000ea2000c1e1500 */
[----:B------:R-:W-:Y:S01]  /*7eb0*/  ISETP.GE.U32.AND P5, PT, R27, 0x7fffff6a, PT ;  /* 0x7fffff6a1b00780c */ /* 0x000fe20003fa6070 */
[----:B------:R-:W-:-:S02]  /*7ec0*/  IMAD R27, R90, 0x6, RZ ;  /* 0x000000065a1b7824 */ /* 0x000fc400078e02ff */
[----:B------:R-:W-:Y:S04]  /*7ed0*/  STL [R1+0xf9c], R36 ;  /* 0x000f9c2401007387 */ /* 0x000fe80000100800 */
[----:B------:R-:W-:Y:S01]  /*7ee0*/  STL [R1+0xf98], R37 ;  /* 0x000f982501007387 */ /* 0x000fe20000100800 */
[----:B------:R-:W-:-:S03]  /*7ef0*/  IMAD.WIDE R66, R27, 0x2, R88 ;  /* 0x000000021b427825 */ /* 0x000fc600078e0258 */
[----:B------:R-:W-:Y:S01]  /*7f00*/  STL [R1+0xfa8], R34 ;  /* 0x000fa82201007387 */ /* 0x000fe20000100800 */
[----:B------:R-:W-:-:S03]  /*7f10*/  IMAD.WIDE R64, R27, 0x2, R86 ;  /* 0x000000021b407825 */ /* 0x000fc600078e0256 */
[----:B------:R-:W-:Y:S04]  /*7f20*/  STL [R1+0xfa4], R35 ;  /* 0x000fa42301007387 */ /* 0x000fe80000100800 */
[----:B------:R-:W-:Y:S04]  /*7f30*/  STL [R1+0xfb4], R32 ;  /* 0x000fb42001007387 */ /* 0x000fe80000100800 */
[----:B------:R-:W-:Y:S04]  /*7f40*/  STL [R1+0xfb0], R33 ;  /* 0x000fb02101007387 */ /* 0x000fe80000100800 */
[----:B------:R-:W-:Y:S04]  /*7f50*/  STL [R1+0xfc0], R30 ;  /* 0x000fc01e01007387 */ /* 0x000fe80000100800 */
[----:B------:R-:W-:Y:S04]  /*7f60*/  STL [R1+0xfbc], R31 ;  /* 0x000fbc1f01007387 */ /* 0x000fe80000100800 */
[----:B------:R-:W-:Y:S04]  /*7f70*/  STL [R1+0xfcc], R28 ;  /* 0x000fcc1c01007387 */ /* 0x000fe80000100800 */
[----:B------:R-:W-:Y:S04]  /*7f80*/  STL [R1+0xfc8], R29 ;  /* 0x000fc81d01007387 */ /* 0x000fe80000100800 */
[----:B------:R-:W-:Y:S04]  /*7f90*/  STL.64 [R1+0x650], R66 ;  /* 0x0006504201007387 */ /* 0x000fe80000100a00 */
[----:B------:R1:W-:Y:S04]  /*7fa0*/  STL.64 [R1+0x648], R64 ;  /* 0x0006484001007387 */ /* 0x0003e80000100a00 */
[----:B------:R-:W2:Y:S04]  /*7fb0*/  LDL.LU R79, [R1+0x6b8] ;  /* 0x0006b800014f7983 */ /* 0x000ea80000300800 */
[----:B------:R-:W2:Y:S04]  /*7fc0*/  @!P4 LDG.E.U16 R41, desc[UR16][R64.64] ;  /* 0x000000104029c981 */ /* 0x000ea8000c1e1500 */
[----:B------:R-:W2:Y:S04]  /*7fd0*/  LDL.LU R76, [R1+0x3bc] ;  /* 0x0003bc00014c7983 */ /* 0x000ea80000300800 */
[----:B-1----:R-:W2:Y:S01]  /*7fe0*/  LDL.LU R64, [R1+0x3b8] ;  /* 0x0003b80001407983 */ /* 0x002ea20000300800 */
[----:B------:R-:W-:Y:S01]  /*7ff0*/  PRMT R43, RZ, 0x7610, R43 ;  /* 0x00007610ff2b7816 */ /* 0x000fe2000000002b */
[----:B------:R-:W-:-:S02]  /*8000*/  VIADD R27, R62, 0xffffffe1 ;  /* 0xffffffe13e1b7836 */ /* 0x000fc40000000000 */
[C---:B0-----:R-:W-:Y:S01]  /*8010*/  IMAD R31, R90.reuse, 0x16, RZ ;  /* 0x000000165a1f7824 */ /* 0x041fe200078e02ff */
[----:B------:R-:W2:Y:S04]  /*8020*/  LDL.LU R77, [R1+0x354] ;  /* 0x00035400014d7983 */ /* 0x000ea80000300800 */
[----:B------:R0:W2:Y:S01]  /*8030*/  @!P4 LDG.E.U16 R43, desc[UR16][R66.64] ;  /* 0x00000010422bc981 */ /* 0x0000a2000c1e1500 */
[----:B------:R-:W-:Y:S01]  /*8040*/  ISETP.GE.U32.AND P4, PT, R27, 0x7fffff62, PT ;  /* 0x7fffff621b00780c */ /* 0x000fe20003f86070 */
[----:B------:R-:W-:Y:S02]  /*8050*/  IMAD R27, R90, 0xe, RZ ;  /* 0x0000000e5a1b7824 */ /* 0x000fe400078e02ff */
[----:B------:R-:W2:Y:S01]  /*8060*/  LDL.LU R74, [R1+0x350] ;  /* 0x00035000014a7983 */ /* 0x000ea20000300800 */
[----:B------:R-:W-:-:S03]  /*8070*/  IMAD.WIDE R80, R31, 0x2, R88 ;  /* 0x000000021f507825 */ /* 0x000fc600078e0258 */
[----:B------:R-:W2:Y:S01]  /*8080*/  LDL.LU R75, [R1+0x34c] ;  /* 0x00034c00014b7983 */ /* 0x000ea20000300800 */
[----:B------:R-:W-:-:S03]  /*8090*/  IMAD.WIDE R82, R27, 0x2, R88 ;  /* 0x000000021b527825 */ /* 0x000fc600078e0258 */
[----:B------:R-:W2:Y:S01]  /*80a0*/  LDL.LU R72, [R1+0x348] ;  /* 0x0003480001487983 */ /* 0x000ea20000300800 */
[----:B0-----:R-:W-:-:S03]  /*80b0*/  IMAD.WIDE R66, R27, 0x2, R86 ;  /* 0x000000021b427825 */ /* 0x001fc600078e0256 */
[----:B------:R-:W2:Y:S04]  /*80c0*/  LDL.LU R73, [R1+0x344] ;  /* 0x0003440001497983 */ /* 0x000ea80000300800 */
[----:B------:R0:W-:Y:S04]  /*80d0*/  STS.U16 [R6+UR5+0x2880], R8 ;  /* 0x0028800806007988 */ /* 0x0001e80008000405 */
[----:B------:R-:W2:Y:S01]  /*80e0*/  LDL.LU R71, [R1+0x340] ;  /* 0x0003400001477983 */ /* 0x000ea20000300800 */
[----:B------:R-:W-:-:S03]  /*80f0*/  PRMT R27, RZ, 0x7610, R27 ;  /* 0x00007610ff1b7816 */ /* 0x000fc6000000001b */
[----:B------:R-:W2:Y:S01]  /*8100*/  LDL.LU R65, [R1+0x33c] ;  /* 0x00033c0001417983 */ /* 0x000ea20000300800 */
[----:B0-----:R-:W-:-:S03]  /*8110*/  IMAD R8, R90, 0x1e, RZ ;  /* 0x0000001e5a087824 */ /* 0x001fc600078e02ff */
[----:B------:R-:W-:Y:S04]  /*8120*/  STL.64 [R1+0x5d0], R82 ;  /* 0x0005d05201007387 */ /* 0x000fe80000100a00 */
[----:B------:R0:W-:Y:S04]  /*8130*/  STL.64 [R1+0x550], R80 ;  /* 0x0005505001007387 */ /* 0x0001e80000100a00 */
[----:B------:R1:W-:Y:S01]  /*8140*/  STL.64 [R1+0x5c8], R66 ;  /* 0x0005c84201007387 */ /* 0x0003e20000100a00 */
[----:B------:R-:W-:Y:S01]  /*8150*/  IMAD R2, R16, 0x40, R2 ;  /* 0x0000004010027824 */ /* 0x000fe200078e0202 */
[----:B---3--:R-:W-:-:S02]  /*8160*/  PRMT R10, RZ, 0x7610, R10 ;  /* 0x00007610ff0a7816 */ /* 0x008fc4000000000a */
[----:B----4-:R-:W-:-:S04]  /*8170*/  PRMT R11, RZ, 0x7610, R11 ;  /* 0x00007610ff0b7816 */ /* 0x010fc8000000000b */
[----:B------:R0:W3:Y:S04]  /*8180*/  @!P5 LDG.E.U16 R10, desc[UR16][R80.64] ;  /* 0x00000010500ad981 */ /* 0x0000e8000c1e1500 */
[----:B------:R1:W4:Y:S01]  /*8190*/  @!P6 LDG.E.U16 R11, desc[UR16][R66.64] ;  /* 0x00000010420be981 */ /* 0x000322000c1e1500 */
[----:B0-----:R-:W-:-:S04]  /*81a0*/  IMAD.WIDE R80, R31, 0x2, R86 ;  /* 0x000000021f507825 */ /* 0x001fc800078e0256 */
[----:B-1----:R-:W-:Y:S01]  /*81b0*/  IMAD.WIDE R66, R8, 0x2, R88 ;  /* 0x0000000208427825 */ /* 0x002fe200078e0258 */
[----:B------:R-:W-:Y:S04]  /*81c0*/  STL.64 [R1+0x548], R80 ;  /* 0x0005485001007387 */ /* 0x000fe80000100a00 */
[----:B------:R0:W-:Y:S04]  /*81d0*/  STL.64 [R1+0x4d0], R66 ;  /* 0x0004d04201007387 */ /* 0x0001e80000100a00 */
[----:B------:R-:W3:Y:S04]  /*81e0*/  @!P4 LDG.E.U16 R27, desc[UR16][R66.64] ;  /* 0x00000010421bc981 */ /* 0x000ee8000c1e1500 */
[----:B0-----:R-:W3:Y:S04]  /*81f0*/  LDL.LU R66, [R1+0x338] ;  /* 0x0003380001427983 */ /* 0x001ee80000300800 */
[----:B------:R-:W4:Y:S04]  /*8200*/  LDL.LU R67, [R1+0x3c4] ;  /* 0x0003c40001437983 */ /* 0x000f280000300800 */
[----:B------:R-:W4:Y:S04]  /*8210*/  LDL.LU R53, [R1+0x3c0] ;  /* 0x0003c00001357983 */ /* 0x000f280000300800 */
[----:B------:R-:W-:Y:S04]  /*8220*/  STL [R1+0xfd4], R2 ;  /* 0x000fd40201007387 */ /* 0x000fe80000100800 */
[----:B--2---:R-:W-:Y:S04]  /*8230*/  STS.U16 [R6+UR5+0xa880], R79 ;  /* 0x00a8804f06007988 */ /* 0x004fe80008000405 */
[----:B------:R-:W-:Y:S04]  /*8240*/  STS.U16 [R6+UR5+0x2c80], R76 ;  /* 0x002c804c06007988 */ /* 0x000fe80008000405 */
[----:B------:R0:W-:Y:S04]  /*8250*/  STS.U16 [R6+UR5+0xac80], R64 ;  /* 0x00ac804006007988 */ /* 0x0001e80008000405 */
[----:B0-----:R-:W2:Y:S01]  /*8260*/  LDL.LU R64, [R1+0x5c4] ;  /* 0x0005c40001407983 */ /* 0x001ea20000300800 */
[----:B------:R-:W-:-:S03]  /*8270*/  PRMT R29, RZ, 0x7610, R29 ;  /* 0x00007610ff1d7816 */ /* 0x000fc6000000001d */
[----:B------:R-:W2:Y:S01]  /*8280*/  LDL.LU R39, [R1+0x5c0] ;  /* 0x0005c00001277983 */ /* 0x000ea20000300800 */
[----:B------:R-:W-:-:S03]  /*8290*/  PRMT R9, RZ, 0x7610, R9 ;  /* 0x00007610ff097816 */ /* 0x000fc60000000009 */
[----:B------:R-:W2:Y:S04]  /*82a0*/  LDL.LU R44, [R1+0x5bc] ;  /* 0x0005bc00012c7983 */ /* 0x000ea80000300800 */
[----:B------:R-:W2:Y:S04]  /*82b0*/  LDL.LU R46, [R1+0x5b8] ;  /* 0x0005b800012e7983 */ /* 0x000ea80000300800 */
[----:B------:R-:W2:Y:S04]  /*82c0*/  LDL.LU R91, [R1+0x544] ;  /* 0x00054400015b7983 */ /* 0x000ea80000300800 */
[----:B------:R-:W2:Y:S04]  /*82d0*/  LDL.LU R48, [R1+0x540] ;  /* 0x0005400001307983 */ /* 0x000ea80000300800 */
[----:B------:R-:W2:Y:S04]  /*82e0*/  LDL.LU R85, [R1+0x53c] ;  /* 0x00053c0001557983 */ /* 0x000ea80000300800 */
[----:B------:R0:W2:Y:S04]  /*82f0*/  @!P6 LDG.E.U16 R29, desc[UR16][R82.64] ;  /* 0x00000010521de981 */ /* 0x0000a8000c1e1500 */
[----:B------:R-:W2:Y:S04]  /*8300*/  LDL.LU R50, [R1+0x538] ;  /* 0x0005380001327983 */ /* 0x000ea80000300800 */
[----:B------:R1:W-:Y:S04]  /*8310*/  STS.U16 [R6+UR5+0x3080], R77 ;  /* 0x0030804d06007988 */ /* 0x0003e80008000405 */
[----:B------:R-:W2:Y:S04]  /*8320*/  LDL.LU R82, [R1+0x4cc] ;  /* 0x0004cc0001527983 */ /* 0x000ea80000300800 */
[----:B------:R0:W2:Y:S04]  /*8330*/  @!P5 LDG.E.U16 R9, desc[UR16][R80.64] ;  /* 0x000000105009d981 */ /* 0x0000a8000c1e1500 */
[----:B------:R-:W-:Y:S04]  /*8340*/  STS.U16 [R6+UR5+0xb080], R74 ;  /* 0x00b0804a06007988 */ /* 0x000fe80008000405 */
[----:B------:R-:W2:Y:S04]  /*8350*/  LDL.LU R83, [R1+0x4c8] ;  /* 0x0004c80001537983 */ /* 0x000ea80000300800 */
[----:B------:R-:W-:Y:S04]  /*8360*/  STS.U16 [R6+UR5+0x3480], R75 ;  /* 0x0034804b06007988 */ /* 0x000fe80008000405 */
[----:B------:R-:W2:Y:S04]  /*8370*/  LDL.LU R80, [R1+0x4c4] ;  /* 0x0004c40001507983 */ /* 0x000ea80000300800 */
[----:B------:R-:W-:Y:S04]  /*8380*/  STS.U16 [R6+UR5+0xb480], R72 ;  /* 0x00b4804806007988 */ /* 0x000fe80008000405 */
[----:B------:R-:W2:Y:S04]  /*8390*/  LDL.LU R81, [R1+0x4c0] ;  /* 0x0004c00001517983 */ /* 0x000ea80000300800 */
[----:B------:R-:W-:Y:S04]  /*83a0*/  STS.U16 [R6+UR5+0x3880], R73 ;  /* 0x0038804906007988 */ /* 0x000fe80008000405 */
[----:B------:R-:W2:Y:S04]  /*83b0*/  LDL.LU R78, [R1+0x4bc] ;  /* 0x0004bc00014e7983 */ /* 0x000ea80000300800 */
[----:B------:R0:W-:Y:S04]  /*83c0*/  STS.U16 [R6+UR5+0xb880], R71 ;  /* 0x00b8804706007988 */ /* 0x0001e80008000405 */
[----:B------:R-:W2:Y:S04]  /*83d0*/  LDL.LU R79, [R1+0x4b8] ;  /* 0x0004b800014f7983 */ /* 0x000ea80000300800 */
[----:B------:R0:W-:Y:S04]  /*83e0*/  STS.U16 [R6+UR5+0x3c80], R65 ;  /* 0x003c804106007988 */ /* 0x0001e80008000405 */
[----:B------:R-:W2:Y:S04]  /*83f0*/  LDL.LU R76, [R1+0x454] ;  /* 0x00045400014c7983 */ /* 0x000ea80000300800 */
[----:B-1----:R-:W2:Y:S04]  /*8400*/  LDL.LU R77, [R1+0x450] ;  /* 0x00045000014d7983 */ /* 0x002ea80000300800 */
[----:B0-----:R-:W2:Y:S04]  /*8410*/  LDL.LU R71, [R1+0x44c] ;  /* 0x00044c0001477983 */ /* 0x001ea80000300800 */
[----:B------:R-:W2:Y:S04]  /*8420*/  LDL.LU R65, [R1+0x448] ;  /* 0x0004480001417983 */ /* 0x000ea80000300800 */
[----:B---3--:R-:W-:Y:S04]  /*8430*/  STS.U16 [R6+UR5+0xbc80], R66 ;  /* 0x00bc804206007988 */ /* 0x008fe80008000405 */
[----:B----4-:R-:W-:Y:S04]  /*8440*/  STS.U16 [R6+UR5+0x80], R67 ;  /* 0x0000804306007988 */ /* 0x010fe80008000405 */
[----:B------:R0:W-:Y:S04]  /*8450*/  STS.U16 [R6+UR5+0x8080], R53 ;  /* 0x0080803506007988 */ /* 0x0001e80008000405 */
[----:B0-----:R-:W3:Y:S01]  /*8460*/  LDL.LU R53, [R1+0x444] ;  /* 0x0004440001357983 */ /* 0x001ee20000300800 */
[----:B------:R-:W-:-:S03]  /*8470*/  LOP3.LUT R6, R0, 0x20, RZ, 0x3c, !PT ;  /* 0x0000002000067812 */ /* 0x000fc600078e3cff */
[----:B------:R-:W4:Y:S04]  /*8480*/  LDL.LU R74, [R1+0x440] ;  /* 0x00044000014a7983 */ /* 0x000f280000300800 */
[----:B------:R-:W4:Y:S04]  /*8490*/  LDL R75, [R1+0x6b0] ;  /* 0x0006b000014b7983 */ /* 0x000f280000100800 */
[----:B------:R-:W4:Y:S04]  /*84a0*/  LDL.LU R72, [R1+0x43c] ;  /* 0x00043c0001487983 */ /* 0x000f280000300800 */
[----:B------:R-:W4:Y:S04]  /*84b0*/  LDL.LU R73, [R1+0x438] ;  /* 0x0004380001497983 */ /* 0x000f280000300800 */
[----:B------:R-:W4:Y:S04]  /*84c0*/  LDL.LU R66, [R1+0x3d4] ;  /* 0x0003d40001427983 */ /* 0x000f280000300800 */
[----:B------:R-:W4:Y:S04]  /*84d0*/  LDL.LU R67, [R1+0x3d0] ;  /* 0x0003d00001437983 */ /* 0x000f280000300800 */
[----:B--2---:R0:W-:Y:S04]  /*84e0*/  STS.U16 [R6+UR5+0x100], R64 ;  /* 0x0001004006007988 */ /* 0x0041e80008000405 */
[----:B0-----:R-:W2:Y:S04]  /*84f0*/  LDL.LU R64, [R1+0x3cc] ;  /* 0x0003cc0001407983 */ /* 0x001ea80000300800 */
        /* <DEDUP_REMOVED lines=9> */
[----:B------:R0:W-:Y:S04]  /*8590*/  STS.U16 [R6+UR5+0x1500], R80 ;  /* 0x0015005006007988 */ /* 0x0001e80008000405 */
[----:B------:R1:W-:Y:S04]  /*85a0*/  STS.U16 [R6+UR5+0x9500], R81 ;  /* 0x0095005106007988 */ /* 0x0003e80008000405 */
[----:B0-----:R-:W2:Y:S04]  /*85b0*/  LDL.LU R80, [R1+0x6b4] ;  /* 0x0006b40001507983 */ /* 0x001ea80000300800 */
[----:B------:R0:W-:Y:S04]  /*85c0*/  STS.U16 [R6+UR5+0x1900], R78 ;  /* 0x0019004e06007988 */ /* 0x0001e80008000405 */
[----:B-1----:R-:W2:Y:S04]  /*85d0*/  LDL.LU R81, [R1+0x6ac] ;  /* 0x0006ac0001517983 */ /* 0x002ea80000300800 */
[----:B------:R-:W-:Y:S04]  /*85e0*/  STS.U16 [R6+UR5+0x9900], R79 ;  /* 0x0099004f06007988 */ /* 0x000fe80008000405 */
[----:B0-----:R-:W2:Y:S04]  /*85f0*/  LDL.LU R78, [R1+0x644] ;  /* 0x00064400014e7983 */ /* 0x001ea80000300800 */
[----:B------:R-:W-:Y:S04]  /*8600*/  STS.U16 [R6+UR5+0x1d00], R76 ;  /* 0x001d004c06007988 */ /* 0x000fe80008000405 */
[----:B------:R-:W-:Y:S04]  /*8610*/  STS.U16 [R6+UR5+0x9d00], R77 ;  /* 0x009d004d06007988 */ /* 0x000fe80008000405 */
[----:B------:R0:W-:Y:S04]  /*8620*/  STS.U16 [R6+UR5+0x2100], R71 ;  /* 0x0021004706007988 */ /* 0x0001e80008000405 */
[----:B------:R1:W-:Y:S04]  /*8630*/  STS.U16 [R6+UR5+0xa100], R65 ;  /* 0x00a1004106007988 */ /* 0x0003e80008000405 */
[----:B0-----:R-:W2:Y:S04]  /*8640*/  LDL.LU R71, [R1+0x640] ;  /* 0x0006400001477983 */ /* 0x001ea80000300800 */
[----:B-1----:R-:W2:Y:S04]  /*8650*/  LDL.LU R65, [R1+0x63c] ;  /* 0x00063c0001417983 */ /* 0x002ea80000300800 */
[----:B---3--:R0:W-:Y:S04]  /*8660*/  STS.U16 [R6+UR5+0x2500], R53 ;  /* 0x0025003506007988 */ /* 0x0081e80008000405 */
[----:B----4-:R-:W-:Y:S04]  /*8670*/  STS.U16 [R6+UR5+0xa500], R74 ;  /* 0x00a5004a06007988 */ /* 0x010fe80008000405 */
[----:B0-----:R-:W3:Y:S04]  /*8680*/  LDL.LU R53, [R1+0x638] ;  /* 0x0006380001357983 */ /* 0x001ee80000300800 */
[----:B------:R-:W-:Y:S04]  /*8690*/  STS.U16 [R6+UR5+0x2900], R72 ;  /* 0x0029004806007988 */ /* 0x000fe80008000405 */
[----:B------:R-:W-:Y:S04]  /*86a0*/  STS.U16 [R6+UR5+0xa900], R73 ;  /* 0x00a9004906007988 */ /* 0x000fe80008000405 */
[----:B------:R-:W-:Y:S04]  /*86b0*/  STS.U16 [R6+UR5+0x2d00], R66 ;  /* 0x002d004206007988 */ /* 0x000fe80008000405 */
[----:B------:R-:W-:Y:S04]  /*86c0*/  STS.U16 [R6+UR5+0xad00], R67 ;  /* 0x00ad004306007988 */ /* 0x000fe80008000405 */
[----:B--2---:R-:W-:Y:S04]  /*86d0*/  STS.U16 [R6+UR5+0x3100], R64 ;  /* 0x0031004006007988 */ /* 0x004fe80008000405 */
[----:B------:R0:W-:Y:S04]  /*86e0*/  STS.U16 [R6+UR5+0xb100], R4 ;  /* 0x00b1000406007988 */ /* 0x0001e80008000405 */
[----:B0-----:R-:W2:Y:S01]  /*86f0*/  LDL.LU R4, [R1+0x1180] ;  /* 0x0011800001047983 */ /* 0x001ea20000300800 */
[----:B------:R-:W-:Y:S01]  /*8700*/  ISETP.GE.AND P5, PT, R75, RZ, PT ;  /* 0x000000ff4b00720c */ /* 0x000fe20003fa6270 */
[----:B------:R-:W-:Y:S01]  /*8710*/  VIADD R16, R62, 0xfffffff8 ;  /* 0xfffffff83e107836 */ /* 0x000fe20000000000 */
[----:B------:R-:W-:Y:S01]  /*8720*/  PRMT R69, RZ, 0x7610, R69 ;  /* 0x00007610ff457816 */ /* 0x000fe20000000045 */
[----:B------:R-:W4:Y:S01]  /*8730*/  LDL.LU R79, [R1+0x728] ;  /* 0x00072800014f7983 */ /* 0x000f220000300800 */
[----:B------:R-:W-:-:S03]  /*8740*/  PRMT R68, RZ, 0x7610, R68 ;  /* 0x00007610ff447816 */ /* 0x000fc60000000044 */
[----:B------:R-:W3:Y:S04]  /*8750*/  LDL.LU R76, [R1+0x724] ;  /* 0x00072400014c7983 */ /* 0x000ee80000300800 */
[----:B------:R-:W3:Y:S04]  /*8760*/  LDL.LU R77, [R1+0x720] ;  /* 0x00072000014d7983 */ /* 0x000ee80000300800 */
[----:B------:R-:W3:Y:S04]  /*8770*/  LDL.LU R74, [R1+0x71c] ;  /* 0x00071c00014a7983 */ /* 0x000ee80000300800 */
[----:B------:R-:W3:Y:S04]  /*8780*/  LDL.LU R75, [R1+0x718] ;  /* 0x00071800014b7983 */ /* 0x000ee80000300800 */
[----:B------:R-:W3:Y:S04]  /*8790*/  LDL.LU R72, [R1+0x714] ;  /* 0x0007140001487983 */ /* 0x000ee80000300800 */
[----:B------:R-:W3:Y:S04]  /*87a0*/  LDL.LU R73, [R1+0x710] ;  /* 0x0007100001497983 */ /* 0x000ee80000300800 */
[----:B------:R-:W3:Y:S04]  /*87b0*/  LDL.LU R66, [R1+0x70c] ;  /* 0x00070c0001427983 */ /* 0x000ee80000300800 */
[----:B------:R-:W3:Y:S04]  /*87c0*/  LDL.LU R67, [R1+0x708] ;  /* 0x0007080001437983 */ /* 0x000ee80000300800 */
[----:B------:R-:W3:Y:S01]  /*87d0*/  LDL.LU R64, [R1+0x704] ;  /* 0x0007040001407983 */ /* 0x000ee20000300800 */
[----:B--2---:R-:W-:-:S02]  /*87e0*/  IMAD.MOV.U32 R50, RZ, RZ, R4 ;  /* 0x000000ffff327224 */ /* 0x004fc400078e0004 */
[----:B------:R-:W-:Y:S02]  /*87f0*/  VIADD R4, R62, 0xffffffd9 ;  /* 0xffffffd93e047836 */ /* 0x000fe40000000000 */
[----:B------:R-:W-:Y:S01]  /*8800*/  @!P5 IMAD.MOV R50, RZ, RZ, -R50 ;  /* 0x000000ffff32d224 */ /* 0x000fe200078e0a32 */
[----:B------:R-:W-:Y:S02]  /*8810*/  ISETP.GE.U32.AND P5, PT, R16, 0x7fffff79, PT ;  /* 0x7fffff791000780c */ /* 0x000fe40003fa6070 */
[----:B------:R-:W-:Y:S01]  /*8820*/  ISETP.GE.U32.AND P6, PT, R4, 0x7fffff5a, PT ;  /* 0x7fffff5a0400780c */ /* 0x000fe20003fc6070 */
[----:B------:R-:W-:-:S04]  /*8830*/  IMAD R4, R90, 0x7, RZ ;  /* 0x000000075a047824 */ /* 0x000fc800078e02ff */
[----:B------:R-:W-:-:S06]  /*8840*/  IMAD.WIDE R82, R4, 0x2, R88 ;  /* 0x0000000204527825 */ /* 0x000fcc00078e0258 */
[----:B------:R-:W2:Y:S04]  /*8850*/  @!P5 LDG.E.U16 R69, desc[UR16][R82.64] ;  /* 0x000000105245d981 */ /* 0x000ea8000c1e1500 */
[----:B------:R-:W-:Y:S04]  /*8860*/  STS.U16 [R6+UR5+0x3500], R80 ;  /* 0x0035005006007988 */ /* 0x000fe80008000405 */
[----:B------:R0:W-:Y:S02]  /*8870*/  STS.U16 [R6+UR5+0xb500], R81 ;  /* 0x00b5005106007988 */ /* 0x0001e40008000405 */
[----:B0-----:R-:W-:-:S05]  /*8880*/  IMAD.WIDE R80, R4, 0x2, R86 ;  /* 0x0000000204507825 */ /* 0x001fca00078e0256 */
[----:B------:R-:W4:Y:S04]  /*8890*/  @!P5 LDG.E.U16 R68, desc[UR16][R80.64] ;  /* 0x000000105044d981 */ /* 0x000f28000c1e1500 */
[----:B------:R-:W-:Y:S04]  /*88a0*/  STS.U16 [R6+UR5+0x3900], R78 ;  /* 0x0039004e06007988 */ /* 0x000fe80008000405 */
[----:B------:R-:W-:Y:S04]  /*88b0*/  STL.64 [R1+0x640], R82 ;  /* 0x0006405201007387 */ /* 0x000fe80000100a00 */
[----:B------:R-:W-:Y:S04]  /*88c0*/  STS.U16 [R6+UR5+0xb900], R71 ;  /* 0x00b9004706007988 */ /* 0x000fe80008000405 */
[----:B------:R-:W-:Y:S04]  /*88d0*/  STL.64 [R1+0x638], R80 ;  /* 0x0006385001007387 */ /* 0x000fe80000100a00 */
[----:B------:R0:W-:Y:S04]  /*88e0*/  STS.U16 [R6+UR5+0x3d00], R65 ;  /* 0x003d004106007988 */ /* 0x0001e80008000405 */
[----:B---3--:R1:W-:Y:S04]  /*88f0*/  STS.U16 [R6+UR5+0xbd00], R53 ;  /* 0x00bd003506007988 */ /* 0x0083e80008000405 */
[----:B--2---:R-:W-:Y:S04]  /*8900*/  STL [R1+0x107c], R69 ;  /* 0x00107c4501007387 */ /* 0x004fe80000100800 */
[----:B0-----:R-:W2:Y:S04]  /*8910*/  LDL.LU R65, [R1+0x700] ;  /* 0x0007000001417983 */ /* 0x001ea80000300800 */
[----:B-1----:R-:W3:Y:S01]  /*8920*/  LDL.LU R53, [R1+0x6fc] ;  /* 0x0006fc0001357983 */ /* 0x002ee20000300800 */
[----:B------:R-:W-:-:S03]  /*8930*/  LOP3.LUT R71, R0, 0x30, RZ, 0x3c, !PT ;  /* 0x0000003000477812 */ /* 0x000fc600078e3cff */
[----:B----4-:R-:W-:Y:S04]  /*8940*/  STL [R1+0x1080], R68 ;  /* 0x0010804401007387 */ /* 0x010fe80000100800 */
[----:B------:R-:W4:Y:S04]  /*8950*/  LDL.LU R44, [R1+0x6f8] ;  /* 0x0006f800012c7983 */ /* 0x000f280000300800 */
        /* <DEDUP_REMOVED lines=9> */
[----:B------:R0:W-:Y:S04]  /*89f0*/  STS.U16 [R71+UR5+0x180], R79 ;  /* 0x0001804f47007988 */ /* 0x0001e80008000405 */
[----:B------:R-:W4:Y:S04]  /*8a00*/  LDL.LU R78, [R1+0x6d0] ;  /* 0x0006d000014e7983 */ /* 0x000f280000300800 */
[----:B------:R1:W-:Y:S04]  /*8a10*/  STS.U16 [R71+UR5+0x8180], R76 ;  /* 0x0081804c47007988 */ /* 0x0003e80008000405 */
[----:B0-----:R-:W4:Y:S04]  /*8a20*/  LDL.LU R79, [R1+0x6cc] ;  /* 0x0006cc00014f7983 */ /* 0x001f280000300800 */
[----:B------:R0:W-:Y:S04]  /*8a30*/  STS.U16 [R71+UR5+0x580], R77 ;  /* 0x0005804d47007988 */ /* 0x0001e80008000405 */
[----:B-1----:R-:W4:Y:S04]  /*8a40*/  LDL.LU R76, [R1+0x6c8] ;  /* 0x0006c800014c7983 */ /* 0x002f280000300800 */
[----:B------:R1:W-:Y:S04]  /*8a50*/  STS.U16 [R71+UR5+0x8580], R74 ;  /* 0x0085804a47007988 */ /* 0x0003e80008000405 */
[----:B0-----:R-:W4:Y:S04]  /*8a60*/  LDL.LU R77, [R1+0x6c4] ;  /* 0x0006c400014d7983 */ /* 0x001f280000300800 */
[----:B------:R0:W-:Y:S04]  /*8a70*/  STS.U16 [R71+UR5+0x980], R75 ;  /* 0x0009804b47007988 */ /* 0x0001e80008000405 */
[----:B-1----:R-:W4:Y:S04]  /*8a80*/  LDL.LU R74, [R1+0x6c0] ;  /* 0x0006c000014a7983 */ /* 0x002f280000300800 */
        /* <DEDUP_REMOVED lines=9> */
[----:B------:R1:W-:Y:S04]  /*8b20*/  STS.U16 [R71+UR5+0x9180], R64 ;  /* 0x0091804047007988 */ /* 0x0003e80008000405 */
[----:B0-----:R-:W4:Y:S04]  /*8b30*/  LDL.LU R67, [R1+0x7a8] ;  /* 0x0007a80001437983 */ /* 0x001f280000300800 */
[----:B-1----:R-:W4:Y:S04]  /*8b40*/  LDL.LU R64, [R1+0x7a4] ;  /* 0x0007a40001407983 */ /* 0x002f280000300800 */
[----:B--2---:R0:W-:Y:S04]  /*8b50*/  STS.U16 [R71+UR5+0x1580], R65 ;  /* 0x0015804147007988 */ /* 0x0041e80008000405 */
[----:B---3--:R1:W-:Y:S04]  /*8b60*/  STS.U16 [R71+UR5+0x9580], R53 ;  /* 0x0095803547007988 */ /* 0x0083e80008000405 */
[----:B0-----:R-:W2:Y:S04]  /*8b70*/  LDL.LU R65, [R1+0x7a0] ;  /* 0x0007a00001417983 */ /* 0x001ea80000300800 */
[----:B-1----:R-:W3:Y:S01]  /*8b80*/  LDL.LU R53, [R1+0x79c] ;  /* 0x00079c0001357983 */ /* 0x002ee20000300800 */
[----:B------:R-:W-:-:S05]  /*8b90*/  VIADD R4, R62, 0xffffffd1 ;  /* 0xffffffd13e047836 */ /* 0x000fca0000000000 */
[----:B------:R-:W-:Y:S02]  /*8ba0*/  ISETP.GE.U32.AND P5, PT, R4, 0x7fffff52, PT ;  /* 0x7fffff520400780c */ /* 0x000fe40003fa6070 */
[----:B------:R-:W3:Y:S04]  /*8bb0*/  LDL.LU R4, [R1+0x798] ;  /* 0x0007980001047983 */ /* 0x000ee80000300800 */
[----:B------:R-:W3:Y:S04]  /*8bc0*/  LDL.LU R31, [R1+0x794] ;  /* 0x00079400011f7983 */ /* 0x000ee80000300800 */
[----:B------:R-:W3:Y:S04]  /*8bd0*/  LDL.LU R35, [R1+0x790] ;  /* 0x0007900001237983 */ /* 0x000ee80000300800 */
[----:B------:R-:W3:Y:S04]  /*8be0*/  LDL.LU R37, [R1+0x78c] ;  /* 0x00078c0001257983 */ /* 0x000ee80000300800 */
[----:B----4-:R0:W-:Y:S04]  /*8bf0*/  STS.U16 [R71+UR5+0x1980], R44 ;  /* 0x0019802c47007988 */ /* 0x0101e80008000405 */
        /* <DEDUP_REMOVED lines=31> */
[----:B------:R0:W-:Y:S01]  /*8df0*/  STS.U16 [R71+UR5+0x3980], R75 ;  /* 0x0039804b47007988 */ /* 0x0001e20008000405 */
[----:B-1----:R-:W-:-:S03]  /*8e00*/  LOP3.LUT R16, R0, 0x40, RZ, 0x3c, !PT ;  /* 0x0000004000107812 */ /* 0x002fc600078e3cff */
[----:B------:R1:W-:Y:S04]  /*8e10*/  STS.U16 [R71+UR5+0xb980], R72 ;  /* 0x00b9804847007988 */ /* 0x0003e80008000405 */
[----:B------:R1:W-:Y:S04]  /*8e20*/  STS.U16 [R71+UR5+0x3d80], R73 ;  /* 0x003d804947007988 */ /* 0x0003e80008000405 */
[----:B0-----:R-:W4:Y:S04]  /*8e30*/  LDL.LU R75, [R1+0x1140] ;  /* 0x00114000014b7983 */ /* 0x001f280000300800 */
[----:B-1----:R-:W4:Y:S04]  /*8e40*/  LDL.LU R72, [R1+0x113c] ;  /* 0x00113c0001487983 */ /* 0x002f280000300800 */
[----:B------:R-:W4:Y:S04]  /*8e50*/  LDL.LU R73, [R1+0x1138] ;  /* 0x0011380001497983 */ /* 0x000f280000300800 */
[----:B------:R0:W-:Y:S04]  /*8e60*/  STS.U16 [R71+UR5+0xbd80], R66 ;  /* 0x00bd804247007988 */ /* 0x0001e80008000405 */
[----:B------:R1:W-:Y:S04]  /*8e70*/  STS.U16 [R16+UR5+0x200], R67 ;  /* 0x0002004310007988 */ /* 0x0003e80008000405 */
[----:B------:R1:W-:Y:S04]  /*8e80*/  STS.U16 [R16+UR5+0x8200], R64 ;  /* 0x0082004010007988 */ /* 0x0003e80008000405 */
[----:B0-----:R-:W4:Y:S04]  /*8e90*/  LDL.LU R71, [R1+0x1134] ;  /* 0x0011340001477983 */ /* 0x001f280000300800 */
[----:B------:R-:W4:Y:S04]  /*8ea0*/  LDL.LU R66, [R1+0x1130] ;  /* 0x0011300001427983 */ /* 0x000f280000300800 */
[----:B-1----:R-:W4:Y:S04]  /*8eb0*/  LDL.LU R67, [R1+0x112c] ;  /* 0x00112c0001437983 */ /* 0x002f280000300800 */
[----:B------:R-:W4:Y:S04]  /*8ec0*/  LDL.LU R64, [R1+0x1128] ;  /* 0x0011280001407983 */ /* 0x000f280000300800 */
[----:B--2---:R0:W-:Y:S04]  /*8ed0*/  STS.U16 [R16+UR5+0x600], R65 ;  /* 0x0006004110007988 */ /* 0x0041e80008000405 */
[----:B---3--:R1:W-:Y:S04]  /*8ee0*/  STS.U16 [R16+UR5+0x8600], R53 ;  /* 0x0086003510007988 */ /* 0x0083e80008000405 */
[----:B0-----:R-:W2:Y:S04]  /*8ef0*/  LDL.LU R65, [R1+0x1124] ;  /* 0x0011240001417983 */ /* 0x001ea80000300800 */
[----:B-1----:R-:W3:Y:S04]  /*8f00*/  LDL.LU R53, [R1+0x1120] ;  /* 0x0011200001357983 */ /* 0x002ee80000300800 */
[----:B------:R0:W-:Y:S04]  /*8f10*/  STS.U16 [R16+UR5+0xa00], R4 ;  /* 0x000a000410007988 */ /* 0x0001e80008000405 */
[----:B------:R-:W-:Y:S04]  /*8f20*/  STS.U16 [R16+UR5+0x8a00], R31 ;  /* 0x008a001f10007988 */ /* 0x000fe80008000405 */
[----:B------:R-:W-:Y:S04]  /*8f30*/  STS.U16 [R16+UR5+0xe00], R35 ;  /* 0x000e002310007988 */ /* 0x000fe80008000405 */
[----:B------:R-:W-:Y:S04]  /*8f40*/  STS.U16 [R16+UR5+0x8e00], R37 ;  /* 0x008e002510007988 */ /* 0x000fe80008000405 */
[----:B----4-:R-:W-:Y:S01]  /*8f50*/  STS.U16 [R16+UR5+0x1200], R39 ;  /* 0x0012002710007988 */ /* 0x010fe20008000405 */
[----:B0-----:R-:W-:-:S03]  /*8f60*/  LOP3.LUT R4, R0, 0x50, RZ, 0x3c, !PT ;  /* 0x0000005000047812 */ /* 0x001fc600078e3cff */
[----:B---3--:R0:W-:Y:S04]  /*8f70*/  STS.U16 [R16+UR5+0x9200], R53 ;  /* 0x0092003510007988 */ /* 0x0081e80008000405 */
[----:B--2---:R1:W-:Y:S04]  /*8f80*/  STS.U16 [R16+UR5+0x1600], R65 ;  /* 0x0016004110007988 */ /* 0x0043e80008000405 */
[----:B------:R2:W-:Y:S04]  /*8f90*/  STS.U16 [R16+UR5+0x9600], R64 ;  /* 0x0096004010007988 */ /* 0x0005e80008000405 */
[----:B0-----:R-:W3:Y:S04]  /*8fa0*/  LDL.LU R53, [R1+0x111c] ;  /* 0x00111c0001357983 */ /* 0x001ee80000300800 */
[----:B-1----:R-:W4:Y:S04]  /*8fb0*/  LDL.LU R65, [R1+0x1118] ;  /* 0x0011180001417983 */ /* 0x002f280000300800 */
[----:B--2---:R-:W2:Y:S04]  /*8fc0*/  LDL.LU R64, [R1+0x1114] ;  /* 0x0011140001407983 */ /* 0x004ea80000300800 */
[----:B------:R0:W-:Y:S04]  /*8fd0*/  STS.U16 [R16+UR5+0x1a00], R67 ;  /* 0x001a004310007988 */ /* 0x0001e80008000405 */
[----:B------:R1:W-:Y:S04]  /*8fe0*/  STS.U16 [R16+UR5+0x9a00], R66 ;  /* 0x009a004210007988 */ /* 0x0003e80008000405 */
[----:B------:R1:W-:Y:S04]  /*8ff0*/  STS.U16 [R16+UR5+0x1e00], R71 ;  /* 0x001e004710007988 */ /* 0x0003e80008000405 */
[----:B0-----:R-:W2:Y:S04]  /*9000*/  LDL.LU R67, [R1+0x1110] ;  /* 0x0011100001437983 */ /* 0x001ea80000300800 */
[----:B-1----:R-:W2:Y:S04]  /*9010*/  LDL.LU R66, [R1+0x110c] ;  /* 0x00110c0001427983 */ /* 0x002ea80000300800 */
[----:B------:R-:W2:Y:S04]  /*9020*/  LDL.LU R71, [R1+0x1108] ;  /* 0x0011080001477983 */ /* 0x000ea80000300800 */
        /* <DEDUP_REMOVED lines=31> */
[----:B0-----:R-:W3:Y:S04]  /*9220*/  LDL.LU R7, [R1+0x10c8] ;  /* 0x0010c80001077983 */ /* 0x001ee80000300800 */
        /* <DEDUP_REMOVED lines=24> */
[----:B------:R-:W-:Y:S01]  /*93b0*/  STS.U16 [R4+UR5+0xae80], R21 ;  /* 0x00ae801504007988 */ /* 0x000fe20008000405 */
[----:B0-----:R-:W-:-:S03]  /*93c0*/  LOP3.LUT R70, R0, 0x60, RZ, 0x3c, !PT ;  /* 0x0000006000467812 */ /* 0x001fc600078e3cff */
        /* <DEDUP_REMOVED lines=9> */
[----:B------:R-:W-:Y:S01]  /*9460*/  STS.U16 [R70+UR5+0x8300], R41 ;  /* 0x0083002946007988 */ /* 0x000fe20008000405 */
[----:B0-----:R-:W-:-:S03]  /*9470*/  IMAD R4, R90, 0x26, RZ ;  /* 0x000000265a047824 */ /* 0x001fc600078e02ff */
[----:B------:R-:W-:Y:S01]  /*9480*/  STS.U16 [R70+UR5+0x700], R29 ;  /* 0x0007001d46007988 */ /* 0x000fe20008000405 */
[----:B------:R-:W-:-:S03]  /*9490*/  IMAD.WIDE R20, R8, 0x2, R86 ;  /* 0x0000000208147825 */ /* 0x000fc600078e0256 */
[----:B------:R-:W-:Y:S04]  /*94a0*/  STS.U16 [R70+UR5+0x8700], R11 ;  /* 0x0087000b46007988 */ /* 0x000fe80008000405 */
[----:B------:R0:W-:Y:S04]  /*94b0*/  STS.U16 [R70+UR5+0xb00], R10 ;  /* 0x000b000a46007988 */ /* 0x0001e80008000405 */
[----:B------:R1:W-:Y:S04]  /*94c0*/  STS.U16 [R70+UR5+0x8b00], R9 ;  /* 0x008b000946007988 */ /* 0x0003e80008000405 */
[----:B------:R-:W4:Y:S01]  /*94d0*/  LDL.LU R5, [R1+0x10c4] ;  /* 0x0010c40001057983 */ /* 0x000f220000300800 */
[----:B0-----:R-:W-:-:S03]  /*94e0*/  IMAD.WIDE R10, R4, 0x2, R88 ;  /* 0x00000002040a7825 */ /* 0x001fc600078e0258 */
[----:B------:R-:W4:Y:S01]  /*94f0*/  LDL.LU R93, [R1+0x10c0] ;  /* 0x0010c000015d7983 */ /* 0x000f220000300800 */
[----:B-1----:R-:W-:-:S03]  /*9500*/  IMAD.WIDE R8, R4, 0x2, R86 ;  /* 0x0000000204087825 */ /* 0x002fc600078e0256 */
[----:B------:R-:W4:Y:S01]  /*9510*/  LDL.LU R92, [R1+0x10bc] ;  /* 0x0010bc00015c7983 */ /* 0x000f220000300800 */
[----:B------:R-:W-:Y:S01]  /*9520*/  VIADD R4, R62, 0xffffffc1 ;  /* 0xffffffc13e047836 */ /* 0x000fe20000000000 */
[----:B------:R-:W-:Y:S02]  /*9530*/  PRMT R33, RZ, 0x7610, R33 ;  /* 0x00007610ff217816 */ /* 0x000fe40000000021 */
[----:B------:R-:W4:Y:S04]  /*9540*/  LDL.LU R15, [R1+0x10b8] ;  /* 0x0010b800010f7983 */ /* 0x000f280000300800 */
[----:B------:R-:W4:Y:S04]  /*9550*/  LDL.LU R14, [R1+0x10b4] ;  /* 0x0010b400010e7983 */ /* 0x000f280000300800 */
[----:B------:R-:W4:Y:S04]  /*9560*/  LDL.LU R13, [R1+0x10b0] ;  /* 0x0010b000010d7983 */ /* 0x000f280000300800 */
[----:B------:R-:W4:Y:S01]  /*9570*/  LDL.LU R12, [R1+0x10ac] ;  /* 0x0010ac00010c7983 */ /* 0x000f220000300800 */
[----:B------:R-:W-:-:S03]  /*9580*/  PRMT R18, RZ, 0x7610, R18 ;  /* 0x00007610ff127816 */ /* 0x000fc60000000012 */
[----:B------:R-:W4:Y:S04]  /*9590*/  LDL.LU R3, [R1+0x10a8] ;  /* 0x0010a80001037983 */ /* 0x000f280000300800 */
[----:B------:R-:W-:Y:S04]  /*95a0*/  STL [R1+0x1084], R0 ;  /* 0x0010840001007387 */ /* 0x000fe80000100800 */
[----:B------:R-:W-:Y:S04]  /*95b0*/  STL [R1+0x1088], R84 ;  /* 0x0010885401007387 */ /* 0x000fe80000100800 */
[----:B------:R0:W-:Y:S04]  /*95c0*/  STL.64 [R1+0x4c8], R20 ;  /* 0x0004c81401007387 */ /* 0x0001e80000100a00 */
[----:B------:R0:W4:Y:S01]  /*95d0*/  @!P4 LDG.E.U16 R33, desc[UR16][R20.64] ;  /* 0x000000101421c981 */ /* 0x000122000c1e1500 */
[----:B------:R-:W-:-:S03]  /*95e0*/  PRMT R2, RZ, 0x7610, R2 ;  /* 0x00007610ff027816 */ /* 0x000fc60000000002 */
[----:B------:R1:W-:Y:S01]  /*95f0*/  STL.64 [R1+0x450], R10 ;  /* 0x0004500a01007387 */ /* 0x0003e20000100a00 */
[----:B--2---:R-:W-:-:S06]  /*9600*/  PRMT R6, RZ, 0x7610, R6 ;  /* 0x00007610ff067816 */ /* 0x004fcc0000000006 */
[----:B------:R-:W2:Y:S01]  /*9610*/  @!P6 LDG.E.U16 R6, desc[UR16][R8.64] ;  /* 0x000000100806e981 */ /* 0x000ea2000c1e1500 */
[----:B---3--:R-:W-:-:S06]  /*9620*/  PRMT R7, RZ, 0x7610, R7 ;  /* 0x00007610ff077816 */ /* 0x008fcc0000000007 */
[----:B------:R1:W3:Y:S01]  /*9630*/  @!P6 LDG.E.U16 R7, desc[UR16][R10.64] ;  /* 0x000000100a07e981 */ /* 0x0002e2000c1e1500 */
[----:B------:R-:W-:Y:S01]  /*9640*/  ISETP.GE.U32.AND P6, PT, R4, 0x7fffff42, PT ;  /* 0x7fffff420400780c */ /* 0x000fe20003fc6070 */
[----:B------:R-:W-:-:S04]  /*9650*/  IMAD R4, R90, 0x2e, RZ ;  /* 0x0000002e5a047824 */ /* 0x000fc800078e02ff */
[----:B0-----:R-:W-:-:S05]  /*9660*/  IMAD.WIDE R20, R4, 0x2, R88 ;  /* 0x0000000204147825 */ /* 0x001fca00078e0258 */
[----:B------:R-:W4:Y:S01]  /*9670*/  @!P5 LDG.E.U16 R18, desc[UR16][R20.64] ;  /* 0x000000101412d981 */ /* 0x000f22000c1e1500 */
[----:B-1----:R-:W-:-:S05]  /*9680*/  IMAD.WIDE R10, R4, 0x2, R86 ;  /* 0x00000002040a7825 */ /* 0x002fca00078e0256 */
[----:B------:R0:W4:Y:S01]  /*9690*/  @!P5 LDG.E.U16 R2, desc[UR16][R10.64] ;  /* 0x000000100a02d981 */ /* 0x000122000c1e1500 */
[----:B------:R-:W-:-:S05]  /*96a0*/  VIADD R16, R62, 0xffffffc9 ;  /* 0xffffffc93e107836 */ /* 0x000fca0000000000 */
[----:B------:R-:W-:Y:S01]  /*96b0*/  ISETP.GE.U32.AND P4, PT, R16, 0x7fffff4a, PT ;  /* 0x7fffff4a1000780c */ /* 0x000fe20003f86070 */
[----:B------:R1:W-:Y:S01]  /*96c0*/  STL.64 [R1+0x448], R8 ;  /* 0x0004480801007387 */ /* 0x0003e20000100a00 */
[----:B------:R-:W-:Y:S01]  /*96d0*/  IMAD R16, R90, 0x36, RZ ;  /* 0x000000365a107824 */ /* 0x000fe200078e02ff */
[----:B------:R-:W-:Y:S02]  /*96e0*/  PRMT R84, RZ, 0x7610, R84 ;  /* 0x00007610ff547816 */ /* 0x000fe40000000054 */
[----:B------:R-:W-:Y:S01]  /*96f0*/  STL.64 [R1+0x3d0], R20 ;  /* 0x0003d01401007387 */ /* 0x000fe20000100a00 */
[----:B------:R-:W-:Y:S01]  /*9700*/  PRMT R0, RZ, 0x7610, R0 ;  /* 0x00007610ff007816 */ /* 0x000fe20000000000 */
[C---:B------:R-:W-:Y:S02]  /*9710*/  VIADD R17, R62.reuse, 0xffffffb9 ;  /* 0xffffffb93e117836 */ /* 0x040fe40000000000 */
[----:B------:R-:W-:Y:S02]  /*9720*/  VIADD R4, R62, 0xffffffb1 ;  /* 0xffffffb13e047836 */ /* 0x000fe40000000000 */
[----:B-1----:R-:W-:Y:S01]  /*9730*/  IMAD.WIDE R8, R16, 0x2, R88 ;  /* 0x0000000210087825 */ /* 0x002fe200078e0258 */
[----:B------:R-:W-:-:S04]  /*9740*/  ISETP.GE.U32.AND P5, PT, R17, 0x7fffff3a, PT ;  /* 0x7fffff3a1100780c */ /* 0x000fc80003fa6070 */
[----:B------:R1:W4:Y:S01]  /*9750*/  @!P4 LDG.E.U16 R84, desc[UR16][R8.64] ;  /* 0x000000100854c981 */ /* 0x000322000c1e1500 */
[----:B------:R-:W-:Y:S02]  /*9760*/  PRMT R68, RZ, 0x7610, R68 ;  /* 0x00007610ff447816 */ /* 0x000fe40000000044 */
[----:B------:R-:W-:Y:S02]  /*9770*/  PRMT R69, RZ, 0x7610, R69 ;  /* 0x00007610ff457816 */ /* 0x000fe40000000045 */
[----:B------:R-:W-:Y:S02]  /*9780*/  PRMT R91, RZ, 0x7610, R91 ;  /* 0x00007610ff5b7816 */ /* 0x000fe4000000005b */
[----:B------:R-:W-:Y:S02]  /*9790*/  PRMT R85, RZ, 0x7610, R85 ;  /* 0x00007610ff557816 */ /* 0x000fe40000000055 */
[----:B------:R-:W-:Y:S02]  /*97a0*/  IADD3 R17, PT, PT, R62, -0x57, RZ ;  /* 0xffffffa93e117810 */ /* 0x000fe40007ffe0ff */
[----:B------:R-:W-:-:S02]  /*97b0*/  PRMT R81, RZ, 0x7610, R81 ;  /* 0x00007610ff517816 */ /* 0x000fc40000000051 */
[----:B------:R-:W-:Y:S02]  /*97c0*/  PRMT R80, RZ, 0x7610, R80 ;  /* 0x00007610ff507816 */ /* 0x000fe40000000050 */
[----:B------:R-:W-:Y:S02]  /*97d0*/  PRMT R83, RZ, 0x7610, R83 ;  /* 0x00007610ff537816 */ /* 0x000fe40000000053 */
[----:B------:R-:W-:Y:S01]  /*97e0*/  PRMT R82, RZ, 0x7610, R82 ;  /* 0x00007610ff527816 */ /* 0x000fe20000000052 */
[----:B--2---:R-:W-:Y:S04]  /*97f0*/  STL [R1+0x708], R6 ;  /* 0x0007080601007387 */ /* 0x004fe80000100800 */
[----:B---3--:R2:W-:Y:S02]  /*9800*/  STL [R1+0x70c], R7 ;  /* 0x00070c0701007387 */ /* 0x0085e40000100800 */
[----:B--2---:R-:W-:-:S02]  /*9810*/  IMAD.WIDE R6, R16, 0x2, R86 ;  /* 0x0000000210067825 */ /* 0x004fc400078e0256 */
[----:B------:R0:W-:Y:S04]  /*9820*/  STL.64 [R1+0x3c8], R10 ;  /* 0x0003c80a01007387 */ /* 0x0001e80000100a00 */
[----:B------:R2:W3:Y:S01]  /*9830*/  @!P4 LDG.E.U16 R0, desc[UR16][R6.64] ;  /* 0x000000100600c981 */ /* 0x0004e2000c1e1500 */
[----:B------:R-:W-:Y:S01]  /*9840*/  ISETP.GE.U32.AND P4, PT, R4, 0x7fffff32, PT ;  /* 0x7fffff320400780c */ /* 0x000fe20003f86070 */
[C---:B------:R-:W-:Y:S02]  /*9850*/  IMAD R4, R90.reuse, 0x3e, RZ ;  /* 0x0000003e5a047824 */ /* 0x040fe400078e02ff */
[----:B------:R1:W-:Y:S01]  /*9860*/  STL.64 [R1+0x350], R8 ;  /* 0x0003500801007387 */ /* 0x0003e20000100a00 */
[----:B------:R-:W-:-:S03]  /*9870*/  IMAD R16, R90, 0x46, RZ ;  /* 0x000000465a107824 */ /* 0x000fc600078e02ff */
[----:B------:R2:W-:Y:S01]  /*9880*/  STL.64 [R1+0x348], R6 ;  /* 0x0003480601007387 */ /* 0x0005e20000100a00 */
[----:B0-----:R-:W-:-:S03]  /*9890*/  IMAD.WIDE R10, R4, 0x2, R86 ;  /* 0x00000002040a7825 */ /* 0x001fc600078e0256 */
[----:B----4-:R0:W-:Y:S01]  /*98a0*/  STL [R1+0x704], R18 ;  /* 0x0007041201007387 */ /* 0x0101e20000100800 */
[----:B-1----:R-:W-:-:S03]  /*98b0*/  IMAD.WIDE R8, R16, 0x2, R88 ;  /* 0x0000000210087825 */ /* 0x002fc600078e0258 */
[----:B------:R-:W4:Y:S01]  /*98c0*/  @!P6 LDG.E.U16 R69, desc[UR16][R10.64] ;  /* 0x000000100a45e981 */ /* 0x000f22000c1e1500 */
[----:B--2---:R-:W-:-:S03]  /*98d0*/  IMAD.WIDE R6, R16, 0x2, R86 ;  /* 0x0000000210067825 */ /* 0x004fc600078e0256 */
[----:B------:R-:W2:Y:S01]  /*98e0*/  @!P5 LDG.E.U16 R91, desc[UR16][R8.64] ;  /* 0x00000010085bd981 */ /* 0x000ea2000c1e1500 */
[----:B0-----:R-:W-:-:S03]  /*98f0*/  IMAD.WIDE R18, R4, 0x2, R88 ;  /* 0x0000000204127825 */ /* 0x001fc600078e0258 */
[----:B------:R-:W2:Y:S01]  /*9900*/  @!P5 LDG.E.U16 R85, desc[UR16][R6.64] ;  /* 0x000000100655d981 */ /* 0x000ea2000c1e1500 */
[----:B------:R-:W-:-:S03]  /*9910*/  VIADD R4, R62, 0xffffffa1 ;  /* 0xffffffa13e047836 */ /* 0x000fc60000000000 */
[----:B------:R0:W2:Y:S01]  /*9920*/  @!P6 LDG.E.U16 R68, desc[UR16][R18.64] ;  /* 0x000000101244e981 */ /* 0x0000a2000c1e1500 */
[----:B------:R-:W-:Y:S01]  /*9930*/  ISETP.GE.U32.AND P6, PT, R17, 0x7fffff2a, PT ;  /* 0x7fffff2a1100780c */ /* 0x000fe20003fc6070 */
[----:B------:R-:W-:Y:S01]  /*9940*/  IMAD R16, R90, 0x56, RZ ;  /* 0x000000565a107824 */ /* 0x000fe200078e02ff */
[----:B------:R-:W-:Y:S01]  /*9950*/  ISETP.GE.U32.AND P5, PT, R4, 0x7fffff22, PT ;  /* 0x7fffff220400780c */ /* 0x000fe20003fa6070 */
[----:B------:R0:W-:Y:S01]  /*9960*/  STL.64 [R1+0x2d0], R18 ;  /* 0x0002d01201007387 */ /* 0x0001e20000100a00 */
[----:B------:R-:W-:-:S03]  /*9970*/  IMAD R4, R90, 0x4e, RZ ;  /* 0x0000004e5a047824 */ /* 0x000fc600078e02ff */
[----:B------:R1:W-:Y:S04]  /*9980*/  STL.64 [R1+0x2c8], R10 ;  /* 0x0002c80a01007387 */ /* 0x0003e80000100a00 */
[----:B------:R1:W-:Y:S04]  /*9990*/  STL.64 [R1+0x250], R8 ;  /* 0x0002500801007387 */ /* 0x0003e80000100a00 */
[----:B------:R1:W-:Y:S01]  /*99a0*/  STL.64 [R1+0x248], R6 ;  /* 0x0002480601007387 */ /* 0x0003e20000100a00 */
[----:B0-----:R-:W-:-:S04]  /*99b0*/  IMAD.WIDE R18, R4, 0x2, R88 ;  /* 0x0000000204127825 */ /* 0x001fc800078e0258 */
[----:B-1----:R-:W-:-:S04]  /*99c0*/  IMAD.WIDE R10, R4, 0x2, R86 ;  /* 0x00000002040a7825 */ /* 0x002fc800078e0256 */
[----:B------:R-:W-:-:S04]  /*99d0*/  IMAD.WIDE R8, R16, 0x2, R88 ;  /* 0x0000000210087825 */ /* 0x000fc800078e0258 */
[----:B------:R-:W-:Y:S01]  /*99e0*/  IMAD.WIDE R6, R16, 0x2, R86 ;  /* 0x0000000210067825 */ /* 0x000fe200078e0256 */
[----:B------:R-:W2:Y:S03]  /*99f0*/  @!P6 LDG.E.U16 R81, desc[UR16][R8.64] ;  /* 0x000000100851e981 */ /* 0x000ea6000c1e1500 */
[----:B------:R-:W-:Y:S01]  /*9a00*/  VIADD R4, R62, 0xffffff91 ;  /* 0xffffff913e047836 */ /* 0x000fe20000000000 */
[----:B------:R-:W2:Y:S01]  /*9a10*/  @!P6 LDG.E.U16 R80, desc[UR16][R6.64] ;  /* 0x000000100650e981 */ /* 0x000ea2000c1e1500 */
[----:B------:R-:W-:-:S03]  /*9a20*/  IMAD R16, R90, 0x66, RZ ;  /* 0x000000665a107824 */ /* 0x000fc600078e02ff */
[----:B------:R-:W-:Y:S01]  /*9a30*/  ISETP.GE.U32.AND P6, PT, R4, 0x7fffff12, PT ;  /* 0x7fffff120400780c */ /* 0x000fe20003fc6070 */
[----:B------:R-:W-:Y:S01]  /*9a40*/  IMAD R4, R90, 0x5e, RZ ;  /* 0x0000005e5a047824 */ /* 0x000fe200078e02ff */
[----:B------:R-:W-:Y:S04]  /*9a50*/  STL [R1+0x700], R2 ;  /* 0x0007000201007387 */ /* 0x000fe80000100800 */
[----:B------:R0:W-:Y:S04]  /*9a60*/  STL.64 [R1+0x1d0], R18 ;  /* 0x0001d01201007387 */ /* 0x0001e80000100a00 */
[----:B------:R0:W2:Y:S04]  /*9a70*/  @!P4 LDG.E.U16 R83, desc[UR16][R18.64] ;  /* 0x000000101253c981 */ /* 0x0000a8000c1e1500 */
[----:B------:R1:W-:Y:S04]  /*9a80*/  STL.64 [R1+0x1c8], R10 ;  /* 0x0001c80a01007387 */ /* 0x0003e80000100a00 */
[----:B------:R1:W2:Y:S01]  /*9a90*/  @!P4 LDG.E.U16 R82, desc[UR16][R10.64] ;  /* 0x000000100a52c981 */ /* 0x0002a2000c1e1500 */
[----:B0-----:R-:W-:-:S03]  /*9aa0*/  IMAD.WIDE R18, R4, 0x2, R88 ;  /* 0x0000000204127825 */ /* 0x001fc600078e0258 */
[----:B------:R0:W-:Y:S04]  /*9ab0*/  STL.64 [R1+0x150], R8 ;  /* 0x0001500801007387 */ /* 0x0001e80000100a00 */
[----:B------:R0:W-:Y:S01]  /*9ac0*/  STL.64 [R1+0x148], R6 ;  /* 0x0001480601007387 */ /* 0x0001e20000100a00 */
[----:B-1----:R-:W-:-:S03]  /*9ad0*/  IMAD.WIDE R10, R4, 0x2, R86 ;  /* 0x00000002040a7825 */ /* 0x002fc600078e0256 */
[----:B------:R-:W-:Y:S01]  /*9ae0*/  STL.64 [R1+0xd0], R18 ;  /* 0x0000d01201007387 */ /* 0x000fe20000100a00 */
[----:B0-----:R-:W-:-:S03]  /*9af0*/  IMAD.WIDE R8, R16, 0x2, R88 ;  /* 0x0000000210087825 */ /* 0x001fc600078e0258 */
[----:B------:R-:W-:Y:S01]  /*9b00*/  STL.64 [R1+0xc8], R10 ;  /* 0x0000c80a01007387 */ /* 0x000fe20000100a00 */
[----:B------:R-:W-:-:S03]  /*9b10*/  IMAD.WIDE R6, R16, 0x2, R86 ;  /* 0x0000000210067825 */ /* 0x000fc600078e0256 */
[----:B------:R-:W-:Y:S04]  /*9b20*/  STL.64 [R1+0x50], R8 ;  /* 0x0000500801007387 */ /* 0x000fe80000100a00 */
[----:B------:R-:W-:Y:S04]  /*9b30*/  STL.64 [R1+0x48], R6 ;  /* 0x0000480601007387 */ /* 0x000fe80000100a00 */
[----:B------:R-:W2:Y:S01]  /*9b40*/  LDL.LU R63, [R1+0x7e8] ;  /* 0x0007e800013f7983 */ /* 0x000ea20000300800 */
[----:B------:R-:W-:Y:S01]  /*9b50*/  VIADD R17, R62, 0xffffff99 ;  /* 0xffffff993e117836 */ /* 0x000fe20000000000 */
[----:B------:R-:W-:-:S02]  /*9b60*/  PRMT R79, RZ, 0x7610, R79 ;  /* 0x00007610ff4f7816 */ /* 0x000fc4000000004f */
[----:B------:R-:W-:Y:S02]  /*9b70*/  PRMT R78, RZ, 0x7610, R78 ;  /* 0x00007610ff4e7816 */ /* 0x000fe4000000004e */
[----:B------:R-:W-:Y:S01]  /*9b80*/  ISETP.GE.U32.AND P4, PT, R17, 0x7fffff1a, PT ;  /* 0x7fffff1a1100780c */ /* 0x000fe20003f86070 */
[----:B------:R-:W-:Y:S01]  /*9b90*/  VIADD R17, R62, 0xffffff89 ;  /* 0xffffff893e117836 */ /* 0x000fe20000000000 */
[----:B------:R0:W3:Y:S01]  /*9ba0*/  @!P5 LDG.E.U16 R79, desc[UR16][R18.64] ;  /* 0x00000010124fd981 */ /* 0x0000e2000c1e1500 */
[----:B------:R-:W-:-:S03]  /*9bb0*/  IMAD R24, R90, 0x6e, RZ ;  /* 0x0000006e5a187824 */ /* 0x000fc600078e02ff */
[----:B------:R-:W3:Y:S01]  /*9bc0*/  @!P5 LDG.E.U16 R78, desc[UR16][R10.64] ;  /* 0x000000100a4ed981 */ /* 0x000ee2000c1e1500 */
[----:B------:R-:W-:Y:S01]  /*9bd0*/  ISETP.GE.U32.AND P5, PT, R17, 0x7fffff0a, PT ;  /* 0x7fffff0a1100780c */ /* 0x000fe20003fa6070 */
[----:B------:R-:W-:Y:S01]  /*9be0*/  IMAD R20, R90, 0x76, RZ ;  /* 0x000000765a147824 */ /* 0x000fe200078e02ff */
[----:B------:R-:W-:Y:S01]  /*9bf0*/  PRMT R77, RZ, 0x7610, R77 ;  /* 0x00007610ff4d7816 */ /* 0x000fe2000000004d */
[----:B------:R1:W-:Y:S01]  /*9c00*/  STS.U16 [R70+UR5+0xf00], R27 ;  /* 0x000f001b46007988 */ /* 0x0003e20008000405 */
[----:B------:R-:W-:Y:S01]  /*9c10*/  PRMT R76, RZ, 0x7610, R76 ;  /* 0x00007610ff4c7816 */ /* 0x000fe2000000004c */
[----:B------:R-:W-:Y:S01]  /*9c20*/  VIADD R4, R62, 0xffffff81 ;  /* 0xffffff813e047836 */ /* 0x000fe20000000000 */
[----:B------:R-:W-:Y:S01]  /*9c30*/  PRMT R73, RZ, 0x7610, R73 ;  /* 0x00007610ff497816 */ /* 0x000fe20000000049 */
[----:B------:R-:W-:Y:S01]  /*9c40*/  IMAD.WIDE R22, R20, 0x2, R88 ;  /* 0x0000000214167825 */ /* 0x000fe200078e0258 */
[----:B------:R-:W-:Y:S01]  /*9c50*/  PRMT R72, RZ, 0x7610, R72 ;  /* 0x00007610ff487816 */ /* 0x000fe20000000048 */
[----:B------:R-:W3:Y:S02]  /*9c60*/  @!P4 LDG.E.U16 R77, desc[UR16][R8.64] ;  /* 0x00000010084dc981 */ /* 0x000ee4000c1e1500 */
[----:B-1----:R-:W-:-:S02]  /*9c70*/  IMAD.WIDE R26, R24, 0x2, R88 ;  /* 0x00000002181a7825 */ /* 0x002fc400078e0258 */
[----:B------:R1:W3:Y:S02]  /*9c80*/  @!P4 LDG.E.U16 R76, desc[UR16][R6.64] ;  /* 0x00000010064cc981 */ /* 0x0002e4000c1e1500 */
[----:B------:R-:W-:Y:S02]  /*9c90*/  IMAD.WIDE R24, R24, 0x2, R86 ;  /* 0x0000000218187825 */ /* 0x000fe400078e0256 */
[----:B------:R-:W-:Y:S01]  /*9ca0*/  STL [R1+0xfe0], R26 ;  /* 0x000fe01a01007387 */ /* 0x000fe20000100800 */
[----:B------:R-:W-:Y:S01]  /*9cb0*/  PRMT R75, RZ, 0x7610, R75 ;  /* 0x00007610ff4b7816 */ /* 0x000fe2000000004b */
[----:B------:R-:W-:Y:S01]  /*9cc0*/  IMAD.WIDE R20, R20, 0x2, R86 ;  /* 0x0000000214147825 */ /* 0x000fe200078e0256 */
[----:B------:R-:W-:Y:S01]  /*9cd0*/  PRMT R74, RZ, 0x7610, R74 ;  /* 0x00007610ff4a7816 */ /* 0x000fe2000000004a */
[----:B------:R-:W-:Y:S02]  /*9ce0*/  STL [R1+0xfd8], R27 ;  /* 0x000fd81b01007387 */ /* 0x000fe40000100800 */
[----:B------:R-:W-:Y:S01]  /*9cf0*/  VIADD R2, R62, 0xfffffff0 ;  /* 0xfffffff03e027836 */ /* 0x000fe20000000000 */
[----:B------:R-:W-:Y:S01]  /*9d00*/  ISETP.GE.U32.AND P4, PT, R4, 0x7fffff02, PT ;  /* 0x7fffff020400780c */ /* 0x000fe20003f86070 */
[----:B------:R-:W-:Y:S01]  /*9d10*/  STL [R1+0xfec], R24 ;  /* 0x000fec1801007387 */ /* 0x000fe20000100800 */
[----:B------:R-:W-:-:S03]  /*9d20*/  VIADD R4, R62, 0xffffffe8 ;  /* 0xffffffe83e047836 */ /* 0x000fc60000000000 */
[----:B------:R-:W-:Y:S01]  /*9d30*/  STL [R1+0xfe4], R25 ;  /* 0x000fe41901007387 */ /* 0x000fe20000100800 */
[----:B------:R-:W-:-:S03]  /*9d40*/  IMAD R16, R90, 0x7e, RZ ;  /* 0x0000007e5a107824 */ /* 0x000fc600078e02ff */
[----:B------:R-:W3:Y:S04]  /*9d50*/  @!P5 LDG.E.U16 R73, desc[UR16][R22.64] ;  /* 0x000000101649d981 */ /* 0x000ee8000c1e1500 */
[----:B------:R-:W-:Y:S04]  /*9d60*/  STL [R1+0xff8], R22 ;  /* 0x000ff81601007387 */ /* 0x000fe80000100800 */
[----:B------:R-:W3:Y:S01]  /*9d70*/  @!P5 LDG.E.U16 R72, desc[UR16][R20.64] ;  /* 0x000000101448d981 */ /* 0x000ee2000c1e1500 */
[----:B------:R-:W-:-:S03]  /*9d80*/  ISETP.GE.U32.AND P5, PT, R2, 0x7fffff71, PT ;  /* 0x7fffff710200780c */ /* 0x000fc60003fa6070 */
[----:B------:R-:W-:Y:S01]  /*9d90*/  STL [R1+0xff0], R23 ;  /* 0x000ff01701007387 */ /* 0x000fe20000100800 */
[----:B0-----:R-:W-:-:S03]  /*9da0*/  IMAD.WIDE R18, R16, 0x2, R88 ;  /* 0x0000000210127825 */ /* 0x001fc600078e0258 */
[----:B------:R-:W-:Y:S04]  /*9db0*/  STL [R1+0x1004], R20 ;  /* 0x0010041401007387 */ /* 0x000fe80000100800 */
[----:B------:R-:W3:Y:S04]  /*9dc0*/  @!P6 LDG.E.U16 R75, desc[UR16][R26.64] ;  /* 0x000000101a4be981 */ /* 0x000ee8000c1e1500 */
[----:B------:R-:W3:Y:S01]  /*9dd0*/  @!P6 LDG.E.U16 R74, desc[UR16][R24.64] ;  /* 0x00000010184ae981 */ /* 0x000ee2000c1e1500 */
[----:B------:R-:W-:Y:S01]  /*9de0*/  ISETP.GE.U32.AND P6, PT, R4, 0x7fffff69, PT ;  /* 0x7fffff690400780c */ /* 0x000fe20003fc6070 */
[----:B------:R-:W-:-:S02]  /*9df0*/  IMAD R4, R90, 0xf, RZ ;  /* 0x0000000f5a047824 */ /* 0x000fc400078e02ff */
[----:B------:R-:W-:Y:S01]  /*9e00*/  STL [R1+0xffc], R21 ;  /* 0x000ffc1501007387 */ /* 0x000fe20000100800 */
[----:B------:R-:W-:-:S03]  /*9e10*/  IMAD.WIDE R16, R16, 0x2, R86 ;  /* 0x0000000210107825 */ /* 0x000fc600078e0256 */
[----:B------:R-:W3:Y:S01]  /*9e20*/  LDL.LU R57, [R1+0x7f0] ;  /* 0x0007f00001397983 */ /* 0x000ee20000300800 */
[----:B------:R-:W-:-:S03]  /*9e30*/  PRMT R67, RZ, 0x7610, R67 ;  /* 0x00007610ff437816 */ /* 0x000fc60000000043 */
[----:B------:R-:W4:Y:S01]  /*9e40*/  LDL.LU R55, [R1+0x7f4] ;  /* 0x0007f40001377983 */ /* 0x000f220000300800 */
[----:B------:R-:W-:-:S03]  /*9e50*/  IMAD R2, R90, 0x17, RZ ;  /* 0x000000175a027824 */ /* 0x000fc600078e02ff */
[----:B------:R-:W4:Y:S01]  /*9e60*/  LDL.LU R56, [R1+0x7f8] ;  /* 0x0007f80001387983 */ /* 0x000f220000300800 */
[----:B-1----:R-:W-:-:S03]  /*9e70*/  IMAD.WIDE R6, R4, 0x2, R88 ;  /* 0x0000000204067825 */ /* 0x002fc600078e0258 */
[----:B------:R-:W4:Y:S01]  /*9e80*/  LDL.LU R59, [R1+0x7fc] ;  /* 0x0007fc00013b7983 */ /* 0x000f220000300800 */
[----:B------:R-:W-:-:S03]  /*9e90*/  IMAD.WIDE R10, R4, 0x2, R86 ;  /* 0x00000002040a7825 */ /* 0x000fc600078e0256 */
[----:B------:R-:W4:Y:S01]  /*9ea0*/  LDL.LU R58, [R1+0x800] ;  /* 0x00080000013a7983 */ /* 0x000f220000300800 */
[----:B------:R-:W-:-:S03]  /*9eb0*/  PRMT R66, RZ, 0x7610, R66 ;  /* 0x00007610ff427816 */ /* 0x000fc60000000042 */
[----:B------:R-:W4:Y:S01]  /*9ec0*/  LDL.LU R61, [R1+0x804] ;  /* 0x00080400013d7983 */ /* 0x000f220000300800 */
[----:B------:R-:W-:-:S03]  /*9ed0*/  IMAD.WIDE R8, R2, 0x2, R88 ;  /* 0x0000000202087825 */ /* 0x000fc600078e0258 */
[----:B------:R-:W-:Y:S01]  /*9ee0*/  STL [R1+0x1010], R18 ;  /* 0x0010101201007387 */ /* 0x000fe20000100800 */
[----:B------:R-:W-:-:S03]  /*9ef0*/  PRMT R65, RZ, 0x7610, R65 ;  /* 0x00007610ff417816 */ /* 0x000fc60000000041 */
[----:B------:R-:W-:Y:S04]  /*9f00*/  STL [R1+0x1008], R19 ;  /* 0x0010081301007387 */ /* 0x000fe80000100800 */
[----:B------:R-:W-:Y:S01]  /*9f10*/  STL [R1+0x101c], R16 ;  /* 0x00101c1001007387 */ /* 0x000fe20000100800 */
[----:B------:R-:W-:-:S03]  /*9f20*/  PRMT R64, RZ, 0x7610, R64 ;  /* 0x00007610ff407816 */ /* 0x000fc60000000040 */
[----:B------:R-:W-:Y:S04]  /*9f30*/  STL [R1+0x1014], R17 ;  /* 0x0010141101007387 */ /* 0x000fe80000100800 */
[----:B------:R0:W-:Y:S04]  /*9f40*/  STL.64 [R1+0x5c0], R6 ;  /* 0x0005c00601007387 */ /* 0x0001e80000100a00 */
[----:B------:R0:W4:Y:S04]  /*9f50*/  @!P5 LDG.E.U16 R67, desc[UR16][R6.64] ;  /* 0x000000100643d981 */ /* 0x000128000c1e1500 */
[----:B------:R1:W-:Y:S04]  /*9f60*/  STL.64 [R1+0x5b8], R10 ;  /* 0x0005b80a01007387 */ /* 0x0003e80000100a00 */
[----:B------:R-:W4:Y:S01]  /*9f70*/  LDL.LU R60, [R1+0x808] ;  /* 0x00080800013c7983 */ /* 0x000f220000300800 */
[----:B0-----:R-:W-:-:S03]  /*9f80*/  IMAD.WIDE R6, R2, 0x2, R86 ;  /* 0x0000000202067825 */ /* 0x001fc600078e0256 */
[----:B------:R0:W-:Y:S04]  /*9f90*/  STL.64 [R1+0x540], R8 ;  /* 0x0005400801007387 */ /* 0x0001e80000100a00 */
[----:B------:R-:W4:Y:S04]  /*9fa0*/  @!P5 LDG.E.U16 R66, desc[UR16][R10.64] ;  /* 0x000000100a42d981 */ /* 0x000f28000c1e1500 */
[----:B------:R-:W4:Y:S04]  /*9fb0*/  @!P6 LDG.E.U16 R65, desc[UR16][R8.64] ;  /* 0x000000100841e981 */ /* 0x000f28000c1e1500 */
[----:B------:R-:W4:Y:S04]  /*9fc0*/  @!P6 LDG.E.U16 R64, desc[UR16][R6.64] ;  /* 0x000000100640e981 */ /* 0x000f28000c1e1500 */
[----:B-1----:R-:W4:Y:S04]  /*9fd0*/  LDL.LU.64 R10, [R1+0x10a0] ;  /* 0x0010a000010a7983 */ /* 0x002f280000300a00 */
[----:B------:R1:W-:Y:S04]  /*9fe0*/  STL.64 [R1+0x538], R6 ;  /* 0x0005380601007387 */ /* 0x0003e80000100a00 */
[----:B0-----:R-:W4:Y:S01]  /*9ff0*/  LDL.LU.64 R8, [R1+0x1098] ;  /* 0x0010980001087983 */ /* 0x001f220000300a00 */
[----:B--2---:R-:W-:-:S03]  /*a000*/  ISETP.GE.AND P5, PT, R63, RZ, PT ;  /* 0x000000ff3f00720c */ /* 0x004fc60003fa6270 */
[----:B------:R-:W2:Y:S04]  /*a010*/  LDL.LU R63, [R1+0x80c] ;  /* 0x00080c00013f7983 */ /* 0x000ea80000300800 */
[----:B-1----:R-:W2:Y:S04]  /*a020*/  LDL.LU.64 R6, [R1+0x1090] ;  /* 0x0010900001067983 */ /* 0x002ea80000300a00 */
[----:B------:R-:W2:Y:S04]  /*a030*/  LDL.LU R54, [R1+0x810] ;  /* 0x0008100001367983 */ /* 0x000ea80000300800 */
[----:B------:R-:W2:Y:S01]  /*a040*/  LDL.LU R49, [R1+0x23c] ;  /* 0x00023c0001317983 */ /* 0x000ea20000300800 */
[----:B------:R-:W-:-:S02]  /*a050*/  PRMT R71, RZ, 0x7610, R71 ;  /* 0x00007610ff477816 */ /* 0x000fc40000000047 */
[----:B------:R-:W-:-:S04]  /*a060*/  PRMT R48, RZ, 0x7610, R48 ;  /* 0x00007610ff307816 */ /* 0x000fc80000000030 */
[----:B------:R-:W4:Y:S04]  /*a070*/  @!P4 LDG.E.U16 R71, desc[UR16][R18.64] ;  /* 0x000000101247c981 */ /* 0x000f28000c1e1500 */
[----:B------:R0:W4:Y:S01]  /*a080*/  @!P4 LDG.E.U16 R48, desc[UR16][R16.64] ;  /* 0x000000101030c981 */ /* 0x000122000c1e1500 */
[----:B---3--:R-:W-:-:S03]  /*a090*/  ISETP.GE.AND P4, PT, R57, RZ, PT ;  /* 0x000000ff3900720c */ /* 0x008fc60003f86270 */
[----:B------:R-:W3:Y:S04]  /*a0a0*/  LDL.LU R57, [R1+0x814] ;  /* 0x0008140001397983 */ /* 0x000ee80000300800 */
[----:B------:R-:W3:Y:S01]  /*a0b0*/  LDL.LU R47, [R1+0x238] ;  /* 0x00023800012f7983 */ /* 0x000ee20000300800 */
[----:B--2---:R-:W-:Y:S01]  /*a0c0*/  @!P2 IMAD.MOV R49, RZ, RZ, -R49 ;  /* 0x000000ffff31a224 */ /* 0x004fe200078e0a31 */
[----:B----4-:R-:W-:Y:S02]  /*a0d0*/  ISETP.GE.AND P2, PT, R56, RZ, PT ;  /* 0x000000ff3800720c */ /* 0x010fe40003f46270 */
[----:B------:R-:W2:Y:S04]  /*a0e0*/  LDL.LU R56, [R1+0x818] ;  /* 0x0008180001387983 */ /* 0x000ea80000300800 */
[----:B------:R-:W4:Y:S01]  /*a0f0*/  LDL.LU R22, [R1+0x1c4] ;  /* 0x0001c40001167983 */ /* 0x000f220000300800 */
[----:B---3--:R-:W-:Y:S01]  /*a100*/  @!P3 IMAD.MOV R47, RZ, RZ, -R47 ;  /* 0x000000ffff2fb224 */ /* 0x008fe200078e0a2f */
[----:B------:R-:W-:-:S02]  /*a110*/  ISETP.GE.AND P3, PT, R59, RZ, PT ;  /* 0x000000ff3b00720c */ /* 0x000fc40003f66270 */
[----:B------:R-:W3:Y:S04]  /*a120*/  LDL.LU R59, [R1+0x81c] ;  /* 0x00081c00013b7983 */ /* 0x000ee80000300800 */
[----:B------:R-:W2:Y:S04]  /*a130*/  LDL.LU R29, [R1+0x1c0] ;  /* 0x0001c000011d7983 */ /* 0x000ea80000300800 */
[----:B------:R-:W3:Y:S01]  /*a140*/  LDL.LU R37, [R1+0x1bc] ;  /* 0x0001bc0001257983 */ /* 0x000ee20000300800 */
[----:B----4-:R-:W-:Y:S01]  /*a150*/  @!P5 IMAD.MOV R22, RZ, RZ, -R22 ;  /* 0x000000ffff16d224 */ /* 0x010fe200078e0a16 */
[----:B------:R-:W-:-:S02]  /*a160*/  ISETP.GE.AND P5, PT, R58, RZ, PT ;  /* 0x000000ff3a00720c */ /* 0x000fc40003fa6270 */
[----:B------:R-:W4:Y:S04]  /*a170*/  LDL.LU R58, [R1+0x820] ;  /* 0x00082000013a7983 */ /* 0x000f280000300800 */
[----:B------:R-:W4:Y:S01]  /*a180*/  LDL.LU R45, [R1+0x1b8] ;  /* 0x0001b800012d7983 */ /* 0x000f220000300800 */
[----:B------:R-:W-:-:S04]  /*a190*/  IMAD.MOV.U32 R52, RZ, RZ, R5 ;  /* 0x000000ffff347224 */ /* 0x000fc800078e0005 */
[----:B------:R-:W-:Y:S01]  /*a1a0*/  @!P1 IMAD.MOV R52, RZ, RZ, -R52 ;  /* 0x000000ffff349224 */ /* 0x000fe200078e0a34 */
[----:B------:R-:W-:Y:S01]  /*a1b0*/  ISETP.GE.AND P1, PT, R55, RZ, PT ;  /* 0x000000ff3700720c */ /* 0x000fe20003f26270 */
[----:B--2---:R-:W-:Y:S01]  /*a1c0*/  @!P4 IMAD.MOV R29, RZ, RZ, -R29 ;  /* 0x000000ffff1dc224 */ /* 0x004fe200078e0a1d */
[----:B------:R-:W-:Y:S02]  /*a1d0*/  ISETP.GE.AND P4, PT, R61, RZ, PT ;  /* 0x000000ff3d00720c */ /* 0x000fe40003f86270 */
[----:B------:R-:W2:Y:S09]  /*a1e0*/  LDL.LU R61, [R1+0x824] ;  /* 0x00082400013d7983 */ /* 0x000eb20000300800 */
[----:B---3--:R-:W-:-:S02]  /*a1f0*/  @!P1 IADD3 R37, PT, PT, -R37, RZ, RZ ;  /* 0x000000ff25259210 */ /* 0x008fc40007ffe1ff */
[----:B------:R-:W-:Y:S01]  /*a200*/  ISETP.GE.AND P1, PT, R60, RZ, PT ;  /* 0x000000ff3c00720c */ /* 0x000fe20003f26270 */
[----:B------:R-:W3:Y:S04]  /*a210*/  LDL.LU R43, [R1+0x144] ;  /* 0x00014400012b7983 */ /* 0x000ee80000300800 */
[----:B------:R-:W2:Y:S04]  /*a220*/  LDL.LU R60, [R1+0x828] ;  /* 0x00082800013c7983 */ /* 0x000ea80000300800 */
[----:B------:R-:W2:Y:S01]  /*a230*/  LDL.LU R41, [R1+0x140] ;  /* 0x0001400001297983 */ /* 0x000ea20000300800 */
[----:B----4-:R-:W-:Y:S01]  /*a240*/  @!P2 IMAD.MOV R45, RZ, RZ, -R45 ;  /* 0x000000ffff2da224 */ /* 0x010fe200078e0a2d */
[----:B------:R-:W-:-:S02]  /*a250*/  ISETP.GE.AND P2, PT, R63, RZ, PT ;  /* 0x000000ff3f00720c */ /* 0x000fc40003f46270 */
[----:B------:R-:W4:Y:S04]  /*a260*/  LDL.LU R63, [R1+0x82c] ;  /* 0x00082c00013f7983 */ /* 0x000f280000300800 */
[----:B------:R-:W4:Y:S04]  /*a270*/  LDL.LU R39, [R1+0x13c] ;  /* 0x00013c0001277983 */ /* 0x000f280000300800 */
[----:B------:R-:W4:Y:S04]  /*a280*/  LDL.LU R2, [R1+0x830] ;  /* 0x0008300001027983 */ /* 0x000f280000300800 */
[----:B------:R-:W0:Y:S04]  /*a290*/  LDL.LU R16, [R1+0x138] ;  /* 0x0001380001107983 */ /* 0x000e280000300800 */
[----:B------:R-:W4:Y:S04]  /*a2a0*/  LDL.LU R51, [R1+0x834] ;  /* 0x0008340001337983 */ /* 0x000f280000300800 */
[----:B------:R-:W4:Y:S04]  /*a2b0*/  LDL.LU R24, [R1+0xc4] ;  /* 0x0000c40001187983 */ /* 0x000f280000300800 */
[----:B------:R-:W4:Y:S01]  /*a2c0*/  LDL.LU R55, [R1+0x838] ;  /* 0x0008380001377983 */ /* 0x000f220000300800 */
[----:B---3--:R-:W-:Y:S01]  /*a2d0*/  @!P3 IMAD.MOV R43, RZ, RZ, -R43 ;  /* 0x000000ffff2bb224 */ /* 0x008fe200078e0a2b */
[----:B------:R-:W-:-:S02]  /*a2e0*/  ISETP.GE.AND P3, PT, R54, RZ, PT ;  /* 0x000000ff3600720c */ /* 0x000fc40003f66270 */
[----:B------:R-:W3:Y:S04]  /*a2f0*/  LDL.LU R54, [R1+0x83c] ;  /* 0x00083c0001367983 */ /* 0x000ee80000300800 */
[----:B------:R-:W3:Y:S01]  /*a300*/  LDL.LU R31, [R1+0xc0] ;  /* 0x0000c000011f7983 */ /* 0x000ee20000300800 */
[----:B--2---:R-:W-:Y:S01]  /*a310*/  @!P5 IMAD.MOV R41, RZ, RZ, -R41 ;  /* 0x000000ffff29d224 */ /* 0x004fe200078e0a29 */
[----:B------:R-:W-:Y:S02]  /*a320*/  ISETP.GE.AND P5, PT, R57, RZ, PT ;  /* 0x000000ff3900720c */ /* 0x000fe40003fa6270 */
[----:B------:R-:W2:Y:S04]  /*a330*/  LDL.LU R57, [R1+0x840] ;  /* 0x0008400001397983 */ /* 0x000ea80000300800 */
[----:B------:R-:W2:Y:S01]  /*a340*/  LDL.LU R35, [R1+0xbc] ;  /* 0x0000bc0001237983 */ /* 0x000ea20000300800 */
[----:B----4-:R-:W-:Y:S01]  /*a350*/  @!P4 IMAD.MOV R39, RZ, RZ, -R39 ;  /* 0x000000ffff27c224 */ /* 0x010fe200078e0a27 */
[----:B------:R-:W-:-:S02]  /*a360*/  ISETP.GE.AND P4, PT, R56, RZ, PT ;  /* 0x000000ff3800720c */ /* 0x000fc40003f86270 */
[----:B------:R-:W4:Y:S01]  /*a370*/  LDL.LU R56, [R1+0x844] ;  /* 0x0008440001387983 */ /* 0x000f220000300800 */
[----:B0-----:R-:W-:Y:S01]  /*a380*/  @!P1 IMAD.MOV R16, RZ, RZ, -R16 ;  /* 0x000000ffff109224 */ /* 0x001fe200078e0a10 */
[----:B------:R-:W-:Y:S02]  /*a390*/  ISETP.GE.AND P1, PT, R59, RZ, PT ;  /* 0x000000ff3b00720c */ /* 0x000fe40003f26270 */
[----:B------:R-:W4:Y:S04]  /*a3a0*/  LDL.LU R59, [R1+0x848] ;  /* 0x00084800013b7983 */ /* 0x000f280000300800 */
[----:B------:R-:W4:Y:S01]  /*a3b0*/  LDL.LU R26, [R1+0xb8] ;  /* 0x0000b800011a7983 */ /* 0x000f220000300800 */
[----:B------:R-:W-:Y:S01]  /*a3c0*/  @!P2 IMAD.MOV R24, RZ, RZ, -R24 ;  /* 0x000000ffff18a224 */ /* 0x000fe200078e0a18 */
[----:B------:R-:W-:-:S02]  /*a3d0*/  ISETP.GE.AND P2, PT, R58, RZ, PT ;  /* 0x000000ff3a00720c */ /* 0x000fc40003f46270 */
[----:B------:R-:W4:Y:S04]  /*a3e0*/  LDL.LU R58, [R1+0x84c] ;  /* 0x00084c00013a7983 */ /* 0x000f280000300800 */
[----:B------:R-:W4:Y:S01]  /*a3f0*/  LDL.LU R20, [R1+0x44] ;  /* 0x0000440001147983 */ /* 0x000f220000300800 */
[----:B---3--:R-:W-:Y:S01]  /*a400*/  @!P3 IMAD.MOV R31, RZ, RZ, -R31 ;  /* 0x000000ffff1fb224 */ /* 0x008fe200078e0a1f */
[----:B------:R-:W-:Y:S02]  /*a410*/  ISETP.GE.AND P3, PT, R61, RZ, PT ;  /* 0x000000ff3d00720c */ /* 0x000fe40003f66270 */
[----:B------:R-:W3:Y:S01]  /*a420*/  LDL.LU R61, [R1+0x858] ;  /* 0x00085800013d7983 */ /* 0x000ee20000300800 */
[----:B--2---:R-:W-:Y:S01]  /*a430*/  @!P5 IMAD.MOV R35, RZ, RZ, -R35 ;  /* 0x000000ffff23d224 */ /* 0x004fe200078e0a23 */
[----:B------:R-:W-:-:S02]  /*a440*/  ISETP.GE.AND P5, PT, R60, RZ, PT ;  /* 0x000000ff3c00720c */ /* 0x000fc40003fa6270 */
[----:B------:R-:W2:Y:S04]  /*a450*/  LDL.LU R60, [R1+0x854] ;  /* 0x00085400013c7983 */ /* 0x000ea80000300800 */
[----:B------:R-:W2:Y:S01]  /*a460*/  LDL.LU R18, [R1+0x40] ;  /* 0x0000400001127983 */ /* 0x000ea20000300800 */
[----:B----4-:R-:W-:Y:S01]  /*a470*/  @!P4 IMAD.MOV R26, RZ, RZ, -R26 ;  /* 0x000000ffff1ac224 */ /* 0x010fe200078e0a1a */
[----:B------:R-:W-:Y:S02]  /*a480*/  ISETP.GE.AND P4, PT, R63, RZ, PT ;  /* 0x000000ff3f00720c */ /* 0x000fe40003f86270 */
[----:B------:R-:W4:Y:S04]  /*a490*/  LDL.LU R63, [R1+0x850] ;  /* 0x00085000013f7983 */ /* 0x000f280000300800 */
[----:B------:R-:W3:Y:S04]  /*a4a0*/  LDL.LU R5, [R1+0x3c] ;  /* 0x00003c0001057983 */ /* 0x000ee80000300800 */
[----:B------:R-:W4:Y:S01]  /*a4b0*/  LDL.LU R4, [R1+0x38] ;  /* 0x0000380001047983 */ /* 0x000f220000300800 */
[----:B------:R-:W-:Y:S01]  /*a4c0*/  @!P1 IMAD.MOV R20, RZ, RZ, -R20 ;  /* 0x000000ffff149224 */ /* 0x000fe200078e0a14 */
[----:B------:R-:W-:-:S02]  /*a4d0*/  ISETP.GE.AND P1, PT, R2, RZ, PT ;  /* 0x000000ff0200720c */ /* 0x000fc40003f26270 */
[----:B------:R-:W-:Y:S02]  /*a4e0*/  @!P4 IADD3 R93, PT, PT, -R93, RZ, RZ ;  /* 0x000000ff5d5dc210 */ /* 0x000fe40007ffe1ff */
[----:B------:R-:W-:-:S09]  /*a4f0*/  ISETP.GE.AND P4, PT, R57, RZ, PT ;  /* 0x000000ff3900720c */ /* 0x000fd20003f86270 */
[----:B------:R-:W-:Y:S01]  /*a500*/  @!P1 IMAD.MOV R92, RZ, RZ, -R92 ;  /* 0x000000ffff5c9224 */ /* 0x000fe200078e0a5c */
[----:B------:R-:W-:Y:S01]  /*a510*/  ISETP.GE.AND P1, PT, R56, RZ, PT ;  /* 0x000000ff3800720c */ /* 0x000fe20003f26270 */
[----:B------:R-:W-:Y:S02]  /*a520*/  VIADD R2, R62, 0xffffffd8 ;  /* 0xffffffd83e027836 */ /* 0x000fe40000000000 */
[----:B------:R-:W-:Y:S01]  /*a530*/  @!P4 IMAD.MOV R12, RZ, RZ, -R12 ;  /* 0x000000ffff0cc224 */ /* 0x000fe200078e0a0c */
[----:B------:R-:W-:Y:S02]  /*a540*/  PRMT R46, RZ, 0x7610, R46 ;  /* 0x00007610ff2e7816 */ /* 0x000fe4000000002e */
[----:B------:R-:W-:-:S07]  /*a550*/  PRMT R53, RZ, 0x7610, R53 ;  /* 0x00007610ff357816 */ /* 0x000fce0000000035 */
[----:B------:R-:W-:Y:S02]  /*a560*/  @!P1 IMAD.MOV R11, RZ, RZ, -R11 ;  /* 0x000000ffff0b9224 */ /* 0x000fe400078e0a0b */
[----:B--2---:R-:W-:Y:S01]  /*a570*/  @!P2 IMAD.MOV R18, RZ, RZ, -R18 ;  /* 0x000000ffff12a224 */ /* 0x004fe200078e0a12 */
[----:B------:R-:W-:Y:S01]  /*a580*/  ISETP.GE.AND P2, PT, R51, RZ, PT ;  /* 0x000000ff3300720c */ /* 0x000fe20003f46270 */
[----:B------:R-:W-:-:S12]  /*a590*/  VIADD R51, R62, 0xffffffe0 ;  /* 0xffffffe03e337836 */ /* 0x000fd80000000000 */
[----:B------:R-:W-:Y:S01]  /*a5a0*/  @!P2 IMAD.MOV R15, RZ, RZ, -R15 ;  /* 0x000000ffff0fa224 */ /* 0x000fe200078e0a0f */
[----:B------:R-:W-:Y:S02]  /*a5b0*/  ISETP.GE.AND P2, PT, R59, RZ, PT ;  /* 0x000000ff3b00720c */ /* 0x000fe40003f46270 */
[----:B------:R-:W-:Y:S02]  /*a5c0*/  ISETP.GE.U32.AND P6, PT, R51, 0x7fffff61, PT ;  /* 0x7fffff613300780c */ /* 0x000fe40003fc6070 */
[----:B------:R-:W-:-:S09]  /*a5d0*/  ISETP.GE.AND P4, PT, R60, RZ, PT ;  /* 0x000000ff3c00720c */ /* 0x000fd20003f86270 */
[----:B------:R-:W-:Y:S01]  /*a5e0*/  @!P2 IMAD.MOV R10, RZ, RZ, -R10 ;  /* 0x000000ffff0aa224 */ /* 0x000fe200078e0a0a */
[----:B------:R-:W-:Y:S01]  /*a5f0*/  ISETP.GE.U32.AND P2, PT, R2, 0x7fffff59, PT ;  /* 0x7fffff590200780c */ /* 0x000fe20003f46070 */
[----:B------:R-:W-:Y:S02]  /*a600*/  IMAD R2, R90, 0x1f, RZ ;  /* 0x0000001f5a027824 */ /* 0x000fe400078e02ff */
[----:B---3--:R-:W-:Y:S01]  /*a610*/  @!P3 IMAD.MOV R5, RZ, RZ, -R5 ;  /* 0x000000ffff05b224 */ /* 0x008fe200078e0a05 */
[----:B------:R-:W-:-:S13]  /*a620*/  ISETP.GE.AND P3, PT, R55, RZ, PT ;  /* 0x000000ff3700720c */ /* 0x000fda0003f66270 */
[----:B------:R-:W-:Y:S01]  /*a630*/  @!P3 IMAD.MOV R14, RZ, RZ, -R14 ;  /* 0x000000ffff0eb224 */ /* 0x000fe200078e0a0e */
[----:B------:R-:W-:Y:S01]  /*a640*/  ISETP.GE.AND P3, PT, R58, RZ, PT ;  /* 0x000000ff3a00720c */ /* 0x000fe20003f66270 */
[----:B----4-:R-:W-:Y:S01]  /*a650*/  @!P5 IMAD.MOV R4, RZ, RZ, -R4 ;  /* 0x000000ffff04d224 */ /* 0x010fe200078e0a04 */
[----:B------:R-:W-:-:S11]  /*a660*/  ISETP.GE.AND P5, PT, R54, RZ, PT ;  /* 0x000000ff3600720c */ /* 0x000fd60003fa6270 */
[----:B------:R-:W-:Y:S01]  /*a670*/  @!P3 IMAD.MOV R9, RZ, RZ, -R9 ;  /* 0x000000ffff09b224 */ /* 0x000fe200078e0a09 */
[----:B------:R-:W-:Y:S02]  /*a680*/  ISETP.NE.AND P3, PT, R3, RZ, PT ;  /* 0x000000ff0300720c */ /* 0x000fe40003f65270 */
[----:B------:R-:W-:-:S04]  /*a690*/  LOP3.LUT R3, RZ, R3, RZ, 0x33, !PT ;  /* 0x00000003ff037212 */ /* 0x000fc800078e33ff */
[C---:B------:R-:W-:Y:S02]  /*a6a0*/  SEL R62, R3.reuse, R49, !P3 ;  /* 0x00000031033e7207 */ /* 0x040fe40005800000 */
[C---:B------:R-:W-:Y:S02]  /*a6b0*/  SEL R60, R3.reuse, R41, !P3 ;  /* 0x00000029033c7207 */ /* 0x040fe40005800000 */
[C---:B------:R-:W-:Y:S02]  /*a6c0*/  SEL R58, R3.reuse, R20, !P3 ;  /* 0x00000014033a7207 */ /* 0x040fe40005800000 */
[C---:B------:R-:W-:Y:S02]  /*a6d0*/  SEL R41, R3.reuse, R15, !P3 ;  /* 0x0000000f03297207 */ /* 0x040fe40005800000 */
[C---:B------:R-:W-:Y:S01]  /*a6e0*/  SEL R49, R3.reuse, R14, !P3 ;  /* 0x0000000e03317207 */ /* 0x040fe20005800000 */
[----:B------:R-:W-:Y:S01]  /*a6f0*/  IMAD.WIDE R14, R2, 0x2, R88 ;  /* 0x00000002020e7825 */ /* 0x000fe200078e0258 */
[----:B------:R-:W-:-:S02]  /*a700*/  SEL R54, R3, R11, !P3 ;  /* 0x0000000b03367207 */ /* 0x000fc40005800000 */
[----:B------:R-:W-:Y:S01]  /*a710*/  SEL R20, R3, R10, !P3 ;  /* 0x0000000a03147207 */ /* 0x000fe20005800000 */
[----:B------:R-:W-:Y:S01]  /*a720*/  IMAD.WIDE R10, R2, 0x2, R86 ;  /* 0x00000002020a7825 */ /* 0x000fe200078e0256 */
[----:B------:R0:W2:Y:S04]  /*a730*/  @!P6 LDG.E.U16 R46, desc[UR16][R14.64] ;  /* 0x000000100e2ee981 */ /* 0x0000a8000c1e1500 */
[----:B------:R1:W3:Y:S04]  /*a740*/  @!P6 LDG.E.U16 R53, desc[UR16][R10.64] ;  /* 0x000000100a35e981 */ /* 0x0002e8000c1e1500 */
[----:B------:R0:W-:Y:S01]  /*a750*/  STL.64 [R1+0x4c0], R14 ;  /* 0x0004c00e01007387 */ /* 0x0001e20000100a00 */
[----:B------:R-:W-:-:S03]  /*a760*/  PRMT R44, RZ, 0x7610, R44 ;  /* 0x00007610ff2c7816 */ /* 0x000fc6000000002c */
[----:B------:R1:W-:Y:S01]  /*a770*/  STL.64 [R1+0x4b8], R10 ;  /* 0x0004b80a01007387 */ /* 0x0003e20000100a00 */
[----:B0-----:R-:W-:-:S04]  /*a780*/  IMAD R15, R90, 0x27, RZ ;  /* 0x000000275a0f7824 */ /* 0x001fc800078e02ff */
[----:B-1----:R-:W-:Y:S01]  /*a790*/  IMAD.WIDE R10, R15, 0x2, R88 ;  /* 0x000000020f0a7825 */ /* 0x002fe200078e0258 */
[----:B------:R-:W-:-:S04]  /*a7a0*/  SEL R56, R3, R5, !P3 ;  /* 0x0000000503387207 */ /* 0x000fc80005800000 */
[----:B------:R0:W4:Y:S01]  /*a7b0*/  @!P2 LDG.E.U16 R44, desc[UR16][R10.64] ;  /* 0x000000100a2ca981 */ /* 0x000122000c1e1500 */
[----:B------:R-:W-:Y:S01]  /*a7c0*/  PRMT R5, RZ, 0x7610, R5 ;  /* 0x00007610ff057816 */ /* 0x000fe20000000005 */
[----:B------:R-:W-:Y:S01]  /*a7d0*/  @!P5 IMAD.MOV R13, RZ, RZ, -R13 ;  /* 0x000000ffff0dd224 */ /* 0x000fe200078e0a0d */
[----:B------:R-:W-:Y:S02]  /*a7e0*/  ISETP.GE.AND P5, PT, R61, RZ, PT ;  /* 0x000000ff3d00720c */ /* 0x000fe40003fa6270 */
[C---:B------:R-:W-:Y:S02]  /*a7f0*/  SEL R61, R3.reuse, R47, !P3 ;  /* 0x0000002f033d7207 */ /* 0x040fe40005800000 */
[----:B------:R-:W-:Y:S01]  /*a800*/  SEL R47, R3, R26, !P3 ;  /* 0x0000001a032f7207 */ /* 0x000fe20005800000 */
[----:B--2---:R-:W-:Y:S04]  /*a810*/  STL [R1+0x106c], R46 ;  /* 0x00106c2e01007387 */ /* 0x004fe80000100800 */
[----:B---3--:R-:W-:Y:S04]  /*a820*/  STL [R1+0x750], R53 ;  /* 0x0007503501007387 */ /* 0x008fe80000100800 */
[----:B------:R0:W-:Y:S02]  /*a830*/  STL.64 [R1+0x440], R10 ;  /* 0x0004400a01007387 */ /* 0x0001e40000100a00 */
[----:B0-----:R-:W-:-:S05]  /*a840*/  IMAD.WIDE R10, R15, 0x2, R86 ;  /* 0x000000020f0a7825 */ /* 0x001fca00078e0256 */
[----:B------:R0:W2:Y:S01]  /*a850*/  @!P2 LDG.E.U16 R5, desc[UR16][R10.64] ;  /* 0x000000100a05a981 */ /* 0x0000a2000c1e1500 */
[C---:B------:R-:W-:Y:S02]  /*a860*/  SEL R26, R3.reuse, R93, !P3 ;  /* 0x0000005d031a7207 */ /* 0x040fe40005800000 */
[----:B------:R-:W-:Y:S02]  /*a870*/  MOV R93, R33 ;  /* 0x00000021005d7202 */ /* 0x000fe40000000f00 */
[C---:B------:R-:W-:Y:S02]  /*a880*/  SEL R33, R3.reuse, R92, !P3 ;  /* 0x0000005c03217207 */ /* 0x040fe40005800000 */
[C---:B------:R-:W-:Y:S01]  /*a890*/  SEL R57, R3.reuse, R18, !P3 ;  /* 0x0000001203397207 */ /* 0x040fe20005800000 */
[----:B------:R-:W1:Y:S01]  /*a8a0*/  LDC R92, c[0x0][0x3a0] ;  /* 0x0000e800ff5c7b82 */ /* 0x000e620000000800 */
[----:B------:R-:W-:Y:S02]  /*a8b0*/  SEL R18, R3, R4, !P3 ;  /* 0x0000000403127207 */ /* 0x000fe40005800000 */
[----:B------:R-:W-:-:S05]  /*a8c0*/  ISETP.GE.AND P1, PT, R63, RZ, PT ;  /* 0x000000ff3f00720c */ /* 0x000fca0003f26270 */
[----:B------:R-:W3:Y:S01]  /*a8d0*/  LDC R4, c[0x0][0x3a0] ;  /* 0x0000e800ff047b82 */ /* 0x000ee20000000800 */
[----:B------:R-:W-:Y:S02]  /*a8e0*/  @!P5 IMAD.MOV R8, RZ, RZ, -R8 ;  /* 0x000000ffff08d224 */ /* 0x000fe400078e0a08 */
[----:B------:R-:W-:Y:S01]  /*a8f0*/  @!P4 IMAD.MOV R7, RZ, RZ, -R7 ;  /* 0x000000ffff07c224 */ /* 0x000fe200078e0a07 */
[----:B------:R-:W-:-:S04]  /*a900*/  SEL R63, R3, R50, !P3 ;  /* 0x00000032033f7207 */ /* 0x000fc80005800000 */
[----:B------:R-:W-:Y:S01]  /*a910*/  @!P1 IMAD.MOV R6, RZ, RZ, -R6 ;  /* 0x000000ffff069224 */ /* 0x000fe200078e0a06 */
[C---:B------:R-:W-:Y:S02]  /*a920*/  SEL R59, R3.reuse, R39, !P3 ;  /* 0x00000027033b7207 */ /* 0x040fe40005800000 */
[C---:B------:R-:W-:Y:S02]  /*a930*/  SEL R50, R3.reuse, R43, !P3 ;  /* 0x0000002b03327207 */ /* 0x040fe40005800000 */
[C---:B------:R-:W-:Y:S02]  /*a940*/  SEL R39, R3.reuse, R35, !P3 ;  /* 0x0000002303277207 */ /* 0x040fe40005800000 */
[C---:B------:R-:W-:Y:S02]  /*a950*/  SEL R22, R3.reuse, R22, !P3 ;  /* 0x0000001603167207 */ /* 0x040fe40005800000 */
[C---:B------:R-:W-:Y:S02]  /*a960*/  SEL R29, R3.reuse, R29, !P3 ;  /* 0x0000001d031d7207 */ /* 0x040fe40005800000 */
[----:B------:R-:W-:-:S02]  /*a970*/  SEL R37, R3, R37, !P3 ;  /* 0x0000002503257207 */ /* 0x000fc40005800000 */
        /* <DEDUP_REMOVED lines=10> */
[----:B------:R-:W-:Y:S01]  /*aa20*/  SEL R52, R3, R52, !P3 ;  /* 0x0000003403347207 */ /* 0x000fe20005800000 */
[----:B-1----:R-:W-:Y:S02]  /*aa30*/  VIADD R3, R92, 0xffffffc0 ;  /* 0xffffffc05c037836 */ /* 0x002fe40000000000 */
[----:B---3--:R-:W-:Y:S01]  /*aa40*/  VIADD R4, R4, 0xffffffd0 ;  /* 0xffffffd004047836 */ /* 0x008fe20000000000 */
[----:B----4-:R1:W-:Y:S02]  /*aa50*/  STL [R1+0x75c], R44 ;  /* 0x00075c2c01007387 */ /* 0x0103e40000100800 */
[----:B------:R-:W-:Y:S01]  /*aa60*/  ISETP.GE.U32.AND P1, PT, R3, 0x7fffff41, PT ;  /* 0x7fffff410300780c */ /* 0x000fe20003f26070 */
[----:B------:R-:W-:Y:S01]  /*aa70*/  IMAD R3, R90, 0x2f, RZ ;  /* 0x0000002f5a037824 */ /* 0x000fe200078e02ff */
[----:B------:R-:W-:Y:S01]  /*aa80*/  ISETP.GE.U32.AND P6, PT, R4, 0x7fffff51, PT ;  /* 0x7fffff510400780c */ /* 0x000fe20003fc6070 */
[----:B------:R-:W-:-:S02]  /*aa90*/  VIADD R4, R92, 0xffffffc8 ;  /* 0xffffffc85c047836 */ /* 0x000fc40000000000 */
[C---:B------:R-:W-:Y:S01]  /*aaa0*/  IMAD.WIDE R14, R3.reuse, 0x2, R88 ;  /* 0x00000002030e7825 */ /* 0x040fe200078e0258 */
[----:B-1----:R-:W3:Y:S04]  /*aab0*/  LDL.LU R44, [R1+0x108c] ;  /* 0x00108c00012c7983 */ /* 0x002ee80000300800 */
[----:B------:R0:W-:Y:S01]  /*aac0*/  STL.64 [R1+0x438], R10 ;  /* 0x0004380a01007387 */ /* 0x0001e20000100a00 */
[----:B------:R-:W-:Y:S02]  /*aad0*/  ISETP.GE.U32.AND P5, PT, R4, 0x7fffff49, PT ;  /* 0x7fffff490400780c */ /* 0x000fe40003fa6070 */
[----:B------:R-:W-:Y:S01]  /*aae0*/  PRMT R9, RZ, 0x7610, R9 ;  /* 0x00007610ff097816 */ /* 0x000fe20000000009 */
[----:B0-----:R-:W-:-:S04]  /*aaf0*/  IMAD.WIDE R10, R3, 0x2, R86 ;  /* 0x00000002030a7825 */ /* 0x001fc800078e0256 */
[----:B------:R-:W-:Y:S01]  /*ab00*/  VIADD R3, R92, 0xffffffa8 ;  /* 0xffffffa85c037836 */ /* 0x000fe20000000000 */
[----:B------:R0:W4:Y:S04]  /*ab10*/  @!P6 LDG.E.U16 R9, desc[UR16][R10.64] ;  /* 0x000000100a09e981 */ /* 0x000128000c1e1500 */
[----:B------:R-:W-:Y:S01]  /*ab20*/  ISETP.GE.U32.AND P2, PT, R3, 0x7fffff29, PT ;  /* 0x7fffff290300780c */ /* 0x000fe20003f46070 */
[----:B------:R-:W-:Y:S01]  /*ab30*/  IMAD R3, R90, 0x37, RZ ;  /* 0x000000375a037824 */ /* 0x000fe200078e02ff */
[----:B------:R-:W-:Y:S01]  /*ab40*/  PRMT R8, RZ, 0x7610, R8 ;  /* 0x00007610ff087816 */ /* 0x000fe20000000008 */
[----:B--2---:R-:W-:Y:S04]  /*ab50*/  STL [R1+0x724], R5 ;  /* 0x0007240501007387 */ /* 0x004fe80000100800 */
[----:B------:R-:W-:Y:S04]  /*ab60*/  STL.64 [R1+0x3c0], R14 ;  /* 0x0003c00e01007387 */ /* 0x000fe80000100a00 */
[----:B------:R0:W-:Y:S02]  /*ab70*/  STL.64 [R1+0x3b8], R10 ;  /* 0x0003b80a01007387 */ /* 0x0001e40000100a00 */
[----:B0-----:R-:W-:-:S05]  /*ab80*/  IMAD.WIDE R10, R3, 0x2, R88 ;  /* 0x00000002030a7825 */ /* 0x001fca00078e0258 */
[----:B------:R0:W2:Y:S01]  /*ab90*/  @!P5 LDG.E.U16 R8, desc[UR16][R10.64] ;  /* 0x000000100a08d981 */ /* 0x0000a2000c1e1500 */
[C---:B------:R-:W-:Y:S01]  /*aba0*/  VIADD R4, R92.reuse, 0xffffffb0 ;  /* 0xffffffb05c047836 */ /* 0x040fe20000000000 */
[----:B------:R-:W-:Y:S01]  /*abb0*/  PRMT R13, RZ, 0x7610, R13 ;  /* 0x00007610ff0d7816 */ /* 0x000fe2000000000d */
[----:B------:R-:W-:Y:S01]  /*abc0*/  VIADD R5, R92, 0xffffffb8 ;  /* 0xffffffb85c057836 */ /* 0x000fe20000000000 */
[----:B------:R0:W-:Y:S02]  /*abd0*/  STL.64 [R1+0x340], R10 ;  /* 0x0003400a01007387 */ /* 0x0001e40000100a00 */
[----:B------:R-:W-:Y:S01]  /*abe0*/  ISETP.GE.U32.AND P3, PT, R4, 0x7fffff31, PT ;  /* 0x7fffff310400780c */ /* 0x000fe20003f66070 */
[----:B------:R-:W-:Y:S01]  /*abf0*/  IMAD R4, R90, 0x3f, RZ ;  /* 0x0000003f5a047824 */ /* 0x000fe200078e02ff */
[----:B------:R1:W3:Y:S01]  /*ac00*/  @!P6 LDG.E.U16 R13, desc[UR16][R14.64] ;  /* 0x000000100e0de981 */ /* 0x0002e2000c1e1500 */
[----:B------:R-:W-:Y:S02]  /*ac10*/  PRMT R7, RZ, 0x7610, R7 ;  /* 0x00007610ff077816 */ /* 0x000fe40000000007 */
[----:B------:R-:W-:-:S02]  /*ac20*/  PRMT R6, RZ, 0x7610, R6 ;  /* 0x00007610ff067816 */ /* 0x000fc40000000006 */
[----:B------:R-:W-:Y:S01]  /*ac30*/  ISETP.GE.U32.AND P4, PT, R5, 0x7fffff39, PT ;  /* 0x7fffff390500780c */ /* 0x000fe20003f86070 */
[----:B0-----:R-:W-:-:S04]  /*ac40*/  IMAD.WIDE R10, R4, 0x2, R88 ;  /* 0x00000002040a7825 */ /* 0x001fc800078e0258 */
[----:B-1----:R-:W-:Y:S01]  /*ac50*/  IMAD.WIDE R14, R3, 0x2, R86 ;  /* 0x00000002030e7825 */ /* 0x002fe200078e0256 */
[----:B------:R-:W-:Y:S01]  /*ac60*/  PRMT R12, RZ, 0x7610, R12 ;  /* 0x00007610ff0c7816 */ /* 0x000fe2000000000c */
[----:B------:R0:W3:Y:S02]  /*ac70*/  @!P1 LDG.E.U16 R7, desc[UR16][R10.64] ;  /* 0x000000100a079981 */ /* 0x0000e4000c1e1500 */
[C---:B------:R-:W-:Y:S02]  /*ac80*/  VIADD R3, R92.reuse, 0xffffff98 ;  /* 0xffffff985c037836 */ /* 0x040fe40000000000 */
[----:B------:R-:W-:Y:S01]  /*ac90*/  VIADD R5, R92, 0xffffffa0 ;  /* 0xffffffa05c057836 */ /* 0x000fe20000000000 */
[----:B------:R-:W3:Y:S01]  /*aca0*/  @!P5 LDG.E.U16 R12, desc[UR16][R14.64] ;  /* 0x000000100e0cd981 */ /* 0x000ee2000c1e1500 */
[----:B------:R-:W-:-:S03]  /*acb0*/  PRMT R17, RZ, 0x7610, R17 ;  /* 0x00007610ff117816 */ /* 0x000fc60000000011 */
[----:B------:R-:W-:Y:S02]  /*acc0*/  ISETP.GE.U32.AND P5, PT, R5, 0x7fffff21, PT ;  /* 0x7fffff210500780c */ /* 0x000fe40003fa6070 */
[----:B------:R-:W-:Y:S01]  /*acd0*/  PRMT R5, RZ, 0x7610, R5 ;  /* 0x00007610ff057816 */ /* 0x000fe20000000005 */
[----:B--2---:R-:W-:Y:S04]  /*ace0*/  STL [R1+0x730], R8 ;  /* 0x0007300801007387 */ /* 0x004fe80000100800 */
[----:B----4-:R1:W-:Y:S02]  /*acf0*/  STL [R1+0x72c], R9 ;  /* 0x00072c0901007387 */ /* 0x0103e40000100800 */
[----:B-1----:R-:W-:Y:S02]  /*ad00*/  IMAD.WIDE R8, R4, 0x2, R86 ;  /* 0x0000000204087825 */ /* 0x002fe400078e0256 */
[----:B------:R-:W-:Y:S04]  /*ad10*/  STL.64 [R1+0x338], R14 ;  /* 0x0003380e01007387 */ /* 0x000fe80000100a00 */
[----:B------:R1:W2:Y:S01]  /*ad20*/  @!P1 LDG.E.U16 R6, desc[UR16][R8.64] ;  /* 0x0000001008069981 */ /* 0x0002a2000c1e1500 */
[----:B------:R-:W-:Y:S01]  /*ad30*/  ISETP.GE.U32.AND P1, PT, R3, 0x7fffff19, PT ;  /* 0x7fffff190300780c */ /* 0x000fe20003f26070 */
[----:B------:R-:W-:-:S02]  /*ad40*/  IMAD R3, R90, 0x47, RZ ;  /* 0x000000475a037824 */ /* 0x000fc400078e02ff */
[----:B------:R0:W-:Y:S04]  /*ad50*/  STL.64 [R1+0x2c0], R10 ;  /* 0x0002c00a01007387 */ /* 0x0001e80000100a00 */
[----:B------:R1:W-:Y:S01]  /*ad60*/  STL.64 [R1+0x2b8], R8 ;  /* 0x0002b80801007387 */ /* 0x0003e20000100a00 */
[----:B0-----:R-:W-:-:S04]  /*ad70*/  IMAD.WIDE R10, R3, 0x2, R88 ;  /* 0x00000002030a7825 */ /* 0x001fc800078e0258 */
[----:B-1----:R-:W-:Y:S01]  /*ad80*/  IMAD.WIDE R8, R3, 0x2, R86 ;  /* 0x0000000203087825 */ /* 0x002fe200078e0256 */
[----:B------:R-:W4:Y:S04]  /*ad90*/  @!P4 LDG.E.U16 R5, desc[UR16][R10.64] ;  /* 0x000000100a05c981 */ /* 0x000f28000c1e1500 */
[----:B------:R-:W4:Y:S01]  /*ada0*/  @!P4 LDG.E.U16 R17, desc[UR16][R8.64] ;  /* 0x000000100811c981 */ /* 0x000f22000c1e1500 */
[----:B------:R-:W-:-:S03]  /*adb0*/  IMAD R4, R90, 0x4f, RZ ;  /* 0x0000004f5a047824 */ /* 0x000fc600078e02ff */
[----:B---3--:R-:W-:Y:S04]  /*adc0*/  STL [R1+0x728], R13 ;  /* 0x0007280d01007387 */ /* 0x008fe80000100800 */
[----:B------:R-:W-:Y:S01]  /*add0*/  STL.64 [R1+0x240], R10 ;  /* 0x0002400a01007387 */ /* 0x000fe20000100a00 */
[----:B------:R-:W-:Y:S02]  /*ade0*/  PRMT R19, RZ, 0x7610, R19 ;  /* 0x00007610ff137816 */ /* 0x000fe40000000013 */
[----:B------:R-:W-:Y:S01]  /*adf0*/  PRMT R21, RZ, 0x7610, R21 ;  /* 0x00007610ff157816 */ /* 0x000fe20000000015 */
[----:B--2---:R-:W-:Y:S04]  /*ae00*/  STL [R1+0x73c], R6 ;  /* 0x00073c0601007387 */ /* 0x004fe80000100800 */
[----:B------:R0:W-:Y:S04]  /*ae10*/  STL [R1+0x738], R7 ;  /* 0x0007380701007387 */ /* 0x0001e80000100800 */
[----:B------:R-:W-:Y:S01]  /*ae20*/  STL.64 [R1+0x238], R8 ;  /* 0x0002380801007387 */ /* 0x000fe20000100a00 */
[----:B0-----:R-:W-:-:S05]  /*ae30*/  IMAD.WIDE R6, R4, 0x2, R88 ;  /* 0x0000000204067825 */ /* 0x001fca00078e0258 */
[----:B------:R0:W2:Y:S04]  /*ae40*/  @!P3 LDG.E.U16 R19, desc[UR16][R6.64] ;  /* 0x000000100613b981 */ /* 0x0000a8000c1e1500 */
[----:B----4-:R-:W-:Y:S04]  /*ae50*/  STL [R1+0x1024], R17 ;  /* 0x0010241101007387 */ /* 0x010fe80000100800 */
[----:B------:R-:W-:Y:S04]  /*ae60*/  STL.64 [R1+0x1c0], R6 ;  /* 0x0001c00601007387 */ /* 0x000fe80000100a00 */
[----:B------:R1:W-:Y:S02]  /*ae70*/  STL [R1+0x740], R5 ;  /* 0x0007400501007387 */ /* 0x0003e40000100800 */
[----:B-1----:R-:W-:-:S05]  /*ae80*/  IMAD.WIDE R4, R4, 0x2, R86 ;  /* 0x0000000204047825 */ /* 0x002fca00078e0256 */
[----:B------:R1:W3:Y:S01]  /*ae90*/  @!P3 LDG.E.U16 R21, desc[UR16][R4.64] ;  /* 0x000000100415b981 */ /* 0x0002e2000c1e1500 */
[----:B------:R-:W-:-:S05]  /*aea0*/  VIADD R3, R92, 0xffffff90 ;  /* 0xffffff905c037836 */ /* 0x000fca0000000000 */
[----:B------:R-:W-:Y:S01]  /*aeb0*/  ISETP.GE.U32.AND P4, PT, R3, 0x7fffff11, PT ;  /* 0x7fffff110300780c */ /* 0x000fe20003f86070 */
[----:B------:R-:W-:Y:S01]  /*aec0*/  VIADD R3, R92, 0xffffff88 ;  /* 0xffffff885c037836 */ /* 0x000fe20000000000 */
[----:B------:R1:W-:Y:S04]  /*aed0*/  STL.64 [R1+0x1b8], R4 ;  /* 0x0001b80401007387 */ /* 0x0003e80000100a00 */
[----:B------:R-:W-:Y:S01]  /*aee0*/  ISETP.GE.U32.AND P3, PT, R3, 0x7fffff09, PT ;  /* 0x7fffff090300780c */ /* 0x000fe20003f66070 */
[----:B------:R-:W-:Y:S01]  /*aef0*/  IMAD R3, R90, 0x57, RZ ;  /* 0x000000575a037824 */ /* 0x000fe200078e02ff */
[----:B------:R-:W-:Y:S02]  /*af00*/  PRMT R23, RZ, 0x7610, R23 ;  /* 0x00007610ff177816 */ /* 0x000fe40000000017 */
[----:B------:R-:W-:Y:S01]  /*af10*/  PRMT R25, RZ, 0x7610, R25 ;  /* 0x00007610ff197816 */ /* 0x000fe20000000019 */
[----:B0-----:R-:W-:-:S04]  /*af20*/  IMAD.WIDE R6, R3, 0x2, R88 ;  /* 0x0000000203067825 */ /* 0x001fc800078e0258 */
[----:B-1----:R-:W-:Y:S01]  /*af30*/  IMAD.WIDE R4, R3, 0x2, R86 ;  /* 0x0000000203047825 */ /* 0x002fe200078e0256 */
[----:B------:R0:W4:Y:S03]  /*af40*/  @!P2 LDG.E.U16 R23, desc[UR16][R6.64] ;  /* 0x000000100617a981 */ /* 0x000126000c1e1500 */
[----:B------:R-:W-:Y:S01]  /*af50*/  VIADD R3, R92, 0xffffff80 ;  /* 0xffffff805c037836 */ /* 0x000fe20000000000 */
[----:B------:R-:W4:Y:S04]  /*af60*/  @!P2 LDG.E.U16 R25, desc[UR16][R4.64] ;  /* 0x000000100419a981 */ /* 0x000f28000c1e1500 */
[----:B------:R-:W-:Y:S01]  /*af70*/  ISETP.GE.U32.AND P2, PT, R3, 0x7fffff01, PT ;  /* 0x7fffff010300780c */ /* 0x000fe20003f46070 */
[----:B------:R-:W-:Y:S01]  /*af80*/  STL [R1+0x734], R12 ;  /* 0x0007340c01007387 */ /* 0x000fe20000100800 */
[----:B------:R-:W-:Y:S01]  /*af90*/  IMAD R3, R90, 0x5f, RZ ;  /* 0x0000005f5a037824 */ /* 0x000fe200078e02ff */
[----:B------:R-:W-:-:S02]  /*afa0*/  PRMT R27, RZ, 0x7610, R27 ;  /* 0x00007610ff1b7816 */ /* 0x000fc4000000001b */
[----:B--2---:R-:W-:Y:S04]  /*afb0*/  STL [R1+0x102c], R19 ;  /* 0x00102c1301007387 */ /* 0x004fe80000100800 */
[----:B---3--:R-:W-:Y:S04]  /*afc0*/  STL [R1+0x1030], R21 ;  /* 0x0010301501007387 */ /* 0x008fe80000100800 */
[----:B------:R0:W-:Y:S02]  /*afd0*/  STL.64 [R1+0x140], R6 ;  /* 0x0001400601007387 */ /* 0x0001e40000100a00 */
[----:B0-----:R-:W-:-:S05]  /*afe0*/  IMAD.WIDE R6, R3, 0x2, R88 ;  /* 0x0000000203067825 */ /* 0x001fca00078e0258 */
[----:B------:R0:W2:Y:S01]  /*aff0*/  @!P5 LDG.E.U16 R27, desc[UR16][R6.64] ;  /* 0x00000010061bd981 */ /* 0x0000a2000c1e1500 */
[----:B------:R-:W-:-:S03]  /*b000*/  PRMT R28, RZ, 0x7610, R28 ;  /* 0x00007610ff1c7816 */ /* 0x000fc6000000001c */
[----:B----4-:R-:W-:Y:S04]  /*b010*/  STL [R1+0x1034], R23 ;  /* 0x0010341701007387 */ /* 0x010fe80000100800 */
[----:B------:R1:W-:Y:S01]  /*b020*/  STL.64 [R1+0x138], R4 ;  /* 0x0001380401007387 */ /* 0x0003e20000100a00 */
[----:B------:R-:W-:-:S03]  /*b030*/  PRMT R30, RZ, 0x7610, R30 ;  /* 0x00007610ff1e7816 */ /* 0x000fc6000000001e */
[----:B------:R-:W-:Y:S01]  /*b040*/  STL [R1+0x103c], R25 ;  /* 0x00103c1901007387 */ /* 0x000fe20000100800 */
[----:B------:R-:W-:-:S03]  /*b050*/  PRMT R32, RZ, 0x7610, R32 ;  /* 0x00007610ff207816 */ /* 0x000fc60000000020 */
[----:B------:R0:W-:Y:S01]  /*b060*/  STL.64 [R1+0xc0], R6 ;  /* 0x0000c00601007387 */ /* 0x0001e20000100a00 */
[----:B-1----:R-:W-:-:S04]  /*b070*/  IMAD.WIDE R4, R3, 0x2, R86 ;  /* 0x0000000203047825 */ /* 0x002fc800078e0256 */
[----:B------:R-:W-:Y:S01]  /*b080*/  IMAD R3, R90, 0x67, RZ ;  /* 0x000000675a037824 */ /* 0x000fe200078e02ff */
[----:B------:R1:W3:Y:S03]  /*b090*/  @!P5 LDG.E.U16 R28, desc[UR16][R4.64] ;  /* 0x00000010041cd981 */ /* 0x0002e6000c1e1500 */
[----:B0-----:R-:W-:-:S04]  /*b0a0*/  IMAD.WIDE R6, R3, 0x2, R88 ;  /* 0x0000000203067825 */ /* 0x001fc800078e0258 */
[----:B------:R-:W-:Y:S01]  /*b0b0*/  IMAD.MOV.U32 R19, RZ, RZ, R93 ;  /* 0x000000ffff137224 */ /* 0x000fe200078e005d */
[----:B------:R-:W4:Y:S04]  /*b0c0*/  @!P1 LDG.E.U16 R30, desc[UR16][R6.64] ;  /* 0x00000010061e9981 */ /* 0x000f28000c1e1500 */
[----:B--2---:R-:W-:Y:S04]  /*b0d0*/  STL [R1+0x1044], R27 ;  /* 0x0010441b01007387 */ /* 0x004fe80000100800 */
[----:B------:R1:W-:Y:S04]  /*b0e0*/  STL.64 [R1+0xb8], R4 ;  /* 0x0000b80401007387 */ /* 0x0003e80000100a00 */
[----:B------:R-:W2:Y:S04]  /*b0f0*/  LDL.LU R17, [R1+0x70c] ;  /* 0x00070c0001117983 */ /* 0x000ea80000300800 */
[----:B------:R-:W2:Y:S01]  /*b100*/  LDL.LU R46, [R1+0x708] ;  /* 0x00070800012e7983 */ /* 0x000ea20000300800 */
[----:B-1----:R-:W-:-:S03]  /*b110*/  IMAD.WIDE R4, R3, 0x2, R86 ;  /* 0x0000000203047825 */ /* 0x002fc600078e0256 */
[----:B------:R-:W2:Y:S04]  /*b120*/  LDL.LU R92, [R1+0x704] ;  /* 0x00070400015c7983 */ /* 0x000ea80000300800 */
[----:B------:R-:W2:Y:S04]  /*b130*/  @!P1 LDG.E.U16 R32, desc[UR16][R4.64] ;  /* 0x0000001004209981 */ /* 0x000ea8000c1e1500 */
[----:B------:R-:W2:Y:S01]  /*b140*/  LDL.LU R93, [R1+0x700] ;  /* 0x00070000015d7983 */ /* 0x000ea20000300800 */
[----:B------:R-:W-:-:S03]  /*b150*/  IMAD R12, R90, 0x6f, RZ ;  /* 0x0000006f5a0c7824 */ /* 0x000fc600078e02ff */
[----:B---3--:R-:W-:Y:S01]  /*b160*/  STL [R1+0x104c], R28 ;  /* 0x00104c1c01007387 */ /* 0x008fe20000100800 */
[----:B------:R-:W-:-:S03]  /*b170*/  IMAD.WIDE R14, R12, 0x2, R88 ;  /* 0x000000020c0e7825 */ /* 0x000fc600078e0258 */
[----:B------:R-:W-:Y:S04]  /*b180*/  STL.64 [R1+0x40], R6 ;  /* 0x0000400601007387 */ /* 0x000fe80000100a00 */
[----:B------:R-:W-:Y:S04]  /*b190*/  STS.U16 [R70+UR5+0x8f00], R19 ;  /* 0x008f001346007988 */ /* 0x000fe80008000405 */
[----:B------:R-:W-:Y:S04]  /*b1a0*/  STL.64 [R1+0x38], R4 ;  /* 0x0000380401007387 */ /* 0x000fe80000100a00 */
[----:B----4-:R-:W-:Y:S04]  /*b1b0*/  STL [R1+0x1054], R30 ;  /* 0x0010541e01007387 */ /* 0x010fe80000100800 */
[----:B--2---:R-:W-:Y:S04]  /*b1c0*/  STS.U16 [R70+UR5+0x1300], R17 ;  /* 0x0013001146007988 */ /* 0x004fe80008000405 */
[----:B------:R-:W-:Y:S04]  /*b1d0*/  STS.U16 [R70+UR5+0x9300], R46 ;  /* 0x0093002e46007988 */ /* 0x000fe80008000405 */
[----:B------:R-:W-:Y:S04]  /*b1e0*/  STS.U16 [R70+UR5+0x1700], R92 ;  /* 0x0017005c46007988 */ /* 0x000fe80008000405 */
[----:B------:R-:W-:Y:S04]  /*b1f0*/  STL [R1+0x105c], R32 ;  /* 0x00105c2001007387 */ /* 0x000fe80000100800 */
[----:B------:R-:W-:Y:S04]  /*b200*/  STL [R1+0x1074], R14 ;  /* 0x0010740e01007387 */ /* 0x000fe80000100800 */
[----:B------:R-:W-:Y:S04]  /*b210*/  STS.U16 [R70+UR5+0x9700], R93 ;  /* 0x0097005d46007988 */ /* 0x000fe80008000405 */
[----:B------:R-:W-:Y:S04]  /*b220*/  STL [R1+0x1070], R15 ;  /* 0x0010700f01007387 */ /* 0x000fe80000100800 */
[----:B------:R0:W-:Y:S04]  /*b230*/  STS.U16 [R70+UR5+0x1b00], R84 ;  /* 0x001b005446007988 */ /* 0x0001e80008000405 */
[----:B------:R1:W-:Y:S04]  /*b240*/  STS.U16 [R70+UR5+0x9b00], R0 ;  /* 0x009b000046007988 */ /* 0x0003e80008000405 */
[----:B------:R2:W-:Y:S04]  /*b250*/  STS.U16 [R70+UR5+0x1f00], R68 ;  /* 0x001f004446007988 */ /* 0x0005e80008000405 */
[----:B0-----:R-:W3:Y:S04]  /*b260*/  LDL.LU R84, [R1+0x1088] ;  /* 0x0010880001547983 */ /* 0x001ee80000300800 */
[----:B-1----:R-:W4:Y:S04]  /*b270*/  LDL.LU R0, [R1+0x1084] ;  /* 0x0010840001007983 */ /* 0x002f280000300800 */
[----:B--2---:R-:W2:Y:S04]  /*b280*/  LDL.LU R68, [R1+0x1080] ;  /* 0x0010800001447983 */ /* 0x004ea80000300800 */
[----:B------:R0:W-:Y:S04]  /*b290*/  STS.U16 [R70+UR5+0x9f00], R69 ;  /* 0x009f004546007988 */ /* 0x0001e80008000405 */
[----:B------:R1:W-:Y:S04]  /*b2a0*/  STS.U16 [R70+UR5+0x2300], R91 ;  /* 0x0023005b46007988 */ /* 0x0003e80008000405 */
[----:B0-----:R-:W2:Y:S04]  /*b2b0*/  LDL.LU R69, [R1+0x107c] ;  /* 0x00107c0001457983 */ /* 0x001ea80000300800 */
[----:B-1----:R-:W2:Y:S04]  /*b2c0*/  LDL.LU R91, [R1+0x1078] ;  /* 0x00107800015b7983 */ /* 0x002ea80000300800 */
[----:B------:R-:W-:Y:S04]  /*b2d0*/  STS.U16 [R70+UR5+0xa300], R85 ;  /* 0x00a3005546007988 */ /* 0x000fe80008000405 */
[----:B------:R-:W-:Y:S04]  /*b2e0*/  STS.U16 [R70+UR5+0x2700], R83 ;  /* 0x0027005346007988 */ /* 0x000fe80008000405 */
        /* <DEDUP_REMOVED lines=11> */
[C---:B------:R-:W-:Y:S02]  /*b3a0*/  IMAD.WIDE R6, R4.reuse, 0x2, R88 ;  /* 0x0000000204067825 */ /* 0x040fe400078e0258 */
[----:B------:R-:W-:Y:S02]  /*b3b0*/  STS.U16 [R70+UR5+0xb700], R74 ;  /* 0x00b7004a46007988 */ /* 0x000fe40008000405 */
[----:B------:R-:W-:Y:S02]  /*b3c0*/  IMAD.WIDE R4, R4, 0x2, R86 ;  /* 0x0000000204047825 */ /* 0x000fe400078e0256 */
[----:B------:R-:W-:Y:S02]  /*b3d0*/  STS.U16 [R70+UR5+0x3b00], R73 ;  /* 0x003b004946007988 */ /* 0x000fe40008000405 */
[----:B------:R-:W-:-:S02]  /*b3e0*/  IMAD R8, R90, 0x77, RZ ;  /* 0x000000775a087824 */ /* 0x000fc400078e02ff */
[----:B------:R-:W-:Y:S01]  /*b3f0*/  STS.U16 [R70+UR5+0xbb00], R72 ;  /* 0x00bb004846007988 */ /* 0x000fe20008000405 */
[----:B------:R-:W-:-:S03]  /*b400*/  IMAD R27, R62, UR4, RZ ;  /* 0x000000043e1b7c24 */ /* 0x000fc6000f8e02ff */
[----:B------:R-:W-:Y:S01]  /*b410*/  STS.U16 [R70+UR5+0x3f00], R71 ;  /* 0x003f004746007988 */ /* 0x000fe20008000405 */
[----:B------:R-:W-:-:S03]  /*b420*/  IMAD R93, R63, UR4, RZ ;  /* 0x000000043f5d7c24 */ /* 0x000fc6000f8e02ff */
[----:B------:R4:W-:Y:S01]  /*b430*/  STS.U16 [R70+UR5+0xbf00], R48 ;  /* 0x00bf003046007988 */ /* 0x0009e20008000405 */
[----:B------:R-:W-:Y:S01]  /*b440*/  PRMT R38, RZ, 0x7610, R38 ;  /* 0x00007610ff267816 */ /* 0x000fe20000000026 */
[----:B------:R-:W-:Y:S01]  /*b450*/  IMAD.WIDE R10, R8, 0x2, R88 ;  /* 0x00000002080a7825 */ /* 0x000fe200078e0258 */
[----:B------:R-:W-:Y:S01]  /*b460*/  PRMT R40, RZ, 0x7610, R40 ;  /* 0x00007610ff287816 */ /* 0x000fe20000000028 */
[----:B------:R-:W2:Y:S02]  /*b470*/  @!P2 LDG.E.U16 R42, desc[UR16][R6.64] ;  /* 0x00000010062aa981 */ /* 0x000ea4000c1e1500 */
[----:B------:R-:W-:Y:S02]  /*b480*/  IMAD R30, R58, UR10, RZ ;  /* 0x0000000a3a1e7c24 */ /* 0x000fe4000f8e02ff */
[----:B------:R-:W2:Y:S01]  /*b490*/  @!P2 LDG.E.U16 R44, desc[UR16][R4.64] ;  /* 0x00000010042ca981 */ /* 0x000ea2000c1e1500 */
[----:B------:R-:W-:-:S03]  /*b4a0*/  IMAD.WIDE R8, R8, 0x2, R86 ;  /* 0x0000000208087825 */ /* 0x000fc600078e0256 */
[----:B------:R-:W2:Y:S01]  /*b4b0*/  @!P3 LDG.E.U16 R38, desc[UR16][R10.64] ;  /* 0x000000100a26b981 */ /* 0x000ea2000c1e1500 */
[----:B------:R-:W-:Y:S02]  /*b4c0*/  IMAD R22, R22, UR4, RZ ;  /* 0x0000000416167c24 */ /* 0x000fe4000f8e02ff */
[----:B------:R-:W-:Y:S01]  /*b4d0*/  IMAD R17, R61, UR4, RZ ;  /* 0x000000043d117c24 */ /* 0x000fe2000f8e02ff */
[----:B------:R-:W2:Y:S01]  /*b4e0*/  @!P3 LDG.E.U16 R40, desc[UR16][R8.64] ;  /* 0x000000100828b981 */ /* 0x000ea2000c1e1500 */
[----:B------:R-:W-:Y:S02]  /*b4f0*/  IMAD R29, R29, UR4, RZ ;  /* 0x000000041d1d7c24 */ /* 0x000fe4000f8e02ff */
[----:B------:R-:W-:Y:S02]  /*b500*/  IMAD R45, R45, UR4, RZ ;  /* 0x000000042d2d7c24 */ /* 0x000fe4000f8e02ff */
[----:B------:R-:W-:Y:S02]  /*b510*/  IMAD R37, R37, UR4, RZ ;  /* 0x0000000425257c24 */ /* 0x000fe4000f8e02ff */
[----:B------:R-:W-:-:S02]  /*b520*/  IMAD R50, R50, UR4, RZ ;  /* 0x0000000432327c24 */ /* 0x000fc4000f8e02ff */
[----:B------:R-:W-:Y:S02]  /*b530*/  IMAD R25, R59, UR4, RZ ;  /* 0x000000043b197c24 */ /* 0x000fe4000f8e02ff */
[----:B------:R-:W-:Y:S02]  /*b540*/  IMAD R32, R60, UR4, RZ ;  /* 0x000000043c207c24 */ /* 0x000fe4000f8e02ff */
[----:B------:R-:W-:Y:S02]  /*b550*/  IMAD R16, R16, UR4, RZ ;  /* 0x0000000410107c24 */ /* 0x000fe4000f8e02ff */
[----:B------:R-:W-:Y:S02]  /*b560*/  IMAD R19, R54, UR24, RZ ;  /* 0x0000001836137c24 */ /* 0x000fe4000f8e02ff */
[----:B------:R-:W-:Y:S02]  /*b570*/  IMAD R31, R31, UR4, RZ ;  /* 0x000000041f1f7c24 */ /* 0x000fe4000f8e02ff */
[----:B------:R-:W-:-:S02]  /*b580*/  IMAD R24, R24, UR4, RZ ;  /* 0x0000000418187c24 */ /* 0x000fc4000f8e02ff */
[----:B------:R-:W-:Y:S01]  /*b590*/  IMAD R39, R39, UR4, RZ ;  /* 0x0000000427277c24 */ /* 0x000fe2000f8e02ff */
[----:B------:R-:W-:Y:S01]  /*b5a0*/  PRMT R34, RZ, 0x7610, R34 ;  /* 0x00007610ff227816 */ /* 0x000fe20000000022 */
[----:B------:R-:W-:Y:S02]  /*b5b0*/  IMAD R47, R47, UR9, RZ ;  /* 0x000000092f2f7c24 */ /* 0x000fe4000f8e02ff */
[----:B------:R-:W-:-:S03]  /*b5c0*/  IMAD R21, R57, UR11, RZ ;  /* 0x0000000b39157c24 */ /* 0x000fc6000f8e02ff */
[----:B------:R0:W2:Y:S01]  /*b5d0*/  @!P4 LDG.E.U16 R34, desc[UR16][R14.64] ;  /* 0x000000100e22c981 */ /* 0x0000a2000c1e1500 */
[----:B------:R-:W-:Y:S02]  /*b5e0*/  IMAD R23, R56, UR12, RZ ;  /* 0x0000000c38177c24 */ /* 0x000fe4000f8e02ff */
[----:B------:R-:W-:Y:S02]  /*b5f0*/  IMAD R33, R33, UR19, RZ ;  /* 0x0000001321217c24 */ /* 0x000fe4000f8e02ff */
[----:B0-----:R-:W-:Y:S02]  /*b600*/  IMAD R15, R53, UR29, RZ ;  /* 0x0000001d350f7c24 */ /* 0x001fe4000f8e02ff */
[----:B------:R-:W-:Y:S02]  /*b610*/  IMAD R51, R51, UR22, RZ ;  /* 0x0000001633337c24 */ /* 0x000fe4000f8e02ff */
[----:B------:R-:W-:Y:S02]  /*b620*/  IMAD R18, R18, UR13, RZ ;  /* 0x0000000d12127c24 */ /* 0x000fe4000f8e02ff */
[----:B------:R-:W-:-:S02]  /*b630*/  IMAD R26, R26, UR18, RZ ;  /* 0x000000121a1a7c24 */ /* 0x000fc4000f8e02ff */
[----:B------:R-:W-:Y:S02]  /*b640*/  IMAD R41, R41, UR20, RZ ;  /* 0x0000001429297c24 */ /* 0x000fe4000f8e02ff */
[----:B------:R-:W-:Y:S02]  /*b650*/  IMAD R49, R49, UR21, RZ ;  /* 0x0000001531317c24 */ /* 0x000fe4000f8e02ff */
[----:B------:R-:W-:Y:S01]  /*b660*/  IMAD R28, R55, UR23, RZ ;  /* 0x00000017371c7c24 */ /* 0x000fe2000f8e02ff */
[----:B------:R-:W-:Y:S01]  /*b670*/  PRMT R36, RZ, 0x7610, R36 ;  /* 0x00007610ff247816 */ /* 0x000fe20000000024 */
[----:B------:R-:W-:Y:S02]  /*b680*/  IMAD R20, R20, UR25, RZ ;  /* 0x0000001914147c24 */ /* 0x000fe4000f8e02ff */
[----:B------:R-:W-:Y:S02]  /*b690*/  IMAD R2, R2, UR26, RZ ;  /* 0x0000001a02027c24 */ /* 0x000fe4000f8e02ff */
[----:B------:R-:W-:-:S04]  /*b6a0*/  IMAD.WIDE R12, R12, 0x2, R86 ;  /* 0x000000020c0c7825 */ /* 0x000fc800078e0256 */
[----:B------:R-:W-:Y:S01]  /*b6b0*/  IMAD R35, R35, UR27, RZ ;  /* 0x0000001b23237c24 */ /* 0x000fe2000f8e02ff */
[----:B------:R-:W2:Y:S01]  /*b6c0*/  @!P4 LDG.E.U16 R36, desc[UR16][R12.64] ;  /* 0x000000100c24c981 */ /* 0x000ea2000c1e1500 */
[----:B------:R-:W-:Y:S01]  /*b6d0*/  IMAD R43, R43, UR28, RZ ;  /* 0x0000001c2b2b7c24 */ /* 0x000fe2000f8e02ff */
[----:B---3--:R-:W-:Y:S02]  /*b6e0*/  LOP3.LUT R46, R84, 0x7f, RZ, 0xc0, !PT ;  /* 0x0000007f542e7812 */ /* 0x008fe400078ec0ff */
[----:B----4-:R-:W-:-:S03]  /*b6f0*/  LOP3.LUT R48, R0, 0x70, RZ, 0x3c, !PT ;  /* 0x0000007000307812 */ /* 0x010fc600078e3cff */
[----:B--2---:R-:W-:-:S05]  /*b700*/  IMAD R92, R46, R91, RZ ;  /* 0x0000005b2e5c7224 */ /* 0x004fca00078e02ff */
[C---:B------:R-:W-:Y:S01]  /*b710*/  LEA R3, P1, R92.reuse, UR14, 0x1 ;  /* 0x0000000e5c037c11 */ /* 0x040fe2000f8208ff */
[----:B------:R0:W-:Y:S01]  /*b720*/  STS.U16 [R48+UR5+0x380], R69 ;  /* 0x0003804530007988 */ /* 0x0001e20008000405 */
[----:B------:R-:W1:Y:S02]  /*b730*/  LDCU UR14, c[0x0][0x3b0] ;  /* 0x00007600ff0e77ac */ /* 0x000e640008000800 */
[----:B------:R-:W-:Y:S02]  /*b740*/  LEA.HI.X.SX32 R92, R92, UR15, 0x1, P1 ;  /* 0x0000000f5c5c7c11 */ /* 0x000fe400088f0eff */
[-C--:B------:R-:W-:Y:S01]  /*b750*/  LEA R58, P2, R27, R3.reuse, 0x1 ;  /* 0x000000031b3a7211 */ /* 0x080fe200078408ff */
[----:B------:R-:W-:Y:S01]  /*b760*/  STS.U16 [R48+UR5+0x8380], R68 ;  /* 0x0083804430007988 */ /* 0x000fe20008000405 */
[----:B------:R-:W-:Y:S02]  /*b770*/  LEA R83, P1, R93, R3, 0x1 ;  /* 0x000000035d537211 */ /* 0x000fe400078208ff */
[-C--:B------:R-:W-:Y:S01]  /*b780*/  LEA.HI.X.SX32 R27, R27, R92.reuse, 0x1, P2 ;  /* 0x0000005c1b1b7211 */ /* 0x080fe200010f0eff */
[----:B------:R-:W-:Y:S01]  /*b790*/  STS.U16 [R48+UR5+0x780], R67 ;  /* 0x0007804330007988 */ /* 0x000fe20008000405 */
[----:B------:R-:W-:-:S02]  /*b7a0*/  LEA.HI.X.SX32 R93, R93, R92, 0x1, P1 ;  /* 0x0000005c5d5d7211 */ /* 0x000fc400008f0eff */
[-C--:B0-----:R-:W-:Y:S01]  /*b7b0*/  LEA R69, P2, R22, R3.reuse, 0x1 ;  /* 0x0000000316457211 */ /* 0x081fe200078408ff */
[----:B------:R-:W-:Y:S01]  /*b7c0*/  STS.U16 [R48+UR5+0x8780], R66 ;  /* 0x0087804230007988 */ /* 0x000fe20008000405 */
[----:B------:R-:W-:-:S03]  /*b7d0*/  LEA R73, P3, R29, R3, 0x1 ;  /* 0x000000031d497211 */ /* 0x000fc600078608ff */
[----:B------:R0:W-:Y:S01]  /*b7e0*/  STS.U16 [R48+UR5+0xb80], R65 ;  /* 0x000b804130007988 */ /* 0x0001e20008000405 */
[-C--:B------:R-:W-:Y:S02]  /*b7f0*/  LEA.HI.X.SX32 R22, R22, R92.reuse, 0x1, P2 ;  /* 0x0000005c16167211 */ /* 0x080fe400010f0eff */
[-C--:B------:R-:W-:Y:S02]  /*b800*/  LEA.HI.X.SX32 R29, R29, R92.reuse, 0x1, P3 ;  /* 0x0000005c1d1d7211 */ /* 0x080fe400018f0eff */
[-C--:B------:R-:W-:Y:S02]  /*b810*/  LEA R81, P2, R45, R3.reuse, 0x1 ;  /* 0x000000032d517211 */ /* 0x080fe400078408ff */
[CC--:B0-----:R-:W-:Y:S02]  /*b820*/  LEA R65, P1, R17.reuse, R3.reuse, 0x1 ;  /* 0x0000000311417211 */ /* 0x0c1fe400078208ff */
[----:B------:R-:W-:Y:S02]  /*b830*/  LEA R85, P3, R50, R3, 0x1 ;  /* 0x0000000332557211 */ /* 0x000fe400078608ff */
[----:B------:R-:W-:-:S02]  /*b840*/  LEA.HI.X.SX32 R17, R17, R92, 0x1, P1 ;  /* 0x0000005c11117211 */ /* 0x000fc400008f0eff */
[-C--:B------:R-:W-:Y:S02]  /*b850*/  LEA R77, P1, R37, R3.reuse, 0x1 ;  /* 0x00000003254d7211 */ /* 0x080fe400078208ff */
[-C--:B------:R-:W-:Y:S01]  /*b860*/  LEA.HI.X.SX32 R45, R45, R92.reuse, 0x1, P2 ;  /* 0x0000005c2d2d7211 */ /* 0x080fe200010f0eff */
[----:B------:R-:W-:Y:S01]  /*b870*/  STL [R1+0x9d0], R83 ;  /* 0x0009d05301007387 */ /* 0x000fe20000100800 */
[-C--:B------:R-:W-:Y:S02]  /*b880*/  LEA.HI.X.SX32 R37, R37, R92.reuse, 0x1, P1 ;  /* 0x0000005c25257211 */ /* 0x080fe400008f0eff */
[----:B------:R-:W-:Y:S02]  /*b890*/  LEA.HI.X.SX32 R54, R50, R92, 0x1, P3 ;  /* 0x0000005c32367211 */ /* 0x000fe400018f0eff */
[-C--:B------:R-:W-:Y:S01]  /*b8a0*/  LEA R61, P2, R25, R3.reuse, 0x1 ;  /* 0x00000003193d7211 */ /* 0x080fe200078408ff */
[----:B------:R-:W-:Y:S01]  /*b8b0*/  STL [R1+0x9d8], R58 ;  /* 0x0009d83a01007387 */ /* 0x000fe20000100800 */
[----:B------:R-:W-:-:S02]  /*b8c0*/  LEA R84, P1, R32, R3, 0x1 ;  /* 0x0000000320547211 */ /* 0x000fc400078208ff */
[-C--:B------:R-:W-:Y:S01]  /*b8d0*/  LEA R66, P3, R16, R3.reuse, 0x1 ;  /* 0x0000000310427211 */ /* 0x080fe200078608ff */
[----:B------:R-:W-:Y:S01]  /*b8e0*/  STL [R1+0x9cc], R93 ;  /* 0x0009cc5d01007387 */ /* 0x000fe20000100800 */
[-C--:B------:R-:W-:Y:S02]  /*b8f0*/  LEA.HI.X.SX32 R25, R25, R92.reuse, 0x1, P2 ;  /* 0x0000005c19197211 */ /* 0x080fe400010f0eff */
[-C--:B------:R-:W-:Y:S01]  /*b900*/  LEA.HI.X.SX32 R32, R32, R92.reuse, 0x1, P1 ;  /* 0x0000005c20207211 */ /* 0x080fe200008f0eff */
[----:B------:R-:W-:Y:S01]  /*b910*/  STL [R1+0x9d4], R27 ;  /* 0x0009d41b01007387 */ /* 0x000fe20000100800 */
[----:B------:R-:W-:Y:S02]  /*b920*/  LEA.HI.X.SX32 R16, R16, R92, 0x1, P3 ;  /* 0x0000005c10107211 */ /* 0x000fe400018f0eff */
[-C--:B------:R-:W-:Y:S01]  /*b930*/  LEA R74, P2, R31, R3.reuse, 0x1 ;  /* 0x000000031f4a7211 */ /* 0x080fe200078408ff */
[----:B------:R-:W-:Y:S01]  /*b940*/  STL [R1+0x9e0], R65 ;  /* 0x0009e04101007387 */ /* 0x000fe20000100800 */
[----:B------:R-:W-:-:S02]  /*b950*/  LEA R70, P1, R24, R3, 0x1 ;  /* 0x0000000318467211 */ /* 0x000fc400078208ff */
[----:B------:R-:W-:Y:S01]  /*b960*/  LEA R78, P3, R39, R3, 0x1 ;  /* 0x00000003274e7211 */ /* 0x000fe200078608ff */
[----:B------:R-:W-:Y:S01]  /*b970*/  STL [R1+0x9e8], R69 ;  /* 0x0009e84501007387 */ /* 0x000fe20000100800 */
[----:B------:R-:W-:-:S03]  /*b980*/  LEA.HI.X.SX32 R31, R31, R92, 0x1, P2 ;  /* 0x0000005c1f1f7211 */ /* 0x000fc600010f0eff */
[----:B------:R-:W-:Y:S01]  /*b990*/  STL [R1+0x9dc], R17 ;  /* 0x0009dc1101007387 */ /* 0x000fe20000100800 */
[----:B------:R-:W-:-:S03]  /*b9a0*/  LEA.HI.X.SX32 R24, R24, R92, 0x1, P1 ;  /* 0x0000005c18187211 */ /* 0x000fc600008f0eff */
[----:B------:R-:W-:Y:S01]  /*b9b0*/  STL [R1+0x9f0], R73 ;  /* 0x0009f04901007387 */ /* 0x000fe20000100800 */
[-C--:B------:R-:W-:Y:S02]  /*b9c0*/  LEA.HI.X.SX32 R39, R39, R92.reuse, 0x1, P3 ;  /* 0x0000005c27277211 */ /* 0x080fe400018f0eff */
[CC--:B------:R-:W-:Y:S01]  /*b9d0*/  LEA R57, P2, R30.reuse, R3.reuse, 0x1 ;  /* 0x000000031e397211 */ /* 0x0c0fe200078408ff */
[----:B------:R-:W-:Y:S01]  /*b9e0*/  STL [R1+0x9e4], R22 ;  /* 0x0009e41601007387 */ /* 0x000fe20000100800 */
[-C--:B------:R-:W-:Y:S02]  /*b9f0*/  LEA R82, P1, R47, R3.reuse, 0x1 ;  /* 0x000000032f527211 */ /* 0x080fe400078208ff */
[----:B------:R-:W-:Y:S01]  /*ba00*/  LEA R53, P3, R21, R3, 0x1 ;  /* 0x0000000315357211 */ /* 0x000fe200078608ff */
[----:B------:R-:W-:Y:S01]  /*ba10*/  STL [R1+0x9ec], R29 ;  /* 0x0009ec1d01007387 */ /* 0x000fe20000100800 */
[----:B------:R-:W-:-:S03]  /*ba20*/  LEA.HI.X.SX32 R56, R30, R92, 0x1, P2 ;  /* 0x0000005c1e387211 */ /* 0x000fc600010f0eff */
[----:B------:R-:W-:Y:S01]  /*ba30*/  STL [R1+0x9f8], R77 ;  /* 0x0009f84d01007387 */ /* 0x000fe20000100800 */
[----:B------:R-:W-:-:S03]  /*ba40*/  LEA.HI.X.SX32 R47, R47, R92, 0x1, P1 ;  /* 0x0000005c2f2f7211 */ /* 0x000fc600008f0eff */
[----:B------:R-:W-:Y:S01]  /*ba50*/  STL [R1+0xa00], R81 ;  /* 0x000a005101007387 */ /* 0x000fe20000100800 */
[----:B------:R-:W-:-:S03]  /*ba60*/  LEA.HI.X.SX32 R30, R21, R92, 0x1, P3 ;  /* 0x0000005c151e7211 */ /* 0x000fc600018f0eff */
[----:B------:R-:W-:Y:S01]  /*ba70*/  STL [R1+0x9f4], R37 ;  /* 0x0009f42501007387 */ /* 0x000fe20000100800 */
[----:B------:R-:W-:-:S03]  /*ba80*/  LEA R21, P1, R23, R3, 0x1 ;  /* 0x0000000317157211 */ /* 0x000fc600078208ff */
[----:B------:R-:W-:Y:S04]  /*ba90*/  STL [R1+0xa08], R85 ;  /* 0x000a085501007387 */ /* 0x000fe80000100800 */
[----:B------:R-:W-:Y:S04]  /*baa0*/  STL [R1+0x9fc], R45 ;  /* 0x0009fc2d01007387 */ /* 0x000fe80000100800 */
[----:B------:R-:W-:Y:S01]  /*bab0*/  STL [R1+0xa04], R54 ;  /* 0x000a043601007387 */ /* 0x000fe20000100800 */
[----:B------:R-:W-:-:S03]  /*bac0*/  LEA.HI.X.SX32 R23, R23, R92, 0x1, P1 ;  /* 0x0000005c17177211 */ /* 0x000fc600008f0eff */
[----:B------:R-:W-:Y:S01]  /*bad0*/  STL [R1+0xa10], R84 ;  /* 0x000a105401007387 */ /* 0x000fe20000100800 */
[----:B------:R-:W-:-:S03]  /*bae0*/  LEA R75, P1, R33, R3, 0x1 ;  /* 0x00000003214b7211 */ /* 0x000fc600078208ff */
[----:B------:R-:W-:Y:S04]  /*baf0*/  STL [R1+0xa18], R61 ;  /* 0x000a183d01007387 */ /* 0x000fe80000100800 */
[----:B------:R-:W-:Y:S04]  /*bb00*/  STL [R1+0xa0c], R32 ;  /* 0x000a0c2001007387 */ /* 0x000fe80000100800 */
[----:B------:R-:W-:Y:S04]  /*bb10*/  STL [R1+0xa20], R66 ;  /* 0x000a204201007387 */ /* 0x000fe80000100800 */
[----:B------:R-:W-:Y:S01]  /*bb20*/  STL [R1+0xa14], R25 ;  /* 0x000a141901007387 */ /* 0x000fe20000100800 */
[----:B------:R-:W-:-:S03]  /*bb30*/  LEA.HI.X.SX32 R33, R33, R92, 0x1, P1 ;  /* 0x0000005c21217211 */ /* 0x000fc600008f0eff */
[----:B------:R-:W-:Y:S01]  /*bb40*/  STL [R1+0xa1c], R16 ;  /* 0x000a1c1001007387 */ /* 0x000fe20000100800 */
[----:B-1----:R-:W-:-:S03]  /*bb50*/  IMAD R14, R52, UR14, RZ ;  /* 0x0000000e340e7c24 */ /* 0x002fc6000f8e02ff */
[----:B------:R-:W-:Y:S01]  /*bb60*/  STL [R1+0xa28], R70 ;  /* 0x000a284601007387 */ /* 0x000fe20000100800 */
[----:B------:R-:W-:-:S03]  /*bb70*/  LEA R60, P1, R51, R3, 0x1 ;  /* 0x00000003333c7211 */ /* 0x000fc600078208ff */
[----:B------:R-:W-:Y:S01]  /*bb80*/  STL [R1+0xa30], R74 ;  /* 0x000a304a01007387 */ /* 0x000fe20000100800 */
[----:B------:R-:W-:-:S03]  /*bb90*/  LEA R52, P5, R15, R3, 0x1 ;  /* 0x000000030f347211 */ /* 0x000fc600078a08ff */
[----:B------:R-:W-:Y:S04]  /*bba0*/  STL [R1+0xa24], R24 ;  /* 0x000a241801007387 */ /* 0x000fe80000100800 */
[----:B------:R-:W-:Y:S01]  /*bbb0*/  STL [R1+0xa38], R78 ;  /* 0x000a384e01007387 */ /* 0x000fe20000100800 */
[----:B------:R-:W-:-:S03]  /*bbc0*/  LEA R67, P2, R18, R3, 0x1 ;  /* 0x0000000312437211 */ /* 0x000fc600078408ff */
[----:B------:R-:W-:Y:S01]  /*bbd0*/  STL [R1+0xa2c], R31 ;  /* 0x000a2c1f01007387 */ /* 0x000fe20000100800 */
[----:B------:R-:W-:-:S03]  /*bbe0*/  LEA.HI.X.SX32 R59, R51, R92, 0x1, P1 ;  /* 0x0000005c333b7211 */ /* 0x000fc600008f0eff */
[----:B------:R-:W-:Y:S01]  /*bbf0*/  STL [R1+0xa34], R39 ;  /* 0x000a342701007387 */ /* 0x000fe20000100800 */
[----:B------:R-:W-:-:S03]  /*bc00*/  LEA R71, P3, R26, R3, 0x1 ;  /* 0x000000031a477211 */ /* 0x000fc600078608ff */
[----:B------:R-:W-:Y:S01]  /*bc10*/  STL [R1+0xa40], R82 ;  /* 0x000a405201007387 */ /* 0x000fe20000100800 */
[-C--:B------:R-:W-:Y:S02]  /*bc20*/  LEA.HI.X.SX32 R51, R15, R92.reuse, 0x1, P5 ;  /* 0x0000005c0f337211 */ /* 0x080fe400028f0eff */
[----:B------:R-:W0:Y:S01]  /*bc30*/  LDC R15, c[0x0][0x3a0] ;  /* 0x0000e800ff0f7b82 */ /* 0x000e220000000800 */
[----:B------:R-:W-:Y:S01]  /*bc40*/  STL [R1+0xa50], R53 ;  /* 0x000a503501007387 */ /* 0x000fe20000100800 */
[----:B------:R-:W-:-:S03]  /*bc50*/  LEA.HI.X.SX32 R18, R18, R92, 0x1, P2 ;  /* 0x0000005c12127211 */ /* 0x000fc600010f0eff */
[----:B------:R-:W-:Y:S01]  /*bc60*/  STL [R1+0xa48], R57 ;  /* 0x000a483901007387 */ /* 0x000fe20000100800 */
[----:B------:R-:W-:-:S03]  /*bc70*/  LEA.HI.X.SX32 R26, R26, R92, 0x1, P3 ;  /* 0x0000005c1a1a7211 */ /* 0x000fc600018f0eff */
[----:B------:R-:W-:Y:S01]  /*bc80*/  STL [R1+0xa3c], R47 ;  /* 0x000a3c2f01007387 */ /* 0x000fe20000100800 */
[----:B------:R-:W-:-:S03]  /*bc90*/  LEA R79, P2, R41, R3, 0x1 ;  /* 0x00000003294f7211 */ /* 0x000fc600078408ff */
[----:B------:R-:W-:Y:S01]  /*bca0*/  STL [R1+0xa44], R56 ;  /* 0x000a443801007387 */ /* 0x000fe20000100800 */
[----:B------:R-:W-:-:S03]  /*bcb0*/  LEA R50, P3, R49, R3, 0x1 ;  /* 0x0000000331327211 */ /* 0x000fc600078608ff */
[----:B------:R-:W-:Y:S04]  /*bcc0*/  STL [R1+0xa4c], R30 ;  /* 0x000a4c1e01007387 */ /* 0x000fe80000100800 */
[----:B------:R-:W-:Y:S04]  /*bcd0*/  STL [R1+0xa58], R21 ;  /* 0x000a581501007387 */ /* 0x000fe80000100800 */
        /* <DEDUP_REMOVED lines=8> */
[----:B------:R-:W-:Y:S04]  /*bd60*/  STL [R1+0xa70], R75 ;  /* 0x000a704b01007387 */ /* 0x000fe80000100800 */
[----:B------:R1:W-:Y:S04]  /*bd70*/  STS.U16 [R48+UR5+0x8b80], R64 ;  /* 0x008b804030007988 */ /* 0x0003e80008000405 */
[----:B------:R-:W-:Y:S01]  /*bd80*/  STL [R1+0xa78], R79 ;  /* 0x000a784f01007387 */ /* 0x000fe20000100800 */
[----:B------:R-:W-:-:S03]  /*bd90*/  LEA.HI.X.SX32 R28, R28, R92, 0x1, P2 ;  /* 0x0000005c1c1c7211 */ /* 0x000fc600010f0eff */
[----:B------:R-:W-:Y:S01]  /*bda0*/  STL [R1+0xa6c], R33 ;  /* 0x000a6c2101007387 */ /* 0x000fe20000100800 */
[----:B-1----:R-:W-:-:S03]  /*bdb0*/  LEA R64, P3, R19, R3, 0x1 ;  /* 0x0000000313407211 */ /* 0x002fc600078608ff */
[----:B------:R-:W-:Y:S01]  /*bdc0*/  STL [R1+0xa80], R50 ;  /* 0x000a803201007387 */ /* 0x000fe20000100800 */
[----:B------:R-:W-:-:S03]  /*bdd0*/  LEA R68, P1, R20, R3, 0x1 ;  /* 0x0000000314447211 */ /* 0x000fc600078208ff */
[----:B------:R-:W-:Y:S01]  /*bde0*/  STL [R1+0xa74], R41 ;  /* 0x000a742901007387 */ /* 0x000fe20000100800 */
[----:B------:R-:W-:-:S03]  /*bdf0*/  LEA.HI.X.SX32 R19, R19, R92, 0x1, P3 ;  /* 0x0000005c13137211 */ /* 0x000fc600018f0eff */
[----:B------:R-:W-:Y:S01]  /*be00*/  STL [R1+0xa7c], R49 ;  /* 0x000a7c3101007387 */ /* 0x000fe20000100800 */
[----:B------:R-:W-:-:S03]  /*be10*/  LEA R72, P2, R2, R3, 0x1 ;  /* 0x0000000302487211 */ /* 0x000fc600078408ff */
[----:B------:R-:W-:Y:S01]  /*be20*/  STL [R1+0xa90], R55 ;  /* 0x000a903701007387 */ /* 0x000fe20000100800 */
[----:B------:R-:W-:-:S03]  /*be30*/  LEA R76, P3, R35, R3, 0x1 ;  /* 0x00000003234c7211 */ /* 0x000fc600078608ff */
[----:B------:R-:W-:Y:S01]  /*be40*/  STL [R1+0xa88], R60 ;  /* 0x000a883c01007387 */ /* 0x000fe20000100800 */
[----:B------:R-:W-:-:S03]  /*be50*/  LEA R80, P4, R43, R3, 0x1 ;  /* 0x000000032b507211 */ /* 0x000fc600078808ff */
[----:B------:R-:W-:Y:S01]  /*be60*/  STL [R1+0xa98], R64 ;  /* 0x000a984001007387 */ /* 0x000fe20000100800 */
[----:B------:R-:W-:-:S03]  /*be70*/  LEA R63, P6, R14, R3, 0x1 ;  /* 0x000000030e3f7211 */ /* 0x000fc600078c08ff */
[----:B------:R-:W-:Y:S01]  /*be80*/  STL [R1+0xa84], R59 ;  /* 0x000a843b01007387 */ /* 0x000fe20000100800 */
[----:B------:R-:W-:-:S03]  /*be90*/  LEA.HI.X.SX32 R20, R20, R92, 0x1, P1 ;  /* 0x0000005c14147211 */ /* 0x000fc600008f0eff */
[----:B------:R-:W-:Y:S01]  /*bea0*/  STL [R1+0xa8c], R28 ;  /* 0x000a8c1c01007387 */ /* 0x000fe20000100800 */
[----:B------:R-:W-:-:S03]  /*beb0*/  LEA.HI.X.SX32 R2, R2, R92, 0x1, P2 ;  /* 0x0000005c02027211 */ /* 0x000fc600010f0eff */
[----:B------:R-:W-:Y:S01]  /*bec0*/  STL [R1+0xa94], R19 ;  /* 0x000a941301007387 */ /* 0x000fe20000100800 */
[----:B------:R-:W-:-:S03]  /*bed0*/  LEA.HI.X.SX32 R62, R14, R92, 0x1, P6 ;  /* 0x0000005c0e3e7211 */ /* 0x000fc600030f0eff */
[----:B------:R-:W-:Y:S01]  /*bee0*/  STL [R1+0xaa0], R68 ;  /* 0x000aa04401007387 */ /* 0x000fe20000100800 */
[-C--:B------:R-:W-:Y:S01]  /*bef0*/  LEA.HI.X.SX32 R35, R35, R92.reuse, 0x1, P3 ;  /* 0x0000005c23237211 */ /* 0x080fe200018f0eff */
[----:B0-----:R-:W-:Y:S02]  /*bf00*/  VIADD R14, R15, 0x7f ;  /* 0x0000007f0f0e7836 */ /* 0x001fe40000000000 */
[----:B------:R-:W-:Y:S01]  /*bf10*/  STL [R1+0xaa8], R72 ;  /* 0x000aa84801007387 */ /* 0x000fe20000100800 */
[----:B------:R-:W-:-:S03]  /*bf20*/  LEA.HI.X.SX32 R43, R43, R92, 0x1, P4 ;  /* 0x0000005c2b2b7211 */ /* 0x000fc600020f0eff */
[----:B------:R-:W-:Y:S04]  /*bf30*/  STL [R1+0xab0], R76 ;  /* 0x000ab04c01007387 */ /* 0x000fe80000100800 */
[----:B------:R-:W-:Y:S04]  /*bf40*/  STL [R1+0xab8], R80 ;  /* 0x000ab85001007387 */ /* 0x000fe80000100800 */
[----:B------:R-:W-:Y:S01]  /*bf50*/  STL [R1+0xac0], R52 ;  /* 0x000ac03401007387 */ /* 0x000fe20000100800 */
[----:B------:R-:W-:-:S03]  /*bf60*/  ISETP.GT.AND P1, PT, R14, 0x7f, PT ;  /* 0x0000007f0e00780c */ /* 0x000fc60003f24270 */
[----:B------:R-:W-:Y:S04]  /*bf70*/  STL [R1+0xa9c], R20 ;  /* 0x000a9c1401007387 */ /* 0x000fe80000100800 */
[----:B------:R-:W-:Y:S04]  /*bf80*/  STL [R1+0xac8], R63 ;  /* 0x000ac83f01007387 */ /* 0x000fe80000100800 */
[----:B------:R-:W-:Y:S04]  /*bf90*/  STL [R1+0xaa4], R2 ;  /* 0x000aa40201007387 */ /* 0x000fe80000100800 */
[----:B------:R-:W-:Y:S01]  /*bfa0*/  STL [R1+0xaac], R35 ;  /* 0x000aac2301007387 */ /* 0x000fe20000100800 */
[----:B------:R-:W-:-:S03]  /*bfb0*/  ISETP.LT.AND P1, PT, R46, R15, P1 ;  /* 0x0000000f2e00720c */ /* 0x000fc60000f21270 */
[----:B------:R-:W2:Y:S04]  /*bfc0*/  LDL.LU R92, [R1+0x750] ;  /* 0x00075000015c7983 */ /* 0x000ea80000300800 */
[----:B------:R-:W-:Y:S04]  /*bfd0*/  STL [R1+0xab4], R43 ;  /* 0x000ab42b01007387 */ /* 0x000fe80000100800 */
[----:B------:R-:W5:Y:S04]  /*bfe0*/  LDL.LU R14, [R1+0x1074] ;  /* 0x00107400010e7983 */ /* 0x000f680000300800 */
[----:B------:R-:W-:Y:S04]  /*bff0*/  STL [R1+0xabc], R51 ;  /* 0x000abc3301007387 */ /* 0x000fe80000100800 */
[----:B------:R-:W5:Y:S04]  /*c000*/  LDL.LU R15, [R1+0x1070] ;  /* 0x00107000010f7983 */ /* 0x000f680000300800 */
[----:B------:R-:W3:Y:S04]  /*c010*/  LDL.LU R46, [R1+0x106c] ;  /* 0x00106c00012e7983 */ /* 0x000ee80000300800 */
[----:B------:R-:W-:Y:S04]  /*c020*/  STL [R1+0xac4], R62 ;  /* 0x000ac43e01007387 */ /* 0x000fe80000100800 */
[----:B---3--:R0:W-:Y:S04]  /*c030*/  STS.U16 [R48+UR5+0xf80], R46 ;  /* 0x000f802e30007988 */ /* 0x0081e80008000405 */
[----:B0-----:R-:W3:Y:S04]  /*c040*/  LDL.LU R46, [R1+0x1068] ;  /* 0x00106800012e7983 */ /* 0x001ee80000300800 */
[----:B--2---:R0:W-:Y:S02]  /*c050*/  STS.U16 [R48+UR5+0x8f80], R92 ;  /* 0x008f805c30007988 */ /* 0x0041e40008000405 */
[----:B0-----:R-:W-:-:S02]  /*c060*/  @P1 MOV R92, R83 ;  /* 0x00000053005c1202 */ /* 0x001fc40000000f00 */
[----:B------:R-:W2:Y:S04]  /*c070*/  LDL.LU R48, [R1+0x1064] ;  /* 0x0010640001307983 */ /* 0x000ea80000300800 */
[----:B------:R-:W4:Y:S01]  /*c080*/  LDL.LU R83, [R1+0x1060] ;  /* 0x0010600001537983 */ /* 0x000f220000300800 */
[----:B---3--:R-:W-:-:S06]  /*c090*/  PRMT R46, RZ, 0x7610, R46 ;  /* 0x00007610ff2e7816 */ /* 0x008fcc000000002e */
[----:B------:R0:W3:Y:S04]  /*c0a0*/  @P1 LDG.E.U16 R46, desc[UR16][R92.64] ;  /* 0x000000105c2e1981 */ /* 0x0000e8000c1e1500 */
[----:B------:R-:W3:Y:S01]  /*c0b0*/  LDL.LU R93, [R1+0x75c] ;  /* 0x00075c00015d7983 */ /* 0x000ee20000300800 */
[----:B0-----:R-:W-:Y:S02]  /*c0c0*/  LOP3.LUT R92, R0, 0x70, RZ, 0x3c, !PT ;  /* 0x00000070005c7812 */ /* 0x001fe400078e3cff */
[----:B--2---:R-:W-:-:S03]  /*c0d0*/  PRMT R48, RZ, 0x7610, R48 ;  /* 0x00007610ff307816 */ /* 0x004fc60000000030 */
[----:B---3--:R0:W-:Y:S02]  /*c0e0*/  STS.U16 [R92+UR5+0x1380], R93 ;  /* 0x0013805d5c007988 */ /* 0x0081e40008000405 */
[----:B0-----:R-:W-:Y:S02]  /*c0f0*/  @P1 IMAD.MOV.U32 R92, RZ, RZ, R84 ;  /* 0x000000ffff5c1224 */ /* 0x001fe400078e0054 */
[----:B------:R-:W-:Y:S02]  /*c100*/  @P1 IMAD.MOV.U32 R93, RZ, RZ, R32 ;  /* 0x000000ffff5d1224 */ /* 0x000fe400078e0020 */
[----:B------:R-:W2:Y:S04]  /*c110*/  LDL.LU R32, [R1+0x105c] ;  /* 0x00105c0001207983 */ /* 0x000ea80000300800 */
[----:B------:R-:W3:Y:S04]  /*c120*/  LDL.LU R84, [R1+0x1058] ;  /* 0x0010580001547983 */ /* 0x000ee80000300800 */
[----:B------:R0:W2:Y:S04]  /*c130*/  @P1 LDG.E.U16 R48, desc[UR16][R92.64] ;  /* 0x000000105c301981 */ /* 0x0000a8000c1e1500 */
[----:B------:R-:W2:Y:S01]  /*c140*/  LDL.LU R93, [R1+0x724] ;  /* 0x00072400015d7983 */ /* 0x000ea20000300800 */
[----:B0-----:R-:W-:-:S02]  /*c150*/  LOP3.LUT R92, R0, 0x70, RZ, 0x3c, !PT ;  /* 0x00000070005c7812 */ /* 0x001fc400078e3cff */
[----:B----4-:R-:W-:-:S03]  /*c160*/  PRMT R83, RZ, 0x7610, R83 ;  /* 0x00007610ff537816 */ /* 0x010fc60000000053 */
[----:B--2---:R0:W-:Y:S02]  /*c170*/  STS.U16 [R92+UR5+0x9380], R93 ;  /* 0x0093805d5c007988 */ /* 0x0041e40008000405 */
[----:B0-----:R-:W-:Y:S02]  /*c180*/  @P1 IMAD.MOV.U32 R92, RZ, RZ, R53 ;  /* 0x000000ffff5c1224 */ /* 0x001fe400078e0035 */
[----:B------:R-:W-:Y:S02]  /*c190*/  @P1 IMAD.MOV.U32 R93, RZ, RZ, R30 ;  /* 0x000000ffff5d1224 */ /* 0x000fe400078e001e */
[----:B------:R-:W2:Y:S04]  /*c1a0*/  LDL.LU R30, [R1+0x1054] ;  /* 0x00105400011e7983 */ /* 0x000ea80000300800 */
[----:B------:R-:W4:Y:S04]  /*c1b0*/  LDL.LU R53, [R1+0x1050] ;  /* 0x0010500001357983 */ /* 0x000f280000300800 */
[----:B------:R0:W2:Y:S04]  /*c1c0*/  @P1 LDG.E.U16 R83, desc[UR16][R92.64] ;  /* 0x000000105c531981 */ /* 0x0000a8000c1e1500 */
[----:B------:R-:W2:Y:S01]  /*c1d0*/  LDL.LU R93, [R1+0x728] ;  /* 0x00072800015d7983 */ /* 0x000ea20000300800 */
[----:B0-----:R-:W-:-:S02]  /*c1e0*/  LOP3.LUT R92, R0, 0x70, RZ, 0x3c, !PT ;  /* 0x00000070005c7812 */ /* 0x001fc400078e3cff */
[----:B---3--:R-:W-:-:S03]  /*c1f0*/  PRMT R84, RZ, 0x7610, R84 ;  /* 0x00007610ff547816 */ /* 0x008fc60000000054 */
[----:B--2---:R0:W-:Y:S02]  /*c200*/  STS.U16 [R92+UR5+0x1780], R93 ;  /* 0x0017805d5c007988 */ /* 0x0041e40008000405 */
        /* <DEDUP_REMOVED lines=36> */
[----:B0-----:R-:W-:Y:S01]  /*c450*/  @P1 IMAD.MOV.U32 R92, RZ, RZ, R64 ;  /* 0x000000ffff5c1224 */ /* 0x001fe200078e0040 */
[----:B------:R-:W-:Y:S02]  /*c460*/  @P1 MOV R93, R19 ;  /* 0x00000013005d1202 */ /* 0x000fe40000000f00 */
[----:B------:R-:W2:Y:S04]  /*c470*/  LDL.LU R19, [R1+0x102c] ;  /* 0x00102c0001137983 */ /* 0x000ea80000300800 */
[----:B------:R-:W3:Y:S04]  /*c480*/  LDL.LU R64, [R1+0x1028] ;  /* 0x0010280001407983 */ /* 0x000ee80000300800 */
[----:B------:R0:W2:Y:S04]  /*c490*/  @P1 LDG.E.U16 R61, desc[UR16][R92.64] ;  /* 0x000000105c3d1981 */ /* 0x0000a8000c1e1500 */
[----:B------:R-:W2:Y:S01]  /*c4a0*/  LDL.LU R93, [R1+0x73c] ;  /* 0x00073c00015d7983 */ /* 0x000ea20000300800 */
[----:B0-----:R-:W-:-:S02]  /*c4b0*/  LOP3.LUT R92, R0, 0x70, RZ, 0x3c, !PT ;  /* 0x00000070005c7812 */ /* 0x001fc400078e3cff */
[----:B------:R-:W-:-:S03]  /*c4c0*/  PRMT R3, RZ, 0x7610, R3 ;  /* 0x00007610ff037816 */ /* 0x000fc60000000003 */
[----:B--2---:R0:W-:Y:S02]  /*c4d0*/  STS.U16 [R92+UR5+0x9f80], R93 ;  /* 0x009f805d5c007988 */ /* 0x0041e40008000405 */
[----:B0-----:R-:W-:Y:S02]  /*c4e0*/  @P1 IMAD.MOV.U32 R92, RZ, RZ, R65 ;  /* 0x000000ffff5c1224 */ /* 0x001fe400078e0041 */
[----:B------:R-:W-:Y:S02]  /*c4f0*/  @P1 IMAD.MOV.U32 R93, RZ, RZ, R17 ;  /* 0x000000ffff5d1224 */ /* 0x000fe400078e0011 */
[----:B------:R-:W2:Y:S04]  /*c500*/  LDL.LU R17, [R1+0x1024] ;  /* 0x0010240001117983 */ /* 0x000ea80000300800 */
[----:B------:R-:W2:Y:S04]  /*c510*/  LDL.LU R65, [R1+0x1020] ;  /* 0x0010200001417983 */ /* 0x000ea80000300800 */
[----:B------:R0:W2:Y:S04]  /*c520*/  @P1 LDG.E.U16 R3, desc[UR16][R92.64] ;  /* 0x000000105c031981 */ /* 0x0000a8000c1e1500 */
[----:B------:R-:W2:Y:S01]  /*c530*/  LDL.LU R93, [R1+0x740] ;  /* 0x00074000015d7983 */ /* 0x000ea20000300800 */
[----:B0-----:R-:W-:-:S02]  /*c540*/  LOP3.LUT R92, R0, 0x70, RZ, 0x3c, !PT ;  /* 0x00000070005c7812 */ /* 0x001fc400078e3cff */
[----:B---3--:R-:W-:-:S03]  /*c550*/  PRMT R64, RZ, 0x7610, R64 ;  /* 0x00007610ff407816 */ /* 0x008fc60000000040 */
[----:B--2---:R0:W-:Y:S02]  /*c560*/  STS.U16 [R92+UR5+0x2380], R93 ;  /* 0x0023805d5c007988 */ /* 0x0041e40008000405 */
[----:B0-----:R-:W-:Y:S02]  /*c570*/  @P1 IMAD.MOV.U32 R93, RZ, RZ, R16 ;  /* 0x000000ffff5d1224 */ /* 0x001fe400078e0010 */
[----:B------:R-:W-:Y:S01]  /*c580*/  @P1 IMAD.MOV.U32 R92, RZ, RZ, R66 ;  /* 0x000000ffff5c1224 */ /* 0x000fe200078e0042 */
[----:B------:R-:W5:Y:S04]  /*c590*/  LDL.LU R16, [R1+0x101c] ;  /* 0x00101c0001107983 */ /* 0x000f680000300800 */
[----:B------:R-:W2:Y:S04]  /*c5a0*/  LDL.LU R66, [R1+0x1018] ;  /* 0x0010180001427983 */ /* 0x000ea80000300800 */
[----:B------:R0:W3:Y:S02]  /*c5b0*/  @P1 LDG.E.U16 R64, desc[UR16][R92.64] ;  /* 0x000000105c401981 */ /* 0x0000e4000c1e1500 */
[----:B0-----:R-:W-:Y:S01]  /*c5c0*/  LOP3.LUT R93, R0, 0x70, RZ, 0x3c, !PT ;  /* 0x00000070005d7812 */ /* 0x001fe200078e3cff */
[----:B------:R-:W-:-:S04]  /*c5d0*/  @P1 IMAD.MOV.U32 R92, RZ, RZ, R67 ;  /* 0x000000ffff5c1224 */ /* 0x000fc800078e0043 */
[----:B------:R0:W-:Y:S04]  /*c5e0*/  STS.U16 [R93+UR5+0xa380], R17 ;  /* 0x00a380115d007988 */ /* 0x0001e80008000405 */
[----:B0-----:R-:W5:Y:S01]  /*c5f0*/  LDL.LU R17, [R1+0x1014] ;  /* 0x0010140001117983 */ /* 0x001f620000300800 */
[----:B------:R-:W-:-:S03]  /*c600*/  @P1 IMAD.MOV.U32 R93, RZ, RZ, R18 ;  /* 0x000000ffff5d1224 */ /* 0x000fc600078e0012 */
[----:B------:R-:W5:Y:S04]  /*c610*/  LDL.LU R18, [R1+0x1010] ;  /* 0x0010100001127983 */ /* 0x000f680000300800 */
[----:B------:R-:W3:Y:S01]  /*c620*/  LDL.LU R67, [R1+0x100c] ;  /* 0x00100c0001437983 */ /* 0x000ee20000300800 */
[----:B------:R-:W-:-:S06]  /*c630*/  PRMT R65, RZ, 0x7610, R65 ;  /* 0x00007610ff417816 */ /* 0x000fcc0000000041 */
        /* <DEDUP_REMOVED lines=8> */
[----:B--2---:R-:W-:-:S06]  /*c6c0*/  PRMT R66, RZ, 0x7610, R66 ;  /* 0x00007610ff427816 */ /* 0x004fcc0000000042 */
[----:B------:R0:W2:Y:S02]  /*c6d0*/  @P1 LDG.E.U16 R66, desc[UR16][R92.64] ;  /* 0x000000105c421981 */ /* 0x0000a4000c1e1500 */
[----:B0-----:R-:W-:Y:S01]  /*c6e0*/  LOP3.LUT R93, R0, 0x70, RZ, 0x3c, !PT ;  /* 0x00000070005d7812 */ /* 0x001fe200078e3cff */
[----:B------:R-:W-:-:S04]  /*c6f0*/  @P1 IMAD.MOV.U32 R92, RZ, RZ, R69 ;  /* 0x000000ffff5c1224 */ /* 0x000fc800078e0045 */
[----:B----4-:R0:W-:Y:S04]  /*c700*/  STS.U16 [R93+UR5+0xa780], R21 ;  /* 0x00a780155d007988 */ /* 0x0101e80008000405 */
[----:B0-----:R-:W5:Y:S01]  /*c710*/  LDL.LU R21, [R1+0xffc] ;  /* 0x000ffc0001157983 */ /* 0x001f620000300800 */
[----:B------:R-:W-:-:S03]  /*c720*/  @P1 IMAD.MOV.U32 R93, RZ, RZ, R22 ;  /* 0x000000ffff5d1224 */ /* 0x000fc600078e0016 */
[----:B------:R-:W5:Y:S01]  /*c730*/  LDL.LU R22, [R1+0xff8] ;  /* 0x000ff80001167983 */ /* 0x000f620000300800 */
[----:B---3--:R-:W-:-:S03]  /*c740*/  PRMT R67, RZ, 0x7610, R67 ;  /* 0x00007610ff437816 */ /* 0x008fc60000000043 */
[----:B------:R-:W3:Y:S04]  /*c750*/  LDL.LU R69, [R1+0xff4] ;  /* 0x000ff40001457983 */ /* 0x000ee80000300800 */
[----:B------:R0:W4:Y:S02]  /*c760*/  @P1 LDG.E.U16 R67, desc[UR16][R92.64] ;  /* 0x000000105c431981 */ /* 0x000124000c1e1500 */
[----:B0-----:R-:W-:Y:S01]  /*c770*/  LOP3.LUT R93, R0, 0x70, RZ, 0x3c, !PT ;  /* 0x00000070005d7812 */ /* 0x001fe200078e3cff */
[----:B------:R-:W-:-:S04]  /*c780*/  @P1 IMAD.MOV.U32 R92, RZ, RZ, R70 ;  /* 0x000000ffff5c1224 */ /* 0x000fc800078e0046 */
[----:B------:R0:W-:Y:S04]  /*c790*/  STS.U16 [R93+UR5+0x2b80], R23 ;  /* 0x002b80175d007988 */ /* 0x0001e80008000405 */
[----:B0-----:R-:W5:Y:S01]  /*c7a0*/  LDL.LU R23, [R1+0xff0] ;  /* 0x000ff00001177983 */ /* 0x001f620000300800 */
[----:B------:R-:W-:-:S03]  /*c7b0*/  @P1 IMAD.MOV.U32 R93, RZ, RZ, R24 ;  /* 0x000000ffff5d1224 */ /* 0x000fc600078e0018 */
[----:B------:R-:W5:Y:S04]  /*c7c0*/  LDL.LU R24, [R1+0xfec] ;  /* 0x000fec0001187983 */ /* 0x000f680000300800 */
[----:B------:R-:W2:Y:S01]  /*c7d0*/  LDL.LU R70, [R1+0xfe8] ;  /* 0x000fe80001467983 */ /* 0x000ea20000300800 */
[----:B------:R-:W-:-:S06]  /*c7e0*/  PRMT R68, RZ, 0x7610, R68 ;  /* 0x00007610ff447816 */ /* 0x000fcc0000000044 */
[----:B------:R0:W4:Y:S02]  /*c7f0*/  @P1 LDG.E.U16 R68, desc[UR16][R92.64] ;  /* 0x000000105c441981 */ /* 0x000124000c1e1500 */
[----:B0-----:R-:W-:Y:S01]  /*c800*/  LOP3.LUT R93, R0, 0x70, RZ, 0x3c, !PT ;  /* 0x00000070005d7812 */ /* 0x001fe200078e3cff */
[----:B------:R-:W-:-:S04]  /*c810*/  @P1 IMAD.MOV.U32 R92, RZ, RZ, R71 ;  /* 0x000000ffff5c1224 */ /* 0x000fc800078e0047 */
[----:B------:R0:W-:Y:S04]  /*c820*/  STS.U16 [R93+UR5+0xab80], R25 ;  /* 0x00ab80195d007988 */ /* 0x0001e80008000405 */
[----:B0-----:R-:W5:Y:S01]  /*c830*/  LDL.LU R25, [R1+0xfe4] ;  /* 0x000fe40001197983 */ /* 0x001f620000300800 */
[----:B------:R-:W-:-:S03]  /*c840*/  @P1 MOV R93, R26 ;  /* 0x0000001a005d1202 */ /* 0x000fc60000000f00 */
[----:B------:R-:W5:Y:S04]  /*c850*/  LDL.LU R26, [R1+0xfe0] ;  /* 0x000fe000011a7983 */ /* 0x000f680000300800 */
[----:B------:R-:W4:Y:S01]  /*c860*/  LDL.LU R71, [R1+0xfdc] ;  /* 0x000fdc0001477983 */ /* 0x000f220000300800 */
[----:B---3--:R-:W-:-:S06]  /*c870*/  PRMT R69, RZ, 0x7610, R69 ;  /* 0x00007610ff457816 */ /* 0x008fcc0000000045 */
[----:B------:R0:W3:Y:S02]  /*c880*/  @P1 LDG.E.U16 R69, desc[UR16][R92.64] ;  /* 0x000000105c451981 */ /* 0x0000e4000c1e1500 */
[----:B0-----:R-:W-:Y:S01]  /*c890*/  LOP3.LUT R93, R0, 0x70, RZ, 0x3c, !PT ;  /* 0x00000070005d7812 */ /* 0x001fe200078e3cff */
[----:B------:R-:W-:-:S04]  /*c8a0*/  @P1 IMAD.MOV.U32 R92, RZ, RZ, R72 ;  /* 0x000000ffff5c1224 */ /* 0x000fc800078e0048 */
[----:B------:R0:W-:Y:S04]  /*c8b0*/  STS.U16 [R93+UR5+0x2f80], R27 ;  /* 0x002f801b5d007988 */ /* 0x0001e80008000405 */
[----:B0-----:R-:W5:Y:S01]  /*c8c0*/  LDL.LU R27, [R1+0xfd8] ;  /* 0x000fd800011b7983 */ /* 0x001f620000300800 */
[----:B------:R-:W-:-:S03]  /*c8d0*/  @P1 IMAD.MOV.U32 R93, RZ, RZ, R2 ;  /* 0x000000ffff5d1224 */ /* 0x000fc600078e0002 */
[----:B------:R-:W3:Y:S01]  /*c8e0*/  LDL.LU R2, [R1+0xfd4] ;  /* 0x000fd40001027983 */ /* 0x000ee20000300800 */
[----:B--2---:R-:W-:-:S03]  /*c8f0*/  PRMT R70, RZ, 0x7610, R70 ;  /* 0x00007610ff467816 */ /* 0x004fc60000000046 */
        /* <DEDUP_REMOVED lines=9> */
[----:B----4-:R-:W-:-:S06]  /*c990*/  PRMT R71, RZ, 0x7610, R71 ;  /* 0x00007610ff477816 */ /* 0x010fcc0000000047 */
[----:B------:R0:W4:Y:S02]  /*c9a0*/  @P1 LDG.E.U16 R71, desc[UR16][R92.64] ;  /* 0x000000105c471981 */ /* 0x000124000c1e1500 */
[----:B0-----:R-:W-:Y:S01]  /*c9b0*/  LOP3.LUT R93, R0, 0x70, RZ, 0x3c, !PT ;  /* 0x00000070005d7812 */ /* 0x001fe200078e3cff */
[----:B------:R-:W-:-:S04]  /*c9c0*/  @P1 IMAD.MOV.U32 R92, RZ, RZ, R74 ;  /* 0x000000ffff5c1224 */ /* 0x000fc800078e004a */
[----:B------:R0:W-:Y:S04]  /*c9d0*/  STS.U16 [R93+UR5+0x3380], R30 ;  /* 0x0033801e5d007988 */ /* 0x0001e80008000405 */
[----:B0-----:R-:W5:Y:S01]  /*c9e0*/  LDL.LU R30, [R1+0xfc0] ;  /* 0x000fc000011e7983 */ /* 0x001f620000300800 */
[----:B------:R-:W-:-:S03]  /*c9f0*/  @P1 IMAD.MOV.U32 R93, RZ, RZ, R31 ;  /* 0x000000ffff5d1224 */ /* 0x000fc600078e001f */
[----:B------:R-:W5:Y:S04]  /*ca00*/  LDL.LU R31, [R1+0xfbc] ;  /* 0x000fbc00011f7983 */ /* 0x000f680000300800 */
[----:B------:R-:W4:Y:S01]  /*ca10*/  LDL.LU R74, [R1+0xfb8] ;  /* 0x000fb800014a7983 */ /* 0x000f220000300800 */
[----:B--2---:R-:W-:-:S06]  /*ca20*/  PRMT R72, RZ, 0x7610, R72 ;  /* 0x00007610ff487816 */ /* 0x004fcc0000000048 */
[----:B------:R0:W2:Y:S02]  /*ca30*/  @P1 LDG.E.U16 R72, desc[UR16][R92.64] ;  /* 0x000000105c481981 */ /* 0x0000a4000c1e1500 */
[----:B0-----:R-:W-:Y:S01]  /*ca40*/  LOP3.LUT R93, R0, 0x70, RZ, 0x3c, !PT ;  /* 0x00000070005d7812 */ /* 0x001fe200078e3cff */
[----:B------:R-:W-:-:S04]  /*ca50*/  @P1 IMAD.MOV.U32 R92, RZ, RZ, R75 ;  /* 0x000000ffff5c1224 */ /* 0x000fc800078e004b */
[----:B------:R0:W-:Y:S04]  /*ca60*/  STS.U16 [R93+UR5+0xb380], R32 ;  /* 0x00b380205d007988 */ /* 0x0001e80008000405 */
[----:B0-----:R-:W5:Y:S01]  /*ca70*/  LDL.LU R32, [R1+0xfb4] ;  /* 0x000fb40001207983 */ /* 0x001f620000300800 */
[----:B------:R-:W-:-:S03]  /*ca80*/  @P1 IMAD.MOV.U32 R93, RZ, RZ, R33 ;  /* 0x000000ffff5d1224 */ /* 0x000fc600078e0021 */
[----:B------:R-:W5:Y:S01]  /*ca90*/  LDL.LU R33, [R1+0xfb0] ;  /* 0x000fb00001217983 */ /* 0x000f620000300800 */
[----:B---3--:R-:W-:-:S03]  /*caa0*/  PRMT R73, RZ, 0x7610, R73 ;  /* 0x00007610ff497816 */ /* 0x008fc60000000049 */
[----:B------:R-:W3:Y:S04]  /*cab0*/  LDL.LU R75, [R1+0xfac] ;  /* 0x000fac00014b7983 */ /* 0x000ee80000300800 */
[----:B------:R0:W2:Y:S02]  /*cac0*/  @P1 LDG.E.U16 R73, desc[UR16][R92.64] ;  /* 0x000000105c491981 */ /* 0x0000a4000c1e1500 */
[----:B0-----:R-:W-:Y:S01]  /*cad0*/  LOP3.LUT R93, R0, 0x70, RZ, 0x3c, !PT ;  /* 0x00000070005d7812 */ /* 0x001fe200078e3cff */
[----:B------:R-:W-:-:S04]  /*cae0*/  @P1 IMAD.MOV.U32 R92, RZ, RZ, R76 ;  /* 0x000000ffff5c1224 */ /* 0x000fc800078e004c */
[----:B------:R0:W-:Y:S04]  /*caf0*/  STS.U16 [R93+UR5+0x3780], R34 ;  /* 0x003780225d007988 */ /* 0x0001e80008000405 */
[----:B0-----:R-:W5:Y:S01]  /*cb00*/  LDL.LU R34, [R1+0xfa8] ;  /* 0x000fa80001227983 */ /* 0x001f620000300800 */
[----:B------:R-:W-:-:S03]  /*cb10*/  @P1 IMAD.MOV.U32 R93, RZ, RZ, R35 ;  /* 0x000000ffff5d1224 */ /* 0x000fc600078e0023 */
[----:B------:R-:W5:Y:S04]  /*cb20*/  LDL.LU R35, [R1+0xfa4] ;  /* 0x000fa40001237983 */ /* 0x000f680000300800 */
[----:B------:R-:W2:Y:S01]  /*cb30*/  LDL.LU R76, [R1+0xfa0] ;  /* 0x000fa000014c7983 */ /* 0x000ea20000300800 */
        /* <DEDUP_REMOVED lines=15> */
[----:B------:R-:W-:-:S03]  /*cc30*/  @P1 MOV R93, R39 ;  /* 0x00000027005d1202 */ /* 0x000fc60000000f00 */
[----:B------:R-:W5:Y:S01]  /*cc40*/  LDL.LU R39, [R1+0xf8c] ;  /* 0x000f8c0001277983 */ /* 0x000f620000300800 */
        /* <DEDUP_REMOVED lines=24> */
[----:B------:R1:W-:Y:S04]  /*cdd0*/  STS.U16 [R2+UR5+0x20000], R46 ;  /* 0x0200002e02007988 */ /* 0x0003e80008000405 */
[----:B0-----:R-:W5:Y:S01]  /*cde0*/  LDL.LU R44, [R1+0xf6c] ;  /* 0x000f6c00012c7983 */ /* 0x001f620000300800 */
[----:B------:R-:W-:-:S03]  /*cdf0*/  @P1 IMAD.MOV.U32 R93, RZ, RZ, R45 ;  /* 0x000000ffff5d1224 */ /* 0x000fc600078e002d */
[----:B------:R-:W5:Y:S01]  /*ce00*/  LDL.LU R45, [R1+0xf68] ;  /* 0x000f6800012d7983 */ /* 0x000f620000300800 */
[----:B---3--:R-:W-:-:S03]  /*ce10*/  PRMT R79, RZ, 0x7610, R79 ;  /* 0x00007610ff4f7816 */ /* 0x008fc6000000004f */
[----:B------:R-:W3:Y:S04]  /*ce20*/  LDL.LU R81, [R1+0xf64] ;  /* 0x000f640001517983 */ /* 0x000ee80000300800 */
[----:B------:R0:W2:Y:S04]  /*ce30*/  @P1 LDG.E.U16 R79, desc[UR16][R92.64] ;  /* 0x000000105c4f1981 */ /* 0x0000a8000c1e1500 */
[----:B-1----:R-:W5:Y:S01]  /*ce40*/  LDL.LU R46, [R1+0xf60] ;  /* 0x000f6000012e7983 */ /* 0x002f620000300800 */
[----:B0-----:R-:W-:Y:S02]  /*ce50*/  @P1 IMAD.MOV.U32 R93, RZ, RZ, R47 ;  /* 0x000000ffff5d1224 */ /* 0x001fe400078e002f */
[----:B------:R-:W-:Y:S01]  /*ce60*/  @P1 IMAD.MOV.U32 R92, RZ, RZ, R82 ;  /* 0x000000ffff5c1224 */ /* 0x000fe200078e0052 */
[----:B------:R-:W5:Y:S04]  /*ce70*/  LDL.LU R47, [R1+0xf5c] ;  /* 0x000f5c00012f7983 */ /* 0x000f680000300800 */
[----:B------:R-:W2:Y:S04]  /*ce80*/  LDL.LU R82, [R1+0xf58] ;  /* 0x000f580001527983 */ /* 0x000ea80000300800 */
[----:B------:R0:W-:Y:S04]  /*ce90*/  STS.U16 [R2+UR5+0x20400], R48 ;  /* 0x0204003002007988 */ /* 0x0001e80008000405 */
[----:B------:R1:W-:Y:S04]  /*cea0*/  STS.U16 [R2+UR5+0x20800], R83 ;  /* 0x0208005302007988 */ /* 0x0003e80008000405 */
[----:B0-----:R-:W5:Y:S01]  /*ceb0*/  LDL.LU R48, [R1+0xf54] ;  /* 0x000f540001307983 */ /* 0x001f620000300800 */
[----:B----4-:R-:W-:-:S06]  /*cec0*/  PRMT R80, RZ, 0x7610, R80 ;  /* 0x00007610ff507816 */ /* 0x010fcc0000000050 */
[----:B------:R0:W4:Y:S02]  /*ced0*/  @P1 LDG.E.U16 R80, desc[UR16][R92.64] ;  /* 0x000000105c501981 */ /* 0x000124000c1e1500 */
[----:B0-----:R-:W-:Y:S02]  /*cee0*/  @P1 IMAD.MOV.U32 R93, RZ, RZ, R49 ;  /* 0x000000ffff5d1224 */ /* 0x001fe400078e0031 */
[----:B------:R-:W-:Y:S01]  /*cef0*/  @P1 IMAD.MOV.U32 R92, RZ, RZ, R50 ;  /* 0x000000ffff5c1224 */ /* 0x000fe200078e0032 */
[----:B------:R-:W5:Y:S04]  /*cf00*/  LDL.LU R49, [R1+0xf50] ;  /* 0x000f500001317983 */ /* 0x000f680000300800 */
[----:B------:R-:W5:Y:S04]  /*cf10*/  LDL.LU R50, [R1+0xf4c] ;  /* 0x000f4c0001327983 */ /* 0x000f680000300800 */
[----:B-1----:R-:W4:Y:S04]  /*cf20*/  LDL.LU R83, [R1+0xf48] ;  /* 0x000f480001537983 */ /* 0x002f280000300800 */
[----:B------:R0:W-:Y:S01]  /*cf30*/  STS.U16 [R2+UR5+0x20c00], R84 ;  /* 0x020c005402007988 */ /* 0x0001e20008000405 */
[----:B---3--:R-:W-:-:S06]  /*cf40*/  PRMT R81, RZ, 0x7610, R81 ;  /* 0x00007610ff517816 */ /* 0x008fcc0000000051 */
[----:B------:R1:W3:Y:S02]  /*cf50*/  @P1 LDG.E.U16 R81, desc[UR16][R92.64] ;  /* 0x000000105c511981 */ /* 0x0002e4000c1e1500 */
[----:B-1----:R-:W-:Y:S02]  /*cf60*/  @P1 IMAD.MOV.U32 R93, RZ, RZ, R51 ;  /* 0x000000ffff5d1224 */ /* 0x002fe400078e0033 */
[----:B------:R-:W-:Y:S01]  /*cf70*/  @P1 IMAD.MOV.U32 R92, RZ, RZ, R52 ;  /* 0x000000ffff5c1224 */ /* 0x000fe200078e0034 */
[----:B------:R-:W5:Y:S01]  /*cf80*/  LDL.LU R51, [R1+0xf44] ;  /* 0x000f440001337983 */ /* 0x000f620000300800 */
[----:B--2---:R-:W-:-:S03]  /*cf90*/  PRMT R82, RZ, 0x7610, R82 ;  /* 0x00007610ff527816 */ /* 0x004fc60000000052 */
[----:B------:R-:W5:Y:S04]  /*cfa0*/  LDL.LU R52, [R1+0xf40] ;  /* 0x000f400001347983 */ /* 0x000f680000300800 */
[----:B0-----:R-:W2:Y:S04]  /*cfb0*/  LDL.LU R84, [R1+0xf3c] ;  /* 0x000f3c0001547983 */ /* 0x001ea80000300800 */
[----:B------:R0:W3:Y:S02]  /*cfc0*/  @P1 LDG.E.U16 R82, desc[UR16][R92.64] ;  /* 0x000000105c521981 */ /* 0x0000e4000c1e1500 */
[----:B0-----:R-:W-:-:S02]  /*cfd0*/  LOP3.LUT R92, R2, 0x10, RZ, 0x3c, !PT ;  /* 0x00000010025c7812 */ /* 0x001fc400078e3cff */
[----:B------:R-:W-:-:S03]  /*cfe0*/  @P1 MOV R93, R54 ;  /* 0x00000036005d1202 */ /* 0x000fc60000000f00 */
        /* <DEDUP_REMOVED lines=9> */
[----:B------:R0:W-:Y:S02]  /*d080*/  STS.U16 [R93+UR5+0x20480], R55 ;  /* 0x020480375d007988 */ /* 0x0001e40008000405 */
[----:B0-----:R-:W-:Y:S02]  /*d090*/  @P1 IMAD.MOV.U32 R93, RZ, RZ, R56 ;  /* 0x000000ffff5d1224 */ /* 0x001fe400078e0038 */
[----:B------:R-:W5:Y:S04]  /*d0a0*/  LDL.LU R55, [R1+0xf2c] ;  /* 0x000f2c0001377983 */ /* 0x000f680000300800 */
[----:B------:R-:W5:Y:S04]  /*d0b0*/  LDL.LU R56, [R1+0xf28] ;  /* 0x000f280001387983 */ /* 0x000f680000300800 */
[----:B------:R-:W5:Y:S01]  /*d0c0*/  LDL.LU R57, [R1+0xf24] ;  /* 0x000f240001397983 */ /* 0x000f620000300800 */
[----:B--2---:R-:W-:-:S06]  /*d0d0*/  PRMT R84, RZ, 0x7610, R84 ;  /* 0x00007610ff547816 */ /* 0x004fcc0000000054 */
[----:B------:R0:W2:Y:S02]  /*d0e0*/  @P1 LDG.E.U16 R84, desc[UR16][R92.64] ;  /* 0x000000105c541981 */ /* 0x0000a4000c1e1500 */
[----:B0-----:R-:W-:Y:S01]  /*d0f0*/  LOP3.LUT R93, R2, 0x10, RZ, 0x3c, !PT ;  /* 0x00000010025d7812 */ /* 0x001fe200078e3cff */
[----:B------:R-:W-:-:S04]  /*d100*/  @P1 IMAD.MOV.U32 R92, RZ, RZ, R60 ;  /* 0x000000ffff5c1224 */ /* 0x000fc800078e003c */
[----:B------:R0:W-:Y:S02]  /*d110*/  STS.U16 [R93+UR5+0x20880], R58 ;  /* 0x0208803a5d007988 */ /* 0x0001e40008000405 */
[----:B0-----:R-:W-:Y:S02]  /*d120*/  @P1 IMAD.MOV.U32 R93, RZ, RZ, R59 ;  /* 0x000000ffff5d1224 */ /* 0x001fe400078e003b */
[----:B------:R-:W5:Y:S04]  /*d130*/  LDL.LU R58, [R1+0xf20] ;  /* 0x000f2000013a7983 */ /* 0x000f680000300800 */
[----:B------:R-:W5:Y:S01]  /*d140*/  LDL.LU R59, [R1+0xf1c] ;  /* 0x000f1c00013b7983 */ /* 0x000f620000300800 */
[----:B---3--:R-:W-:-:S03]  /*d150*/  PRMT R85, RZ, 0x7610, R85 ;  /* 0x00007610ff557816 */ /* 0x008fc60000000055 */
[----:B------:R-:W5:Y:S04]  /*d160*/  LDL.LU R60, [R1+0xf18] ;  /* 0x000f1800013c7983 */ /* 0x000f680000300800 */
[----:B------:R0:W3:Y:S02]  /*d170*/  @P1 LDG.E.U16 R85, desc[UR16][R92.64] ;  /* 0x000000105c551981 */ /* 0x0000e4000c1e1500 */
[C---:B0-----:R-:W-:Y:S02]  /*d180*/  LOP3.LUT R93, R2.reuse, 0x10, RZ, 0x3c, !PT ;  /* 0x00000010025d7812 */ /* 0x041fe400078e3cff */
[----:B------:R-:W-:-:S03]  /*d190*/  LOP3.LUT R92, R2, 0x20, RZ, 0x3c, !PT ;  /* 0x00000020025c7812 */ /* 0x000fc600078e3cff */
[----:B------:R0:W-:Y:S04]  /*d1a0*/  STS.U16 [R93+UR5+0x20c80], R61 ;  /* 0x020c803d5d007988 */ /* 0x0001e80008000405 */
[----:B------:R1:W-:Y:S01]  /*d1b0*/  STS.U16 [R92+UR5+0x20100], R3 ;  /* 0x020100035c007988 */ /* 0x0003e20008000405 */
[----:B0-----:R-:W-:-:S03]  /*d1c0*/  @P1 IMAD.MOV.U32 R93, RZ, RZ, R62 ;  /* 0x000000ffff5d1224 */ /* 0x001fc600078e003e */
[----:B------:R-:W5:Y:S01]  /*d1d0*/  LDL.LU R61, [R1+0xf14] ;  /* 0x000f1400013d7983 */ /* 0x000f620000300800 */
[----:B-1----:R-:W-:Y:S01]  /*d1e0*/  PRMT R3, RZ, 0x7610, R3 ;  /* 0x00007610ff037816 */ /* 0x002fe20000000003 */
[----:B------:R-:W-:Y:S02]  /*d1f0*/  @P1 IMAD.MOV.U32 R92, RZ, RZ, R63 ;  /* 0x000000ffff5c1224 */ /* 0x000fe400078e003f */
[----:B------:R-:W5:Y:S04]  /*d200*/  LDL.LU R62, [R1+0xf10] ;  /* 0x000f1000013e7983 */ /* 0x000f680000300800 */
[----:B------:R0:W3:Y:S04]  /*d210*/  @P1 LDG.E.U16 R3, desc[UR16][R92.64] ;  /* 0x000000105c031981 */ /* 0x0000e8000c1e1500 */
[----:B------:R1:W5:Y:S01]  /*d220*/  LDL.LU R63, [R1+0xf0c] ;  /* 0x000f0c00013f7983 */ /* 0x0003620000300800 */
[----:B0-----:R-:W0:Y:S02]  /*d230*/  S2R R93, SR_TID.X ;  /* 0x00000000005d7919 */ /* 0x001e240000002100 */
[----:B0-----:R-:W-:-:S02]  /*d240*/  SHF.R.U32.HI R92, RZ, 0x5, R93 ;  /* 0x00000005ff5c7819 */ /* 0x001fc4000001165d */
[----:B------:R-:W-:Y:S02]  /*d250*/  LOP3.LUT R93, R2, 0x20, RZ, 0x3c, !PT ;  /* 0x00000020025d7812 */ /* 0x000fe400078e3cff */
[----:B------:R-:W-:Y:S02]  /*d260*/  ISETP.NE.U32.AND P1, PT, R92, RZ, PT ;  /* 0x000000ff5c00720c */ /* 0x000fe40003f25070 */
[C---:B------:R-:W-:Y:S01]  /*d270*/  LOP3.LUT R92, R2.reuse, 0x30, RZ, 0x3c, !PT ;  /* 0x00000030025c7812 */ /* 0x040fe200078e3cff */
[----:B------:R-:W-:Y:S04]  /*d280*/  STS.U16 [R93+UR5+0x20500], R64 ;  /* 0x020500405d007988 */ /* 0x000fe80008000405 */
[----:B------:R-:W-:Y:S04]  /*d290*/  STS.U16 [R93+UR5+0x20900], R65 ;  /* 0x020900415d007988 */ /* 0x000fe80008000405 */
[----:B------:R0:W-:Y:S04]  /*d2a0*/  STS.U16 [R93+UR5+0x20d00], R66 ;  /* 0x020d00425d007988 */ /* 0x0001e80008000405 */
[----:B------:R-:W-:Y:S04]  /*d2b0*/  STS.U16 [R92+UR5+0x20180], R67 ;  /* 0x020180435c007988 */ /* 0x000fe80008000405 */
[----:B------:R-:W-:Y:S01]  /*d2c0*/  STS.U16 [R92+UR5+0x20580], R68 ;  /* 0x020580445c007988 */ /* 0x000fe20008000405 */
[----:B0-----:R-:W0:Y:S03]  /*d2d0*/  LDC R93, c[0x0][0x3a0] ;  /* 0x0000e800ff5d7b82 */ /* 0x001e260000000800 */
[----:B------:R-:W-:Y:S04]  /*d2e0*/  STS.U16 [R92+UR5+0x20980], R69 ;  /* 0x020980455c007988 */ /* 0x000fe80008000405 */
[----:B------:R1:W-:Y:S04]  /*d2f0*/  STS.U16 [R92+UR5+0x20d80], R70 ;  /* 0x020d80465c007988 */ /* 0x0003e80008000405 */
[----:B------:R0:W5:Y:S04]  /*d300*/  LDL.LU R64, [R1+0xf08] ;  /* 0x000f080001407983 */ /* 0x0001680000300800 */
[----:B------:R0:W5:Y:S01]  /*d310*/  LDL.LU R65, [R1+0xf04] ;  /* 0x000f040001417983 */ /* 0x0001620000300800 */
[----:B-1----:R-:W-:-:S03]  /*d320*/  LOP3.LUT R92, R2, 0x40, RZ, 0x3c, !PT ;  /* 0x00000040025c7812 */ /* 0x002fc600078e3cff */
[----:B------:R1:W5:Y:S04]  /*d330*/  LDL.LU R66, [R1+0xf00] ;  /* 0x000f000001427983 */ /* 0x0003680000300800 */
[----:B------:R-:W-:Y:S04]  /*d340*/  STS.U16 [R92+UR5+0x20200], R71 ;  /* 0x020200475c007988 */ /* 0x000fe80008000405 */
[----:B------:R-:W-:Y:S04]  /*d350*/  STS.U16 [R92+UR5+0x20600], R72 ;  /* 0x020600485c007988 */ /* 0x000fe80008000405 */
[----:B------:R-:W-:Y:S04]  /*d360*/  STS.U16 [R92+UR5+0x20a00], R73 ;  /* 0x020a00495c007988 */ /* 0x000fe80008000405 */
[----:B------:R0:W-:Y:S02]  /*d370*/  STS.U16 [R92+UR5+0x20e00], R74 ;  /* 0x020e004a5c007988 */ /* 0x0001e40008000405 */
[----:B0-----:R-:W-:-:S02]  /*d380*/  VIADD R93, R93, 0x7f ;  /* 0x0000007f5d5d7836 */ /* 0x001fc40000000000 */
[----:B------:R1:W5:Y:S04]  /*d390*/  LDL.LU R67, [R1+0xefc] ;  /* 0x000efc0001437983 */ /* 0x0003680000300800 */
[----:B------:R1:W5:Y:S01]  /*d3a0*/  LDL.LU R68, [R1+0xef8] ;  /* 0x000ef80001447983 */ /* 0x0003620000300800 */
[----:B------:R-:W-:-:S03]  /*d3b0*/  LOP3.LUT R92, R2, 0x50, RZ, 0x3c, !PT ;  /* 0x00000050025c7812 */ /* 0x000fc600078e3cff */
[----:B------:R1:W5:Y:S04]  /*d3c0*/  LDL.LU R69, [R1+0xef4] ;  /* 0x000ef40001457983 */ /* 0x0003680000300800 */
[----:B------:R-:W-:Y:S04]  /*d3d0*/  STS.U16 [R92+UR5+0x20280], R75 ;  /* 0x0202804b5c007988 */ /* 0x000fe80008000405 */
[----:B------:R-:W-:Y:S04]  /*d3e0*/  STS.U16 [R92+UR5+0x20680], R76 ;  /* 0x0206804c5c007988 */ /* 0x000fe80008000405 */
[----:B------:R-:W-:Y:S04]  /*d3f0*/  STS.U16 [R92+UR5+0x20a80], R77 ;  /* 0x020a804d5c007988 */ /* 0x000fe80008000405 */
[----:B------:R0:W-:Y:S04]  /*d400*/  STS.U16 [R92+UR5+0x20e80], R78 ;  /* 0x020e804e5c007988 */ /* 0x0001e80008000405 */
[----:B------:R1:W5:Y:S04]  /*d410*/  LDL.LU R70, [R1+0xef0] ;  /* 0x000ef00001467983 */ /* 0x0003680000300800 */
[----:B------:R1:W5:Y:S01]  /*d420*/  LDL.LU R71, [R1+0xeec] ;  /* 0x000eec0001477983 */ /* 0x0003620000300800 */
[----:B0-----:R-:W-:-:S03]  /*d430*/  LOP3.LUT R92, R2, 0x60, RZ, 0x3c, !PT ;  /* 0x00000060025c7812 */ /* 0x001fc600078e3cff */
        /* <DEDUP_REMOVED lines=9> */
[----:B----4-:R0:W-:Y:S04]  /*d4d0*/  STS.U16 [R92+UR5+0x20380], R83 ;  /* 0x020380535c007988 */ /* 0x0101e80008000405 */
[----:B------:R1:W5:Y:S04]  /*d4e0*/  LDL.LU R76, [R1+0xed8] ;  /* 0x000ed800014c7983 */ /* 0x0003680000300800 */
[----:B------:R1:W5:Y:S04]  /*d4f0*/  LDL.LU R77, [R1+0xed4] ;  /* 0x000ed400014d7983 */ /* 0x0003680000300800 */
[----:B------:R1:W5:Y:S04]  /*d500*/  LDL.LU R78, [R1+0xed0] ;  /* 0x000ed000014e7983 */ /* 0x0003680000300800 */
[----:B------:R1:W5:Y:S04]  /*d510*/  LDL.LU R79, [R1+0xecc] ;  /* 0x000ecc00014f7983 */ /* 0x0003680000300800 */
[----:B------:R1:W5:Y:S04]  /*d520*/  LDL.LU R80, [R1+0xec8] ;  /* 0x000ec80001507983 */ /* 0x0003680000300800 */
[----:B------:R1:W5:Y:S04]  /*d530*/  LDL.LU R81, [R1+0xec4] ;  /* 0x000ec40001517983 */ /* 0x0003680000300800 */
[----:B------:R1:W5:Y:S04]  /*d540*/  LDL.LU R82, [R1+0xec0] ;  /* 0x000ec00001527983 */ /* 0x0003680000300800 */
[----:B0-----:R1:W5:Y:S04]  /*d550*/  LDL.LU R83, [R1+0xebc] ;  /* 0x000ebc0001537983 */ /* 0x0013680000300800 */
[----:B--2---:R0:W-:Y:S01]  /*d560*/  STS.U16 [R92+UR5+0x20780], R84 ;  /* 0x020780545c007988 */ /* 0x0041e20008000405 */
[----:B------:R-:W-:-:S02]  /*d570*/  UIADD3 UR4, UPT, UPT, UR5, 0x10000, URZ ;  /* 0x0001000005047890 */ /* 0x000fc4000fffe0ff */
[----:B------:R-:W-:Y:S01]  /*d580*/  UIADD3 UR9, UPT, UPT, UR5, 0x22000, URZ ;  /* 0x0002200005097890 */ /* 0x000fe2000fffe0ff */
[----:B0-----:R1:W5:Y:S04]  /*d590*/  LDL.LU R84, [R1+0xeb8] ;  /* 0x000eb80001547983 */ /* 0x0013680000300800 */
[----:B---3--:R0:W-:Y:S01]  /*d5a0*/  STS.U16 [R92+UR5+0x20b80], R85 ;  /* 0x020b80555c007988 */ /* 0x0081e20008000405 */
[----:B------:R-:W-:Y:S01]  /*d5b0*/  USHF.R.U32.HI UR4, URZ, 0x4, UR4 ;  /* 0x00000004ff047899 */ /* 0x000fe20008011604 */
[----:B------:R-:W-:Y:S01]  /*d5c0*/  ISETP.LT.OR P2, PT, R93, 0x80, P1 ;  /* 0x000000805d00780c */ /* 0x000fe20000f41670 */
[----:B------:R-:W-:Y:S01]  /*d5d0*/  USHF.R.U32.HI UR10, URZ, 0x4, UR9 ;  /* 0x00000004ff0a7899 */ /* 0x000fe20008011609 */
[----:B0-----:R1:W5:Y:S04]  /*d5e0*/  LDL.LU R85, [R1+0xeb4] ;  /* 0x000eb40001557983 */ /* 0x0013680000300800 */
[----:B------:R0:W-:Y:S01]  /*d5f0*/  STS.U16 [R92+UR5+0x20f80], R3 ;  /* 0x020f80035c007988 */ /* 0x0001e20008000405 */
[----:B------:R2:W-:Y:S06]  /*d600*/  MEMBAR.ALL.CTA ;  /* 0x0000000000007992 */ /* 0x0005ec0000008000 */
[----:B--2---:R-:W2:Y:S01]  /*d610*/  FENCE.VIEW.ASYNC.S ;  /* 0x00000000000073c6 */ /* 0x004ea20000000000 */
[----:B0-----:R-:W-:-:S04]  /*d620*/  SHF.R.S32.HI R3, RZ, 0x1f, R93 ;  /* 0x0000001fff037819 */ /* 0x001fc8000001145d */
[----:B------:R-:W-:-:S04]  /*d630*/  LEA.HI R3, R3, R93, RZ, 0x7 ;  /* 0x0000005d03037211 */ /* 0x000fc800078f38ff */
[----:B------:R-:W-:-:S04]  /*d640*/  SHF.R.S32.HI R3, RZ, 0x7, R3 ;  /* 0x00000007ff037819 */ /* 0x000fc80000011403 */
[----:B------:R-:W-:-:S05]  /*d650*/  VIMNMX R3, PT, PT, R3, 0x1, !PT ;  /* 0x0000000103037848 */ /* 0x000fca0007fe0100 */
[----:B------:R-:W-:-:S05]  /*d660*/  VIADD R3, R3, 0xffffffff ;  /* 0xffffffff03037836 */ /* 0x000fca0000000000 */
[----:B------:R1:W-:Y:S01]  /*d670*/  STL [R1+0xe94], R3 ;  /* 0x000e940301007387 */ /* 0x0003e20000100800 */
[----:B------:R-:W-:Y:S02]  /*d680*/  USGXT.U32 UR9, UR4, 0xe ;  /* 0x0000000e0409789a */ /* 0x000fe40008000000 */
[----:B------:R-:W-:Y:S02]  /*d690*/  USGXT.U32 UR10, UR10, 0xe ;  /* 0x0000000e0a0a789a */ /* 0x000fe40008000000 */
[----:B------:R-:W-:Y:S02]  /*d6a0*/  UIADD3 UR12, UP1, UPT, UR9, 0x4000080, URZ ;  /* 0x04000080090c7890 */ /* 0x000fe4000ff3e0ff */
[----:B------:R-:W-:Y:S01]  /*d6b0*/  UIADD3 UR14, UP2, UPT, UR10, 0x2, URZ ;  /* 0x000000020a0e7890 */ /* 0x000fe2000ff5e0ff */
[----:B------:R-:W-:Y:S01]  /*d6c0*/  UMOV UR13, URZ ;  /* 0x000000ff000d7c82 */ /* 0x000fe20008000000 */
[----:B------:R-:W-:Y:S01]  /*d6d0*/  UMOV UR15, URZ ;  /* 0x000000ff000f7c82 */ /* 0x000fe20008000000 */
[----:B------:R-:W-:-:S02]  /*d6e0*/  UIADD3.X UR13, UPT, UPT, UR13, 0x40004040, URZ, UP1, !UPT ;  /* 0x400040400d0d7890 */ /* 0x000fc40008ffe4ff */
[----:B------:R-:W-:Y:S01]  /*d6f0*/  UIADD3.X UR15, UPT, UPT, UR15, 0x40004040, URZ, UP2, !UPT ;  /* 0x400040400f0f7890 */ /* 0x000fe200097fe4ff */
[----:B------:R-:W-:Y:S01]  /*d700*/  UMOV UR4, URZ ;  /* 0x000000ff00047c82 */ /* 0x000fe20008000000 */
[----:B--2---:R-:W-:Y:S01]  /*d710*/  BAR.SYNC.DEFER_BLOCKING 0x0 ;  /* 0x0000000000007b1d */ /* 0x004fe20000010000 */
[----:B------:R-:W-:Y:S01]  /*d720*/  ISETP.NE.U32.AND P3, PT, R3, RZ, PT ;  /* 0x000000ff0300720c */ /* 0x000fe20003f65070 */
[----:B------:R-:W-:Y:S02]  /*d730*/  IMAD.SHL.U32 R91, R91, 0x80, RZ ;  /* 0x000000805b5b7824 */ /* 0x000fe400078e00ff */
[----:B------:R-:W-:Y:S02]  /*d740*/  IMAD.SHL.U32 R92, R90, 0x80, RZ ;  /* 0x000000805a5c7824 */ /* 0x000fe400078e00ff */
[----:B-1----:R-:W-:Y:S08]  /*d750*/  @P2 BRA `(.L_x_6) ;  /* 0x00000004007c2947 */ /* 0x002ff00003800000 */
[----:B------:R-:W-:Y:S02]  /*d760*/  USHF.R.U32.HI UR58, URZ, 0x4, UR5 ;  /* 0x00000004ff3a7899 */ /* 0x000fe40008011605 */
[----:B------:R-:W-:Y:S02]  /*d770*/  UIADD3 UR46, UPT, UPT, UR5, 0x20000, URZ ;  /* 0x00020000052e7890 */ /* 0x000fe4000fffe0ff */
[----:B------:R-:W-:Y:S02]  /*d780*/  USGXT.U32 UR58, UR58, 0xe ;  /* 0x0000000e3a3a789a */ /* 0x000fe40008000000 */
[----:B------:R-:W-:Y:S02]  /*d790*/  USHF.R.U32.HI UR50, URZ, 0x4, UR46 ;  /* 0x00000004ff327899 */ /* 0x000fe4000801162e */
[----:B------:R-:W-:Y:S02]  /*d7a0*/  UIADD3 UR48, UP1, UPT, UR58, 0x4000080, URZ ;  /* 0x040000803a307890 */ /* 0x000fe4000ff3e0ff */
[----:B------:R-:W-:Y:S01]  /*d7b0*/  USGXT.U32 UR50, UR50, 0xe ;  /* 0x0000000e3232789a */ /* 0x000fe20008000000 */
[----:B------:R-:W-:Y:S01]  /*d7c0*/  UMOV UR11, URZ ;  /* 0x000000ff000b7c82 */ /* 0x000fe20008000000 */
[----:B------:R-:W-:Y:S01]  /*d7d0*/  UMOV UR56, UR8 ;  /* 0x0000000800387c82 */ /* 0x000fe20008000000 */
[----:B------:R-:W-:-:S02]  /*d7e0*/  UIADD3.X UR49, UPT, UPT, UR11, 0x40004040, URZ, UP1, !UPT ;  /* 0x400040400b317890 */ /* 0x000fc40008ffe4ff */
[----:B------:R-:W-:Y:S01]  /*d7f0*/  UIADD3 UR52, UP1, UPT, UR50, 0x2, URZ ;  /* 0x0000000232347890 */ /* 0x000fe2000ff3e0ff */
[----:B------:R-:W-:Y:S01]  /*d800*/  UMOV UR57, URZ ;  /* 0x000000ff00397c82 */ /* 0x000fe20008000000 */
[----:B------:R-:W-:Y:S01]  /*d810*/  UMOV UR51, URZ ;  /* 0x000000ff00337c82 */ /* 0x000fe20008000000 */
[----:B------:R-:W-:Y:S01]  /*d820*/  UMOV UR11, UR56 ;  /* 0x00000038000b7c82 */ /* 0x000fe20008000000 */
[----:B------:R-:W-:Y:S02]  /*d830*/  UIADD3.X UR53, UPT, UPT, UR51, 0x40004040, URZ, UP1, !UPT ;  /* 0x4000404033357890 */ /* 0x000fe40008ffe4ff */
[----:B------:R-:W-:Y:S02]  /*d840*/  ULOP3.LUT UR56, UR58, 0x4000000, URZ, 0xfc, !UPT ;  /* 0x040000003a387892 */ /* 0x000fe4000f8efcff */
[----:B------:R-:W-:Y:S02]  /*d850*/  UIADD3.64 UR58, UPT, UPT, UR48, 0x80, URZ ;  /* 0x00000080303a7897 */ /* 0x000fe4000fffe0ff */
[----:B------:R-:W-:-:S02]  /*d860*/  UIADD3.64 UR64, UPT, UPT, UR52, 0x2, URZ ;  /* 0x0000000234407897 */ /* 0x000fc4000fffe0ff */
[----:B------:R-:W-:Y:S02]  /*d870*/  UIADD3.64 UR60, UPT, UPT, UR48, 0x100, URZ ;  /* 0x00000100303c7897 */ /* 0x000fe4000fffe0ff */
[----:B------:R-:W-:Y:S01]  /*d880*/  UIADD3.64 UR68, UPT, UPT, UR52, 0x4, URZ ;  /* 0x0000000434447897 */ /* 0x000fe2000fffe0ff */
[----:B------:R-:W-:Y:S01]  /*d890*/  UMOV UR18, 0x0 ;  /* 0x0000000000127882 */ /* 0x000fe20000000000 */
[----:B------:R-:W-:Y:S01]  /*d8a0*/  UMOV UR19, 0x8088490 ;  /* 0x0808849000137882 */ /* 0x000fe20000000000 */
[----:B------:R-:W-:Y:S01]  /*d8b0*/  UMOV UR51, 0x40004040 ;  /* 0x4000404000337882 */ /* 0x000fe20000000000 */
[----:B------:R-:W-:Y:S01]  /*d8c0*/  UMOV UR57, 0x40004040 ;  /* 0x4000404000397882 */ /* 0x000fe20000000000 */
[----:B------:R-:W-:Y:S01]  /*d8d0*/  UMOV UR20, 0x0 ;  /* 0x0000000000147882 */ /* 0x000fe20000000000 */
[----:B------:R0:W-:Y:S01]  /*d8e0*/  UTCHMMA gdesc[UR56], gdesc[UR50], tmem[UR6], tmem[UR18], idesc[UR19], !UPT ;  /* 0x00ff1232380075ea */ /* 0x0001e2000f800006 */
[----:B------:R-:W-:Y:S01]  /*d8f0*/  UMOV UR21, 0x8088490 ;  /* 0x0808849000157882 */ /* 0x000fe20000000000 */
[----:B------:R-:W-:-:S02]  /*d900*/  UIADD3.64 UR62, UPT, UPT, UR48, 0x180, URZ ;  /* 0x00000180303e7897 */ /* 0x000fc4000fffe0ff */
[----:B------:R1:W-:Y:S01]  /*d910*/  UTCHMMA gdesc[UR48], gdesc[UR52], tmem[UR6], tmem[UR20], idesc[UR21], UPT ;  /* 0x00ff1434300075ea */ /* 0x0003e2000b800006 */
[----:B------:R-:W-:Y:S01]  /*d920*/  UMOV UR22, 0x0 ;  /* 0x0000000000167882 */ /* 0x000fe20000000000 */
[----:B------:R-:W-:Y:S01]  /*d930*/  UMOV UR23, 0x8088490 ;  /* 0x0808849000177882 */ /* 0x000fe20000000000 */
[----:B------:R-:W-:Y:S01]  /*d940*/  UMOV UR24, 0x0 ;  /* 0x0000000000187882 */ /* 0x000fe20000000000 */
[----:B------:R-:W-:Y:S01]  /*d950*/  UMOV UR25, 0x8088490 ;  /* 0x0808849000197882 */ /* 0x000fe20000000000 */
[----:B------:R2:W-:Y:S01]  /*d960*/  UTCHMMA gdesc[UR58], gdesc[UR64], tmem[UR6], tmem[UR22], idesc[UR23], UPT ;  /* 0x00ff16403a0075ea */ /* 0x0005e2000b800006 */
[----:B------:R-:W-:Y:S01]  /*d970*/  UIADD3.64 UR66, UPT, UPT, UR48, 0x200, URZ ;  /* 0x0000020030427897 */ /* 0x000fe2000fffe0ff */
[----:B------:R3:W-:Y:S01]  /*d980*/  UTCHMMA gdesc[UR60], gdesc[UR68], tmem[UR6], tmem[UR24], idesc[UR25], UPT ;  /* 0x00ff18443c0075ea */ /* 0x0007e2000b800006 */
[----:B0-----:R-:W-:Y:S02]  /*d990*/  UIADD3.64 UR56, UPT, UPT, UR52, 0xfe, URZ ;  /* 0x000000fe34387897 */ /* 0x001fe4000fffe0ff */
[----:B------:R-:W-:Y:S01]  /*d9a0*/  UIADD3.64 UR18, UPT, UPT, UR48, 0x280, URZ ;  /* 0x0000028030127897 */ /* 0x000fe2000fffe0ff */
[----:B------:R-:W-:Y:S01]  /*d9b0*/  UMOV UR26, 0x0 ;  /* 0x00000000001a7882 */ /* 0x000fe20000000000 */
[----:B------:R-:W-:Y:S01]  /*d9c0*/  UMOV UR27, 0x8088490 ;  /* 0x08088490001b7882 */ /* 0x000fe20000000000 */
[----:B-1----:R-:W-:-:S02]  /*d9d0*/  UIADD3.64 UR20, UPT, UPT, UR48, 0x300, URZ ;  /* 0x0000030030147897 */ /* 0x002fc4000fffe0ff */
[----:B--2---:R-:W-:Y:S02]  /*d9e0*/  UIADD3.64 UR58, UPT, UPT, UR52, 0x100, URZ ;  /* 0x00000100343a7897 */ /* 0x004fe4000fffe0ff */
[----:B------:R0:W-:Y:S01]  /*d9f0*/  UTCHMMA gdesc[UR62], gdesc[UR56], tmem[UR6], tmem[UR26], idesc[UR27], UPT ;  /* 0x00ff1a383e0075ea */ /* 0x0001e2000b800006 */
[----:B---3--:R-:W-:Y:S01]  /*da00*/  UIADD3.64 UR60, UPT, UPT, UR52, 0x102, URZ ;  /* 0x00000102343c7897 */ /* 0x008fe2000fffe0ff */
[----:B------:R-:W-:Y:S01]  /*da10*/  UMOV UR28, 0x0 ;  /* 0x00000000001c7882 */ /* 0x000fe20000000000 */
[----:B------:R-:W-:Y:S01]  /*da20*/  UMOV UR29, 0x8088490 ;  /* 0x08088490001d7882 */ /* 0x000fe20000000000 */
[----:B------:R-:W-:Y:S02]  /*da30*/  UIADD3 UR77, UPT, UPT, UR6, 0x20, URZ ;  /* 0x00000020064d7890 */ /* 0x000fe4000fffe0ff */
[----:B------:R-:W-:Y:S01]  /*da40*/  UIADD3.64 UR22, UPT, UPT, UR48, 0x780, URZ ;  /* 0x0000078030167897 */ /* 0x000fe2000fffe0ff */
[----:B------:R1:W-:Y:S01]  /*da50*/  UTCHMMA gdesc[UR66], gdesc[UR58], tmem[UR6], tmem[UR28], idesc[UR29], UPT ;  /* 0x00ff1c3a420075ea */ /* 0x0003e2000b800006 */
[----:B------:R-:W-:-:S02]  /*da60*/  UIADD3 UR76, UPT, UPT, UR6, 0x20, URZ ;  /* 0x00000020064c7890 */ /* 0x000fc4000fffe0ff */
[----:B0-----:R-:W-:Y:S02]  /*da70*/  UIADD3.64 UR62, UPT, UPT, UR52, 0x104, URZ ;  /* 0x00000104343e7897 */ /* 0x001fe4000fffe0ff */
[----:B------:R-:W-:Y:S01]  /*da80*/  UIADD3.64 UR24, UPT, UPT, UR48, 0x800, URZ ;  /* 0x0000080030187897 */ /* 0x000fe2000fffe0ff */
[----:B------:R-:W-:Y:S01]  /*da90*/  UMOV UR30, 0x0 ;  /* 0x00000000001e7882 */ /* 0x000fe20000000000 */
[----:B------:R-:W-:Y:S01]  /*daa0*/  UMOV UR31, 0x8088490 ;  /* 0x08088490001f7882 */ /* 0x000fe20000000000 */
[----:B------:R-:W-:Y:S02]  /*dab0*/  UIADD3 UR75, UPT, UPT, UR6, 0x20, URZ ;  /* 0x00000020064b7890 */ /* 0x000fe4000fffe0ff */
[----:B------:R0:W-:Y:S01]  /*dac0*/  UTCHMMA gdesc[UR18], gdesc[UR60], tmem[UR6], tmem[UR30], idesc[UR31], UPT ;  /* 0x00ff1e3c120075ea */ /* 0x0001e2000b800006 */
[----:B------:R-:W-:Y:S02]  /*dad0*/  UIADD3.64 UR26, UPT, UPT, UR48, 0x880, URZ ;  /* 0x00000880301a7897 */ /* 0x000fe4000fffe0ff */
[----:B------:R-:W-:-:S02]  /*dae0*/  UIADD3 UR74, UPT, UPT, UR6, 0x20, URZ ;  /* 0x00000020064a7890 */ /* 0x000fc4000fffe0ff */
[----:B-1----:R-:W-:Y:S02]  /*daf0*/  UIADD3.64 UR66, UPT, UPT, UR48, 0x900, URZ ;  /* 0x0000090030427897 */ /* 0x002fe4000fffe0ff */
[----:B------:R-:W-:Y:S02]  /*db00*/  UIADD3 UR73, UPT, UPT, UR6, 0x20, URZ ;  /* 0x0000002006497890 */ /* 0x000fe4000fffe0ff */
[----:B------:R-:W-:Y:S02]  /*db10*/  UIADD3.64 UR28, UPT, UPT, UR48, 0x980, URZ ;  /* 0x00000980301c7897 */ /* 0x000fe4000fffe0ff */
[----:B------:R-:W-:Y:S02]  /*db20*/  UIADD3 UR72, UPT, UPT, UR6, 0x20, URZ ;  /* 0x0000002006487890 */ /* 0x000fe4000fffe0ff */
[----:B0-----:R-:W-:Y:S01]  /*db30*/  UIADD3.64 UR30, UPT, UPT, UR48, 0xa00, URZ ;  /* 0x00000a00301e7897 */ /* 0x001fe2000fffe0ff */
[----:B------:R-:W-:Y:S01]  /*db40*/  UMOV UR32, 0x0 ;  /* 0x0000000000207882 */ /* 0x000fe20000000000 */
[----:B------:R-:W-:Y:S01]  /*db50*/  UMOV UR33, 0x8088490 ;  /* 0x0808849000217882 */ /* 0x000fe20000000000 */
[----:B------:R-:W-:-:S02]  /*db60*/  UIADD3 UR71, UPT, UPT, UR6, 0x20, URZ ;  /* 0x0000002006477890 */ /* 0x000fc4000fffe0ff */
[----:B------:R0:W-:Y:S01]  /*db70*/  UTCHMMA gdesc[UR20], gdesc[UR62], tmem[UR6], tmem[UR32], idesc[UR33], UPT ;  /* 0x00ff203e140075ea */ /* 0x0001e2000b800006 */
[----:B------:R-:W-:Y:S01]  /*db80*/  UIADD3.64 UR18, UPT, UPT, UR48, 0xa80, URZ ;  /* 0x00000a8030127897 */ /* 0x000fe2000fffe0ff */
[----:B------:R-:W-:Y:S01]  /*db90*/  UMOV UR34, 0x0 ;  /* 0x0000000000227882 */ /* 0x000fe20000000000 */
[----:B------:R-:W-:Y:S01]  /*dba0*/  UMOV UR35, 0x8088490 ;  /* 0x0808849000237882 */ /* 0x000fe20000000000 */
[----:B------:R-:W-:Y:S01]  /*dbb0*/  UIADD3 UR70, UPT, UPT, UR6, 0x20, URZ ;  /* 0x0000002006467890 */ /* 0x000fe2000fffe0ff */
[----:B------:R0:W-:Y:S01]  /*dbc0*/  UTCHMMA gdesc[UR22], gdesc[UR50], tmem[UR77], tmem[UR34], idesc[UR35], !UPT ;  /* 0x00ff2232160075ea */ /* 0x0001e2000f80004d */
[----:B------:R-:W-:Y:S01]  /*dbd0*/  UIADD3.64 UR48, UPT, UPT, UR48, 0xb00, URZ ;  /* 0x00000b0030307897 */ /* 0x000fe2000fffe0ff */
[----:B------:R-:W-:Y:S01]  /*dbe0*/  UMOV UR36, 0x0 ;  /* 0x0000000000247882 */ /* 0x000fe20000000000 */
[----:B------:R-:W-:Y:S01]  /*dbf0*/  UMOV UR37, 0x8088490 ;  /* 0x0808849000257882 */ /* 0x000fe20000000000 */
[----:B------:R-:W-:Y:S01]  /*dc00*/  UMOV UR38, 0x0 ;  /* 0x0000000000267882 */ /* 0x000fe20000000000 */
[----:B------:R-:W-:Y:S01]  /*dc10*/  UMOV UR39, 0x8088490 ;  /* 0x0808849000277882 */ /* 0x000fe20000000000 */
[----:B------:R-:W-:Y:S01]  /*dc20*/  UMOV UR40, 0x0 ;  /* 0x0000000000287882 */ /* 0x000fe20000000000 */
[----:B------:R-:W-:Y:S01]  /*dc30*/  UMOV UR41, 0x8088490 ;  /* 0x0808849000297882 */ /* 0x000fe20000000000 */
[----:B------:R0:W-:Y:S01]  /*dc40*/  UTCHMMA gdesc[UR24], gdesc[UR52], tmem[UR76], tmem[UR36], idesc[UR37], UPT ;  /* 0x00ff2434180075ea */ /* 0x0001e2000b80004c */
        /* <DEDUP_REMOVED lines=12> */
[----:B------:R0:W-:Y:S01]  /*dd10*/  UTCHMMA gdesc[UR18], gdesc[UR60], tmem[UR71], tmem[UR46], idesc[UR47], UPT ;  /* 0x00ff2e3c120075ea */ /* 0x0001e2000b800047 */
[----:B------:R0:W-:Y:S01]  /*dd20*/  UTCHMMA gdesc[UR48], gdesc[UR62], tmem[UR70], tmem[UR54], idesc[UR55], UPT ;  /* 0x00ff363e300075ea */ /* 0x0001e2000b800046 */
[----:B------:R0:W-:Y:S01]  /*dd30*/  UTCBAR [UR11], URZ ;  /* 0x000000ff0b0073e9 */ /* 0x0001e200080000ff */
[----:B------:R-:W-:Y:S01]  /*dd40*/  NOP ;  /* 0x0000000000007918 */ /* 0x000fe20000000000 */
.L_x_6:
[----:B0-----:R-:W-:Y:S01]  /*dd50*/  UMOV UR18, UR14 ;  /* 0x0000000e00127c82 */ /* 0x001fe20008000000 */
[----:B------:R-:W-:Y:S01]  /*dd60*/  UMOV UR19, UR15 ;  /* 0x0000000f00137c82 */ /* 0x000fe20008000000 */
[----:B------:R-:W-:Y:S01]  /*dd70*/  IMAD.MOV.U32 R93, RZ, RZ, RZ ;  /* 0x000000ffff5d7224 */ /* 0x000fe200078e00ff */
[----:B------:R-:W-:Y:S06]  /*dd80*/  @!P3 BRA `(.L_x_7) ;  /* 0x000001580048b947 */ /* 0x000fec0003800000 */
[----:B------:R-:W-:Y:S01]  /*dd90*/  SHF.R.S32.HI R3, RZ, 0x1f, R91 ;  /* 0x0000001fff037819 */ /* 0x000fe2000001145b */
[C---:B------:R-:W-:Y:S01]  /*dda0*/  IMAD.SHL.U32 R90, R91.reuse, 0x2, RZ ;  /* 0x000000025b5a7824 */ /* 0x040fe200078e00ff */
[----:B------:R-:W-:Y:S02]  /*ddb0*/  ULOP3.LUT UR14, UR9, 0x4000000, URZ, 0xfc, !UPT ;  /* 0x04000000090e7892 */ /* 0x000fe4000f8efcff */
[----:B------:R-:W-:Y:S01]  /*ddc0*/  SHF.L.U64.HI R3, R91, 0x1, R3 ;  /* 0x000000015b037819 */ /* 0x000fe20000010203 */
[----:B------:R-:W-:Y:S01]  /*ddd0*/  UIADD3.64 UR20, UPT, UPT, UR12, 0x80, URZ ;  /* 0x000000800c147897 */ /* 0x000fe2000fffe0ff */
[----:B------:R-:W-:Y:S01]  /*dde0*/  SHF.R.S32.HI R91, RZ, 0x1f, R92 ;  /* 0x0000001fff5b7819 */ /* 0x000fe2000001145c */
[----:B------:R-:W-:Y:S02]  /*ddf0*/  UIADD3.64 UR22, UPT, UPT, UR18, 0x2, URZ ;  /* 0x0000000212167897 */ /* 0x000fe4000fffe0ff */
[----:B------:R-:W-:Y:S01]  /*de00*/  UIADD3.64 UR24, UPT, UPT, UR12, 0x100, URZ ;  /* 0x000001000c187897 */ /* 0x000fe2000fffe0ff */
[C---:B------:R-:W-:Y:S01]  /*de10*/  SHF.L.U64.HI R91, R92.reuse, 0x1, R91 ;  /* 0x000000015c5b7819 */ /* 0x040fe2000001025b */
[----:B------:R-:W-:Y:S01]  /*de20*/  IMAD.SHL.U32 R92, R92, 0x2, RZ ;  /* 0x000000025c5c7824 */ /* 0x000fe200078e00ff */
[----:B------:R-:W-:-:S02]  /*de30*/  UIADD3.64 UR26, UPT, UPT, UR18, 0x4, URZ ;  /* 0x00000004121a7897 */ /* 0x000fc4000fffe0ff */
[----:B------:R-:W-:Y:S02]  /*de40*/  UIADD3.64 UR28, UPT, UPT, UR12, 0x180, URZ ;  /* 0x000001800c1c7897 */ /* 0x000fe4000fffe0ff */
[----:B------:R-:W-:Y:S02]  /*de50*/  UIADD3.64 UR30, UPT, UPT, UR18, 0xfe, URZ ;  /* 0x000000fe121e7897 */ /* 0x000fe4000fffe0ff */
[----:B------:R-:W-:Y:S02]  /*de60*/  UIADD3.64 UR32, UPT, UPT, UR12, 0x200, URZ ;  /* 0x000002000c207897 */ /* 0x000fe4000fffe0ff */
[----:B------:R-:W-:Y:S02]  /*de70*/  UIADD3.64 UR34, UPT, UPT, UR18, 0x100, URZ ;  /* 0x0000010012227897 */ /* 0x000fe4000fffe0ff */
[----:B------:R-:W-:Y:S02]  /*de80*/  UIADD3.64 UR36, UPT, UPT, UR12, 0x280, URZ ;  /* 0x000002800c247897 */ /* 0x000fe4000fffe0ff */
        /* <DEDUP_REMOVED lines=10> */
[----:B------:R-:W-:Y:S01]  /*df30*/  UIADD3.64 UR58, UPT, UPT, UR12, 0xb00, URZ ;  /* 0x00000b000c3a7897 */ /* 0x000fe2000fffe0ff */
[----:B------:R-:W-:Y:S01]  /*df40*/  UMOV UR11, 0x1 ;  /* 0x00000001000b7882 */ /* 0x000fe20000000000 */
[----:B------:R-:W-:Y:S01]  /*df50*/  UMOV UR9, URZ ;  /* 0x000000ff00097c82 */ /* 0x000fe20008000000 */
[----:B------:R-:W-:Y:S01]  /*df60*/  UMOV UR60, UR10 ;  /* 0x0000000a003c7c82 */ /* 0x000fe20008000000 */
[----:B------:R-:W-:-:S08]  /*df70*/  UMOV UR61, 0x40004040 ;  /* 0x40004040003d7882 */ /* 0x000fd00000000000 */
.L_x_10:
[----:B0-----:R0:W-:Y:S04]  /*df80*/  STL.64 [R1+0xed0], R86 ;  /* 0x000ed05601007387 */ /* 0x0011e80000100a00 */
[----:B------:R-:W-:Y:S04]  /*df90*/  STL.64 [R1+0xec8], R88 ;  /* 0x000ec85801007387 */ /* 0x000fe80000100a00 */
[----:B------:R1:W-:Y:S01]  /*dfa0*/  STL.64 [R1+0xeb8], R2 ;  /* 0x000eb80201007387 */ /* 0x0003e20000100a00 */
[----:B0-----:R-:W-:-:S05]  /*dfb0*/  IADD3 R86, P2, PT, R4, R92, RZ ;  /* 0x0000005c04567210 */ /* 0x001fca0007f5e0ff */
[----:B------:R0:W-:Y:S01]  /*dfc0*/  STL [R1+0xe58], R86 ;  /* 0x000e585601007387 */ /* 0x0001e20000100800 */
[-C--:B-1----:R-:W-:Y:S02]  /*dfd0*/  IADD3 R3, P3, PT, R6, R92.reuse, RZ ;  /* 0x0000005c06037210 */ /* 0x082fe40007f7e0ff */
[----:B-----5:R-:W-:-:S03]  /*dfe0*/  IADD3 R2, P4, PT, R16, R92, RZ ;  /* 0x0000005c10027210 */ /* 0x020fc60007f9e0ff */
[----:B------:R1:W-:Y:S01]  /*dff0*/  STL [R1+0xe5c], R3 ;  /* 0x000e5c0301007387 */ /* 0x0003e20000100800 */
[----:B0-----:R-:W-:Y:S01]  /*e000*/  IADD3 R86, P5, PT, R18, R92, RZ ;  /* 0x0000005c12567210 */ /* 0x001fe20007fbe0ff */
[--C-:B------:R-:W-:Y:S02]  /*e010*/  IMAD.X R4, R17, 0x1, R91.reuse, P4 ;  /* 0x0000000111047824 */ /* 0x100fe400020e065b */
[----:B------:R0:W-:Y:S04]  /*e020*/  STL [R1+0xe60], R2 ;  /* 0x000e600201007387 */ /* 0x0001e80000100800 */
[----:B------:R-:W-:Y:S01]  /*e030*/  STL [R1+0xe64], R86 ;  /* 0x000e645601007387 */ /* 0x000fe20000100800 */
[----:B-1----:R-:W-:Y:S01]  /*e040*/  IADD3.X R3, PT, PT, R5, R91, RZ, P2, !PT ;  /* 0x0000005b05037210 */ /* 0x002fe200017fe4ff */
[----:B0-----:R-:W-:-:S04]  /*e050*/  IMAD.X R2, R7, 0x1, R91, P3 ;  /* 0x0000000107027824 */ /* 0x001fc800018e065b */
[----:B------:R0:W-:Y:S04]  /*e060*/  STL [R1+0xe48], R3 ;  /* 0x000e480301007387 */ /* 0x0001e80000100800 */
[----:B------:R1:W-:Y:S04]  /*e070*/  STL [R1+0xe4c], R2 ;  /* 0x000e4c0201007387 */ /* 0x0003e80000100800 */
[----:B------:R2:W-:Y:S01]  /*e080*/  STL [R1+0xe50], R4 ;  /* 0x000e500401007387 */ /* 0x0005e20000100800 */
[----:B0-----:R-:W-:Y:S01]  /*e090*/  IMAD.X R3, R19, 0x1, R91, P5 ;  /* 0x0000000113037824 */ /* 0x001fe200028e065b */
[----:B-1----:R-:W-:-:S04]  /*e0a0*/  IADD3 R2, P2, PT, R28, R92, RZ ;  /* 0x0000005c1c027210 */ /* 0x002fc80007f5e0ff */
[----:B------:R0:W-:Y:S01]  /*e0b0*/  STL [R1+0xe54], R3 ;  /* 0x000e540301007387 */ /* 0x0001e20000100800 */
[----:B--2---:R-:W-:-:S03]  /*e0c0*/  IADD3 R4, P3, PT, R30, R92, RZ ;  /* 0x0000005c1e047210 */ /* 0x004fc60007f7e0ff */
[----:B------:R1:W-:Y:S01]  /*e0d0*/  STL [R1+0xe10], R2 ;  /* 0x000e100201007387 */ /* 0x0003e20000100800 */
[----:B------:R-:W-:-:S03]  /*e0e0*/  IMAD.X R28, R29, 0x1, R91, P2 ;  /* 0x000000011d1c7824 */ /* 0x000fc600010e065b */
[----:B------:R2:W-:Y:S01]  /*e0f0*/  STL [R1+0xe14], R4 ;  /* 0x000e140401007387 */ /* 0x0005e20000100800 */
[----:B------:R-:W-:Y:S01]  /*e100*/  IMAD.X R30, R31, 0x1, R91, P3 ;  /* 0x000000011f1e7824 */ /* 0x000fe200018e065b */
[-C--:B0-----:R-:W-:Y:S02]  /*e110*/  IADD3 R3, P4, PT, R40, R92.reuse, RZ ;  /* 0x0000005c28037210 */ /* 0x081fe40007f9e0ff */
[----:B-1----:R-:W-:-:S03]  /*e120*/  IADD3 R2, P5, PT, R42, R92, RZ ;  /* 0x0000005c2a027210 */ /* 0x002fc60007fbe0ff */
[----:B------:R0:W-:Y:S01]  /*e130*/  STL [R1+0xe18], R3 ;  /* 0x000e180301007387 */ /* 0x0001e20000100800 */
[--C-:B------:R-:W-:Y:S01]  /*e140*/  IMAD.X R40, R41, 0x1, R91.reuse, P4 ;  /* 0x0000000129287824 */ /* 0x100fe200020e065b */
[----:B--2---:R-:W-:Y:S02]  /*e150*/  IADD3 R4, P3, PT, R54, R92, RZ ;  /* 0x0000005c36047210 */ /* 0x004fe40007f7e0ff */
[----:B------:R-:W-:Y:S01]  /*e160*/  STL [R1+0xec0], R28 ;  /* 0x000ec01c01007387 */ /* 0x000fe20000100800 */
[----:B------:R-:W-:-:S03]  /*e170*/  IMAD.X R42, R43, 0x1, R91, P5 ;  /* 0x000000012b2a7824 */ /* 0x000fc600028e065b */
[----:B------:R1:W-:Y:S01]  /*e180*/  STL [R1+0xe1c], R2 ;  /* 0x000e1c0201007387 */ /* 0x0003e20000100800 */
[--C-:B------:R-:W-:Y:S01]  /*e190*/  IMAD.X R54, R55, 0x1, R91.reuse, P3 ;  /* 0x0000000137367824 */ /* 0x100fe200018e065b */
[-C--:B0-----:R-:W-:Y:S02]  /*e1a0*/  IADD3 R3, P4, PT, R62, R92.reuse, RZ ;  /* 0x0000005c3e037210 */ /* 0x081fe40007f9e0ff */
[----:B------:R-:W-:Y:S03]  /*e1b0*/  STL [R1+0xed8], R30 ;  /* 0x000ed81e01007387 */ /* 0x000fe60000100800 */
[----:B------:R-:W-:Y:S01]  /*e1c0*/  IMAD.X R62, R63, 0x1, R91, P4 ;  /* 0x000000013f3e7824 */ /* 0x000fe200020e065b */
[----:B------:R-:W-:Y:S01]  /*e1d0*/  STL [R1+0xedc], R40 ;  /* 0x000edc2801007387 */ /* 0x000fe20000100800 */
[----:B-1----:R-:W-:-:S03]  /*e1e0*/  IADD3 R2, P2, PT, R52, R92, RZ ;  /* 0x0000005c34027210 */ /* 0x002fc60007f5e0ff */
[----:B------:R-:W-:Y:S02]  /*e1f0*/  STL [R1+0xee0], R42 ;  /* 0x000ee02a01007387 */ /* 0x000fe40000100800 */
[----:B------:R-:W-:Y:S02]  /*e200*/  IMAD.X R52, R53, 0x1, R91, P2 ;  /* 0x0000000135347824 */ /* 0x000fe400010e065b */
[----:B------:R0:W-:Y:S04]  /*e210*/  STL [R1+0xe20], R2 ;  /* 0x000e200201007387 */ /* 0x0001e80000100800 */
[----:B------:R1:W-:Y:S04]  /*e220*/  STL [R1+0xe24], R4 ;  /* 0x000e240401007387 */ /* 0x0003e80000100800 */
[----:B------:R2:W-:Y:S01]  /*e230*/  STL [R1+0xe28], R3 ;  /* 0x000e280301007387 */ /* 0x0005e20000100800 */
[----:B0-----:R-:W-:-:S03]  /*e240*/  IADD3 R2, P5, PT, R64, R92, RZ ;  /* 0x0000005c40027210 */ /* 0x001fc60007fbe0ff */
[----:B------:R-:W-:Y:S01]  /*e250*/  STL [R1+0xee4], R52 ;  /* 0x000ee43401007387 */ /* 0x000fe20000100800 */
[-C--:B-1----:R-:W-:Y:S01]  /*e260*/  IADD3 R4, P3, PT, R72, R92.reuse, RZ ;  /* 0x0000005c48047210 */ /* 0x082fe20007f7e0ff */
[--C-:B------:R-:W-:Y:S02]  /*e270*/  IMAD.X R64, R65, 0x1, R91.reuse, P5 ;  /* 0x0000000141407824 */ /* 0x100fe400028e065b */
[----:B------:R0:W-:Y:S01]  /*e280*/  STL [R1+0xe2c], R2 ;  /* 0x000e2c0201007387 */ /* 0x0001e20000100800 */
[----:B--2---:R-:W-:Y:S01]  /*e290*/  IADD3 R3, P4, PT, R78, R92, RZ ;  /* 0x0000005c4e037210 */ /* 0x004fe20007f9e0ff */
[----:B------:R-:W-:Y:S02]  /*e2a0*/  IMAD.X R72, R73, 0x1, R91, P3 ;  /* 0x0000000149487824 */ /* 0x000fe400018e065b */
[----:B------:R-:W-:Y:S01]  /*e2b0*/  STL [R1+0xee8], R54 ;  /* 0x000ee83601007387 */ /* 0x000fe20000100800 */
[----:B------:R-:W-:-:S03]  /*e2c0*/  IADD3.X R78, PT, PT, R79, R91, RZ, P4, !PT ;  /* 0x0000005b4f4e7210 */ /* 0x000fc600027fe4ff */
[----:B------:R-:W-:Y:S01]  /*e2d0*/  STL [R1+0xeec], R62 ;  /* 0x000eec3e01007387 */ /* 0x000fe20000100800 */
[----:B0-----:R-:W-:-:S05]  /*e2e0*/  IADD3 R2, P2, PT, R70, R92, RZ ;  /* 0x0000005c46027210 */ /* 0x001fca0007f5e0ff */
[----:B------:R0:W-:Y:S01]  /*e2f0*/  STL [R1+0xe30], R2 ;  /* 0x000e300201007387 */ /* 0x0001e20000100800 */
[----:B------:R-:W-:-:S03]  /*e300*/  IMAD.X R70, R71, 0x1, R91, P2 ;  /* 0x0000000147467824 */ /* 0x000fc600010e065b */
[----:B------:R1:W-:Y:S04]  /*e310*/  STL [R1+0xe34], R4 ;  /* 0x000e340401007387 */ /* 0x0003e80000100800 */
[----:B------:R2:W-:Y:S01]  /*e320*/  STL [R1+0xe38], R3 ;  /* 0x000e380301007387 */ /* 0x0005e20000100800 */
[-C--:B0-----:R-:W-:Y:S02]  /*e330*/  IADD3 R2, P5, PT, R80, R92.reuse, RZ ;  /* 0x0000005c50027210 */ /* 0x081fe40007fbe0ff */
[----:B-1----:R-:W-:-:S03]  /*e340*/  IADD3 R4, P2, PT, R8, R92, RZ ;  /* 0x0000005c08047210 */ /* 0x002fc60007f5e0ff */
[----:B------:R0:W-:Y:S01]  /*e350*/  STL [R1+0xe3c], R2 ;  /* 0x000e3c0201007387 */ /* 0x0001e20000100800 */
[----:B------:R-:W-:Y:S01]  /*e360*/  IMAD.X R80, R81, 0x1, R91, P5 ;  /* 0x0000000151507824 */ /* 0x000fe200028e065b */
[-C--:B--2---:R-:W-:Y:S02]  /*e370*/  IADD3 R3, P3, PT, R10, R92.reuse, RZ ;  /* 0x0000005c0a037210 */ /* 0x084fe40007f7e0ff */
[----:B------:R1:W-:Y:S04]  /*e380*/  STL [R1+0xe70], R4 ;  /* 0x000e700401007387 */ /* 0x0003e80000100800 */
[----:B------:R2:W-:Y:S01]  /*e390*/  STL [R1+0xe74], R3 ;  /* 0x000e740301007387 */ /* 0x0005e20000100800 */
[-C--:B0-----:R-:W-:Y:S02]  /*e3a0*/  IADD3 R2, P4, PT, R20, R92.reuse, RZ ;  /* 0x0000005c14027210 */ /* 0x081fe40007f9e0ff */
[----:B-1----:R-:W-:-:S03]  /*e3b0*/  IADD3 R4, P5, PT, R22, R92, RZ ;  /* 0x0000005c16047210 */ /* 0x002fc60007fbe0ff */
[----:B------:R0:W-:Y:S01]  /*e3c0*/  STL [R1+0xe40], R2 ;  /* 0x000e400201007387 */ /* 0x0001e20000100800 */
[--C-:B------:R-:W-:Y:S02]  /*e3d0*/  IMAD.X R20, R21, 0x1, R91.reuse, P4 ;  /* 0x0000000115147824 */ /* 0x100fe400020e065b */
[--C-:B--2---:R-:W-:Y:S01]  /*e3e0*/  IMAD.X R3, R9, 0x1, R91.reuse, P2 ;  /* 0x0000000109037824 */ /* 0x104fe200010e065b */
[----:B------:R1:W-:Y:S01]  /*e3f0*/  STL [R1+0xe44], R4 ;  /* 0x000e440401007387 */ /* 0x0003e20000100800 */
[----:B------:R-:W-:-:S03]  /*e400*/  IMAD.X R22, R23, 0x1, R91, P5 ;  /* 0x0000000117167824 */ /* 0x000fc600028e065b */
[----:B------:R2:W-:Y:S01]  /*e410*/  STL [R1+0xe68], R3 ;  /* 0x000e680301007387 */ /* 0x0005e20000100800 */
[----:B0-----:R-:W-:Y:S01]  /*e420*/  IMAD.X R2, R11, 0x1, R91, P3 ;  /* 0x000000010b027824 */ /* 0x001fe200018e065b */
[----:B-1----:R-:W-:-:S04]  /*e430*/  IADD3 R4, P3, PT, R34, R92, RZ ;  /* 0x0000005c22047210 */ /* 0x002fc80007f7e0ff */
[----:B------:R0:W-:Y:S01]  /*e440*/  STL [R1+0xe6c], R2 ;  /* 0x000e6c0201007387 */ /* 0x0001e20000100800 */
[----:B--2---:R-:W-:Y:S01]  /*e450*/  IADD3 R3, P4, PT, R44, R92, RZ ;  /* 0x0000005c2c037210 */ /* 0x004fe20007f9e0ff */
[----:B------:R-:W-:-:S04]  /*e460*/  IMAD.X R34, R35, 0x1, R91, P3 ;  /* 0x0000000123227824 */ /* 0x000fc800018e065b */
[----:B------:R-:W-:Y:S01]  /*e470*/  IMAD.X R44, R45, 0x1, R91, P4 ;  /* 0x000000012d2c7824 */ /* 0x000fe200020e065b */
        /* <DEDUP_REMOVED lines=8> */
[--C-:B------:R-:W-:Y:S01]  /*e500*/  IMAD.X R46, R47, 0x1, R91.reuse, P5 ;  /* 0x000000012f2e7824 */ /* 0x100fe200028e065b */
[----:B--2---:R-:W-:Y:S01]  /*e510*/  IADD3 R3, P4, PT, R66, R92, RZ ;  /* 0x0000005c42037210 */ /* 0x004fe20007f9e0ff */
[----:B------:R-:W-:-:S04]  /*e520*/  IMAD.X R58, R59, 0x1, R91, P3 ;  /* 0x000000013b3a7824 */ /* 0x000fc800018e065b */
[----:B------:R-:W-:Y:S01]  /*e530*/  IMAD.X R66, R67, 0x1, R91, P4 ;  /* 0x0000000143427824 */ /* 0x000fe200020e065b */
[----:B0-----:R-:W-:-:S05]  /*e540*/  IADD3 R2, P2, PT, R56, R92, RZ ;  /* 0x0000005c38027210 */ /* 0x001fca0007f5e0ff */
[----:B------:R0:W-:Y:S01]  /*e550*/  STL [R1+0xcbc], R2 ;  /* 0x000cbc0201007387 */ /* 0x0001e20000100800 */
[----:B------:R-:W-:-:S03]  /*e560*/  IMAD.X R56, R57, 0x1, R91, P2 ;  /* 0x0000000139387824 */ /* 0x000fc600010e065b */
[----:B------:R-:W-:Y:S04]  /*e570*/  STL [R1+0xcc0], R4 ;  /* 0x000cc00401007387 */ /* 0x000fe80000100800 */
[----:B------:R1:W-:Y:S01]  /*e580*/  STL [R1+0xcc4], R3 ;  /* 0x000cc40301007387 */ /* 0x0003e20000100800 */
[----:B0-----:R-:W-:-:S05]  /*e590*/  IADD3 R2, P5, PT, R68, R92, RZ ;  /* 0x0000005c44027210 */ /* 0x001fca0007fbe0ff */
[----:B------:R0:W-:Y:S01]  /*e5a0*/  STL [R1+0xcc8], R2 ;  /* 0x000cc80201007387 */ /* 0x0001e20000100800 */
[-C--:B------:R-:W-:Y:S01]  /*e5b0*/  IADD3 R9, P4, PT, R82, R92.reuse, RZ ;  /* 0x0000005c52097210 */ /* 0x080fe20007f9e0ff */
[----:B------:R-:W-:Y:S01]  /*e5c0*/  IMAD.X R68, R69, 0x1, R91, P5 ;  /* 0x0000000145447824 */ /* 0x000fe200028e065b */
[-C--:B-1----:R-:W-:Y:S01]  /*e5d0*/  IADD3 R3, P2, PT, R74, R92.reuse, RZ ;  /* 0x0000005c4a037210 */ /* 0x082fe20007f5e0ff */
[----:B------:R-:W2:Y:S01]  /*e5e0*/  LDL.LU.64 R6, [R1] ;  /* 0x0000000001067983 */ /* 0x000ea20000300a00 */
[----:B0-----:R-:W-:-:S03]  /*e5f0*/  IADD3 R2, P3, PT, R76, R92, RZ ;  /* 0x0000005c4c027210 */ /* 0x001fc60007f7e0ff */
[----:B------:R-:W-:Y:S04]  /*e600*/  STL [R1+0xccc], R3 ;  /* 0x000ccc0301007387 */ /* 0x000fe80000100800 */
[----:B------:R-:W3:Y:S04]  /*e610*/  LDL.LU.64 R4, [R1+0x8] ;  /* 0x0000080001047983 */ /* 0x000ee80000300a00 */
[----:B------:R0:W-:Y:S04]  /*e620*/  STL [R1+0xcd0], R2 ;  /* 0x000cd00201007387 */ /* 0x0001e80000100800 */
[----:B0-----:R-:W4:Y:S01]  /*e630*/  LDL.LU.64 R2, [R1+0x10] ;  /* 0x0000100001027983 */ /* 0x001f220000300a00 */
[----:B------:R-:W-:-:S02]  /*e640*/  IADD3 R8, P5, PT, R84, R92, RZ ;  /* 0x0000005c54087210 */ /* 0x000fc40007fbe0ff */
[----:B------:R-:W-:Y:S01]  /*e650*/  IADD3.X R74, PT, PT, R75, R91, RZ, P2, !PT ;  /* 0x0000005b4b4a7210 */ /* 0x000fe200017fe4ff */
[----:B------:R0:W-:Y:S01]  /*e660*/  STL [R1+0xcd4], R9 ;  /* 0x000cd40901007387 */ /* 0x0001e20000100800 */
[----:B------:R-:W-:-:S03]  /*e670*/  IMAD.X R76, R77, 0x1, R91, P3 ;  /* 0x000000014d4c7824 */ /* 0x000fc600018e065b */
[----:B------:R1:W-:Y:S04]  /*e680*/  STL [R1+0xcd8], R8 ;  /* 0x000cd80801007387 */ /* 0x0003e80000100800 */
[----:B------:R-:W4:Y:S01]  /*e690*/  LDL.LU.64 R28, [R1+0x18] ;  /* 0x00001800011c7983 */ /* 0x000f220000300a00 */
[-C--:B0-----:R-:W-:Y:S02]  /*e6a0*/  IADD3 R9, P2, PT, R12, R92.reuse, RZ ;  /* 0x0000005c0c097210 */ /* 0x081fe40007f5e0ff */
[----:B-1----:R-:W-:-:S03]  /*e6b0*/  IADD3 R8, P3, PT, R14, R92, RZ ;  /* 0x0000005c0e087210 */ /* 0x002fc60007f7e0ff */
[----:B------:R-:W-:Y:S01]  /*e6c0*/  STL [R1+0xcdc], R9 ;  /* 0x000cdc0901007387 */ /* 0x000fe20000100800 */
[----:B------:R-:W-:-:S03]  /*e6d0*/  IMAD.X R82, R83, 0x1, R91, P4 ;  /* 0x0000000153527824 */ /* 0x000fc600020e065b */
[----:B------:R-:W4:Y:S01]  /*e6e0*/  LDL.LU.64 R18, [R1+0x20] ;  /* 0x0000200001127983 */ /* 0x000f220000300a00 */
[----:B------:R-:W-:-:S03]  /*e6f0*/  IMAD.X R84, R85, 0x1, R91, P5 ;  /* 0x0000000155547824 */ /* 0x000fc600028e065b */
[----:B------:R0:W-:Y:S01]  /*e700*/  STL [R1+0xce0], R8 ;  /* 0x000ce00801007387 */ /* 0x0001e20000100800 */
[----:B------:R-:W-:-:S03]  /*e710*/  IADD3 R17, P4, PT, R24, R92, RZ ;  /* 0x0000005c18117210 */ /* 0x000fc60007f9e0ff */
[----:B------:R-:W4:Y:S01]  /*e720*/  LDL.LU.64 R10, [R1+0x28] ;  /* 0x00002800010a7983 */ /* 0x000f220000300a00 */
[-C--:B------:R-:W-:Y:S01]  /*e730*/  IADD3 R16, P5, PT, R26, R92.reuse, RZ ;  /* 0x0000005c1a107210 */ /* 0x080fe20007fbe0ff */
[--C-:B------:R-:W-:Y:S01]  /*e740*/  IMAD.X R12, R13, 0x1, R91.reuse, P2 ;  /* 0x000000010d0c7824 */ /* 0x100fe200010e065b */
[----:B------:R-:W-:Y:S01]  /*e750*/  IADD3 R13, P2, PT, R36, R92, RZ ;  /* 0x0000005c240d7210 */ /* 0x000fe20007f5e0ff */
[----:B0-----:R-:W4:Y:S01]  /*e760*/  LDL.LU.64 R8, [R1+0x30] ;  /* 0x0000300001087983 */ /* 0x001f220000300a00 */
[----:B------:R-:W-:-:S03]  /*e770*/  IMAD.X R14, R15, 0x1, R91, P3 ;  /* 0x000000010f0e7824 */ /* 0x000fc600018e065b */
[----:B------:R-:W-:Y:S01]  /*e780*/  STL [R1+0xce4], R17 ;  /* 0x000ce41101007387 */ /* 0x000fe20000100800 */
[--C-:B------:R-:W-:Y:S01]  /*e790*/  IMAD.X R24, R25, 0x1, R91.reuse, P4 ;  /* 0x0000000119187824 */ /* 0x100fe200020e065b */
[----:B------:R-:W-:Y:S02]  /*e7a0*/  IADD3 R15, P4, PT, R48, R92, RZ ;  /* 0x0000005c300f7210 */ /* 0x000fe40007f9e0ff */
[----:B------:R0:W-:Y:S01]  /*e7b0*/  STL [R1+0xce8], R16 ;  /* 0x000ce81001007387 */ /* 0x0001e20000100800 */
[----:B------:R-:W-:-:S03]  /*e7c0*/  IMAD.X R26, R27, 0x1, R91, P5 ;  /* 0x000000011b1a7824 */ /* 0x000fc600028e065b */
[----:B------:R1:W-:Y:S01]  /*e7d0*/  STL [R1+0xcec], R13 ;  /* 0x000cec0d01007387 */ /* 0x0003e20000100800 */
[-C--:B0-----:R-:W-:Y:S02]  /*e7e0*/  IADD3 R16, P3, PT, R38, R92.reuse, RZ ;  /* 0x0000005c26107210 */ /* 0x081fe40007f7e0ff */
[----:B-1----:R-:W-:-:S03]  /*e7f0*/  IADD3 R13, P5, PT, R50, R92, RZ ;  /* 0x0000005c320d7210 */ /* 0x002fc60007fbe0ff */
[----:B------:R-:W-:Y:S01]  /*e800*/  STL [R1+0xcf0], R16 ;  /* 0x000cf01001007387 */ /* 0x000fe20000100800 */
[----:B------:R-:W-:-:S03]  /*e810*/  IMAD.X R36, R37, 0x1, R91, P2 ;  /* 0x0000000125247824 */ /* 0x000fc600010e065b */
[----:B------:R-:W-:Y:S01]  /*e820*/  STL [R1+0xcf4], R15 ;  /* 0x000cf40f01007387 */ /* 0x000fe20000100800 */
[----:B------:R-:W-:-:S03]  /*e830*/  IMAD.X R38, R39, 0x1, R91, P3 ;  /* 0x0000000127267824 */ /* 0x000fc600018e065b */
[----:B------:R0:W-:Y:S01]  /*e840*/  STL [R1+0xcf8], R13 ;  /* 0x000cf80d01007387 */ /* 0x0001e20000100800 */
[--C-:B------:R-:W-:Y:S02]  /*e850*/  IMAD.X R48, R49, 0x1, R91.reuse, P4 ;  /* 0x0000000131307824 */ /* 0x100fe400020e065b */
[----:B------:R-:W-:Y:S01]  /*e860*/  IMAD.X R50, R51, 0x1, R91, P5 ;  /* 0x0000000133327824 */ /* 0x000fe200028e065b */
[----:B0-----:R-:W-:-:S05]  /*e870*/  IADD3 R13, P2, PT, R60, R92, RZ ;  /* 0x0000005c3c0d7210 */ /* 0x001fca0007f5e0ff */
[----:B------:R4:W-:Y:S01]  /*e880*/  STL [R1+0xcfc], R13 ;  /* 0x000cfc0d01007387 */ /* 0x0009e20000100800 */
[----:B--2---:R-:W-:-:S05]  /*e890*/  IADD3 R16, P3, PT, R6, R92, RZ ;  /* 0x0000005c06107210 */ /* 0x004fca0007f7e0ff */
[----:B------:R-:W-:Y:S01]  /*e8a0*/  IMAD.X R6, R7, 0x1, R91, P3 ;  /* 0x0000000107067824 */ /* 0x000fe200018e065b */
[----:B------:R0:W-:Y:S01]  /*e8b0*/  STL [R1+0xd00], R16 ;  /* 0x000d001001007387 */ /* 0x0001e20000100800 */
[----:B---3--:R-:W-:-:S04]  /*e8c0*/  IADD3 R15, P4, PT, R4, R92, RZ ;  /* 0x0000005c040f7210 */ /* 0x008fc80007f9e0ff */
[----:B------:R-:W-:Y:S01]  /*e8d0*/  IADD3.X R4, PT, PT, R5, R91, RZ, P4, !PT ;  /* 0x0000005b05047210 */ /* 0x000fe200027fe4ff */
[----:B------:R-:W-:Y:S01]  /*e8e0*/  STL [R1+0xd04], R15 ;  /* 0x000d040f01007387 */ /* 0x000fe20000100800 */
[----:B----4-:R-:W-:-:S05]  /*e8f0*/  IADD3 R13, P5, PT, R2, R92, RZ ;  /* 0x0000005c020d7210 */ /* 0x010fca0007fbe0ff */
[----:B------:R-:W-:Y:S01]  /*e900*/  STL [R1+0xd08], R13 ;  /* 0x000d080d01007387 */ /* 0x000fe20000100800 */
[----:B------:R-:W-:-:S03]  /*e910*/  IMAD.X R2, R3, 0x1, R91, P5 ;  /* 0x0000000103027824 */ /* 0x000fc600028e065b */
[----:B------:R1:W-:Y:S04]  /*e920*/  STL [R1], R6 ;  /* 0x0000000601007387 */ /* 0x0003e80000100800 */
[----:B0-----:R-:W2:Y:S04]  /*e930*/  LDL.LU.64 R16, [R1+0x38] ;  /* 0x0000380001107983 */ /* 0x001ea80000300a00 */
[----:B------:R0:W-:Y:S04]  /*e940*/  STL [R1+0x8], R4 ;  /* 0x0000080401007387 */ /* 0x0001e80000100800 */
[----:B-1----:R-:W3:Y:S04]  /*e950*/  LDL.LU.64 R6, [R1+0x40] ;  /* 0x0000400001067983 */ /* 0x002ee80000300a00 */
[----:B------:R1:W-:Y:S04]  /*e960*/  STL [R1+0x10], R2 ;  /* 0x0000100201007387 */ /* 0x0003e80000100800 */
[----:B0-----:R-:W4:Y:S04]  /*e970*/  LDL.LU.64 R4, [R1+0x48] ;  /* 0x0000480001047983 */ /* 0x001f280000300a00 */
[----:B-1----:R-:W4:Y:S01]  /*e980*/  LDL.LU.64 R2, [R1+0x50] ;  /* 0x0000500001027983 */ /* 0x002f220000300a00 */
[----:B------:R-:W-:Y:S01]  /*e990*/  IMAD.X R60, R61, 0x1, R91, P2 ;  /* 0x000000013d3c7824 */ /* 0x000fe200010e065b */
[----:B------:R-:W-:-:S02]  /*e9a0*/  IADD3 R21, P2, PT, R28, R92, RZ ;  /* 0x0000005c1c157210 */ /* 0x000fc40007f5e0ff */
[-C--:B------:R-:W-:Y:S02]  /*e9b0*/  IADD3 R15, P3, PT, R18, R92.reuse, RZ ;  /* 0x0000005c120f7210 */ /* 0x080fe40007f7e0ff */
[----:B------:R-:W-:Y:S01]  /*e9c0*/  IADD3 R13, P4, PT, R10, R92, RZ ;  /* 0x0000005c0a0d7210 */ /* 0x000fe20007f9e0ff */
[----:B------:R0:W-:Y:S04]  /*e9d0*/  STL [R1+0xd0c], R21 ;  /* 0x000d0c1501007387 */ /* 0x0001e80000100800 */
[----:B------:R1:W-:Y:S01]  /*e9e0*/  STL [R1+0xd10], R15 ;  /* 0x000d100f01007387 */ /* 0x0003e20000100800 */
[----:B------:R-:W-:-:S03]  /*e9f0*/  IMAD.X R10, R11, 0x1, R91, P4 ;  /* 0x000000010b0a7824 */ /* 0x000fc600020e065b */
[----:B------:R1:W-:Y:S01]  /*ea00*/  STL [R1+0xd14], R13 ;  /* 0x000d140d01007387 */ /* 0x0003e20000100800 */
[----:B0-----:R-:W-:Y:S01]  /*ea10*/  IADD3 R21, P5, PT, R8, R92, RZ ;  /* 0x0000005c08157210 */ /* 0x001fe20007fbe0ff */
[----:B-1----:R-:W-:-:S04]  /*ea20*/  IMAD.X R15, R29, 0x1, R91, P2 ;  /* 0x000000011d0f7824 */ /* 0x002fc800010e065b */
[----:B------:R-:W-:Y:S01]  /*ea30*/  STL [R1+0xd18], R21 ;  /* 0x000d181501007387 */ /* 0x000fe20000100800 */
[----:B------:R-:W-:-:S03]  /*ea40*/  IMAD.X R13, R19, 0x1, R91, P3 ;  /* 0x00000001130d7824 */ /* 0x000fc600018e065b */
[----:B------:R-:W-:Y:S01]  /*ea50*/  STL [R1+0x18], R15 ;  /* 0x0000180f01007387 */ /* 0x000fe20000100800 */
[----:B------:R-:W-:-:S03]  /*ea60*/  IMAD.X R8, R9, 0x1, R91, P5 ;  /* 0x0000000109087824 */ /* 0x000fc600028e065b */
[----:B------:R-:W-:Y:S04]  /*ea70*/  STL [R1+0x20], R13 ;  /* 0x0000200d01007387 */ /* 0x000fe80000100800 */
[----:B------:R-:W4:Y:S04]  /*ea80*/  LDL.LU.64 R28, [R1+0x58] ;  /* 0x00005800011c7983 */ /* 0x000f280000300a00 */
[----:B------:R0:W-:Y:S04]  /*ea90*/  STL [R1+0x28], R10 ;  /* 0x0000280a01007387 */ /* 0x0001e80000100800 */
[----:B------:R-:W4:Y:S04]  /*eaa0*/  LDL.LU.64 R18, [R1+0x60] ;  /* 0x0000600001127983 */ /* 0x000f280000300a00 */
[----:B------:R1:W-:Y:S04]  /*eab0*/  STL [R1+0x30], R8 ;  /* 0x0000300801007387 */ /* 0x0003e80000100800 */
[----:B0-----:R-:W4:Y:S04]  /*eac0*/  LDL.LU.64 R10, [R1+0x68] ;  /* 0x00006800010a7983 */ /* 0x001f280000300a00 */
[----:B-1----:R-:W4:Y:S01]  /*ead0*/  LDL.LU.64 R8, [R1+0x70] ;  /* 0x0000700001087983 */ /* 0x002f220000300a00 */
[----:B--2---:R-:W-:-:S02]  /*eae0*/  IADD3 R15, P2, PT, R16, R92, RZ ;  /* 0x0000005c100f7210 */ /* 0x004fc40007f5e0ff */
[----:B---3--:R-:W-:-:S03]  /*eaf0*/  IADD3 R13, P3, PT, R6, R92, RZ ;  /* 0x0000005c060d7210 */ /* 0x008fc60007f7e0ff */
[----:B------:R0:W-:Y:S04]  /*eb00*/  STL [R1+0xd1c], R15 ;  /* 0x000d1c0f01007387 */ /* 0x0001e80000100800 */
[----:B------:R1:W-:Y:S01]  /*eb10*/  STL [R1+0xd20], R13 ;  /* 0x000d200d01007387 */ /* 0x0003e20000100800 */
[-C--:B----4-:R-:W-:Y:S01]  /*eb20*/  IADD3 R21, P4, PT, R4, R92.reuse, RZ ;  /* 0x0000005c04157210 */ /* 0x090fe20007f9e0ff */
[--C-:B------:R-:W-:Y:S01]  /*eb30*/  IMAD.X R6, R7, 0x1, R91.reuse, P3 ;  /* 0x0000000107067824 */ /* 0x100fe200018e065b */
[----:B0-----:R-:W-:Y:S01]  /*eb40*/  IADD3 R15, P5, PT, R2, R92, RZ ;  /* 0x0000005c020f7210 */ /* 0x001fe20007fbe0ff */
[--C-:B-1----:R-:W-:Y:S02]  /*eb50*/  IMAD.X R13, R17, 0x1, R91.reuse, P2 ;  /* 0x00000001110d7824 */ /* 0x102fe400010e065b */
[----:B------:R-:W-:Y:S01]  /*eb60*/  STL [R1+0xd24], R21 ;  /* 0x000d241501007387 */ /* 0x000fe20000100800 */
[----:B------:R-:W-:-:S03]  /*eb70*/  IMAD.X R4, R5, 0x1, R91, P4 ;  /* 0x0000000105047824 */ /* 0x000fc600020e065b */
[----:B------:R-:W-:Y:S01]  /*eb80*/  STL [R1+0xd28], R15 ;  /* 0x000d280f01007387 */ /* 0x000fe20000100800 */
[----:B------:R-:W-:-:S03]  /*eb90*/  IMAD.X R2, R3, 0x1, R91, P5 ;  /* 0x0000000103027824 */ /* 0x000fc600028e065b */
[----:B------:R-:W-:Y:S04]  /*eba0*/  STL [R1+0x38], R13 ;  /* 0x0000380d01007387 */ /* 0x000fe80000100800 */
[----:B------:R0:W-:Y:S04]  /*ebb0*/  STL [R1+0x40], R6 ;  /* 0x0000400601007387 */ /* 0x0001e80000100800 */
[----:B------:R-:W2:Y:S04]  /*ebc0*/  LDL.LU.64 R16, [R1+0x78] ;  /* 0x0000780001107983 */ /* 0x000ea80000300a00 */
[----:B------:R1:W-:Y:S04]  /*ebd0*/  STL [R1+0x48], R4 ;  /* 0x0000480401007387 */ /* 0x0003e80000100800 */
[----:B0-----:R-:W3:Y:S04]  /*ebe0*/  LDL.LU.64 R6, [R1+0x80] ;  /* 0x0000800001067983 */ /* 0x001ee80000300a00 */
[----:B------:R0:W-:Y:S04]  /*ebf0*/  STL [R1+0x50], R2 ;  /* 0x0000500201007387 */ /* 0x0001e80000100800 */
[----:B-1----:R-:W4:Y:S04]  /*ec00*/  LDL.LU.64 R4, [R1+0x88] ;  /* 0x0000880001047983 */ /* 0x002f280000300a00 */
[----:B0-----:R-:W4:Y:S01]  /*ec10*/  LDL.LU.64 R2, [R1+0x90] ;  /* 0x0000900001027983 */ /* 0x001f220000300a00 */
[----:B------:R-:W-:-:S02]  /*ec20*/  IADD3 R21, P2, PT, R28, R92, RZ ;  /* 0x0000005c1c157210 */ /* 0x000fc40007f5e0ff */
[----:B------:R-:W-:-:S03]  /*ec30*/  IADD3 R15, P3, PT, R18, R92, RZ ;  /* 0x0000005c120f7210 */ /* 0x000fc60007f7e0ff */
[----:B------:R0:W-:Y:S01]  /*ec40*/  STL [R1+0xd2c], R21 ;  /* 0x000d2c1501007387 */ /* 0x0001e20000100800 */
[----:B------:R-:W-:-:S03]  /*ec50*/  IADD3 R13, P4, PT, R10, R92, RZ ;  /* 0x0000005c0a0d7210 */ /* 0x000fc60007f9e0ff */
[----:B------:R1:W-:Y:S04]  /*ec60*/  STL [R1+0xd30], R15 ;  /* 0x000d300f01007387 */ /* 0x0003e80000100800 */
[----:B------:R1:W-:Y:S01]  /*ec70*/  STL [R1+0xd34], R13 ;  /* 0x000d340d01007387 */ /* 0x0003e20000100800 */
[----:B0-----:R-:W-:Y:S01]  /*ec80*/  IADD3 R21, P5, PT, R8, R92, RZ ;  /* 0x0000005c08157210 */ /* 0x001fe20007fbe0ff */
[--C-:B------:R-:W-:Y:S02]  /*ec90*/  IMAD.X R10, R11, 0x1, R91.reuse, P4 ;  /* 0x000000010b0a7824 */ /* 0x100fe400020e065b */
[--C-:B-1----:R-:W-:Y:S02]  /*eca0*/  IMAD.X R15, R29, 0x1, R91.reuse, P2 ;  /* 0x000000011d0f7824 */ /* 0x102fe400010e065b */
        /* <DEDUP_REMOVED lines=17> */
[----:B0-----:R-:W-:Y:S02]  /*edc0*/  IADD3 R15, P5, PT, R2, R92, RZ ;  /* 0x0000005c020f7210 */ /* 0x001fe40007fbe0ff */
[----:B-1----:R-:W-:Y:S01]  /*edd0*/  IADD3.X R13, PT, PT, R17, R91, RZ, P2, !PT ;  /* 0x0000005b110d7210 */ /* 0x002fe200017fe4ff */
        /* <DEDUP_REMOVED lines=59> */
[--C-:B-1----:R-:W-:Y:S01]  /*f190*/  IMAD.X R15, R29, 0x1, R91.reuse, P2 ;  /* 0x000000011d0f7824 */ /* 0x102fe200010e065b */
[----:B------:R-:W-:Y:S01]  /*f1a0*/  IADD3.X R10, PT, PT, R11, R91, RZ, P4, !PT ;  /* 0x0000005b0b0a7210 */ /* 0x000fe200027fe4ff */
[--C-:B------:R-:W-:Y:S02]  /*f1b0*/  IMAD.X R13, R19, 0x1, R91.reuse, P3 ;  /* 0x00000001130d7824 */ /* 0x100fe400018e065b */
[----:B------:R-:W-:Y:S01]  /*f1c0*/  STL [R1+0xd78], R21 ;  /* 0x000d781501007387 */ /* 0x000fe20000100800 */
[----:B------:R-:W-:-:S03]  /*f1d0*/  IMAD.X R8, R9, 0x1, R91, P5 ;  /* 0x0000000109087824 */ /* 0x000fc600028e065b */
[----:B------:R-:W-:Y:S04]  /*f1e0*/  STL [R1+0xd8], R15 ;  /* 0x0000d80f01007387 */ /* 0x000fe80000100800 */
        /* <DEDUP_REMOVED lines=74> */
[----:B------:R-:W-:Y:S01]  /*f690*/  IMAD.X R10, R11, 0x1, R91, P4 ;  /* 0x000000010b0a7824 */ /* 0x000fe200020e065b */
[----:B-1----:R-:W-:-:S03]  /*f6a0*/  IADD3.X R15, PT, PT, R29, R91, RZ, P2, !PT ;  /* 0x0000005b1d0f7210 */ /* 0x002fc600017fe4ff */
        /* <DEDUP_REMOVED lines=58> */
[----:B-1----:R-:W-:Y:S02]  /*fa50*/  IMAD.X R13, R17, 0x1, R91, P2 ;  /* 0x00000001110d7824 */ /* 0x002fe400010e065b */
[----:B------:R-:W-:Y:S01]  /*fa60*/  STL [R1+0xde4], R21 ;  /* 0x000de41501007387 */ /* 0x000fe20000100800 */
[----:B------:R-:W-:-:S03]  /*fa70*/  IADD3.X R4, PT, PT, R5, R91, RZ, P4, !PT ;  /* 0x0000005b05047210 */ /* 0x000fc600027fe4ff */
        /* <DEDUP_REMOVED lines=137> */
[----:B-1----:R-:W-:-:S04]  /*10310*/  IMAD.X R15, R29, 0x1, R91, P2 ;  /* 0x000000011d0f7824 */ /* 0x002fc800010e065b */
[----:B------:R-:W-:Y:S01]  /*10320*/  STL [R1+0xc04], R21 ;  /* 0x000c041501007387 */ /* 0x000fe20000100800 */
[--C-:B------:R-:W-:Y:S01]  /*10330*/  IMAD.X R13, R19, 0x1, R91.reuse, P3 ;  /* 0x00000001130d7824 */ /* 0x100fe200018e065b */
[----:B------:R-:W-:Y:S02]  /*10340*/  IADD3.X R11, PT, PT, R11, R91, RZ, P4, !PT ;  /* 0x0000005b0b0b7210 */ /* 0x000fe400027fe4ff */
[----:B------:R-:W-:Y:S01]  /*10350*/  STL [R1+0x298], R15 ;  /* 0x0002980f01007387 */ /* 0x000fe20000100800 */
[----:B------:R-:W-:-:S03]  /*10360*/  IMAD.X R10, R9, 0x1, R91, P5 ;  /* 0x00000001090a7824 */ /* 0x000fc600028e065b */
[----:B------:R-:W-:Y:S04]  /*10370*/  STL [R1+0x2a0], R13 ;  /* 0x0002a00d01007387 */ /* 0x000fe80000100800 */
[----:B------:R-:W4:Y:S04]  /*10380*/  LDL.LU.64 R40, [R1+0x2d8] ;  /* 0x0002d80001287983 */ /* 0x000f280000300a00 */
[----:B------:R-:W-:Y:S04]  /*10390*/  STL [R1+0x2a8], R11 ;  /* 0x0002a80b01007387 */ /* 0x000fe80000100800 */
[----:B------:R-:W4:Y:S04]  /*103a0*/  LDL.LU.64 R8, [R1+0x2e0] ;  /* 0x0002e00001087983 */ /* 0x000f280000300a00 */
[----:B------:R0:W-:Y:S04]  /*103b0*/  STL [R1+0x2b0], R10 ;  /* 0x0002b00a01007387 */ /* 0x0001e80000100800 */
[----:B------:R-:W4:Y:S04]  /*103c0*/  LDL.LU.64 R30, [R1+0x2e8] ;  /* 0x0002e800011e7983 */ /* 0x000f280000300a00 */
[----:B0-----:R-:W4:Y:S01]  /*103d0*/  LDL.LU.64 R10, [R1+0x2f0] ;  /* 0x0002f000010a7983 */ /* 0x001f220000300a00 */
        /* <DEDUP_REMOVED lines=8> */
[----:B------:R0:W-:Y:S04]  /*10460*/  STL [R1+0x2c8], R18 ;  /* 0x0002c81201007387 */ /* 0x0001e80000100800 */
[----:B------:R-:W-:Y:S04]  /*10470*/  STL [R1+0x2d0], R15 ;  /* 0x0002d00f01007387 */ /* 0x000fe80000100800 */
[----:B------:R-:W-:Y:S04]  /*10480*/  STL [R1+0xca4], R13 ;  /* 0x000ca40d01007387 */ /* 0x000fe80000100800 */
[----:B------:R1:W-:Y:S04]  /*10490*/  STL [R1+0xca8], R7 ;  /* 0x000ca80701007387 */ /* 0x0003e80000100800 */
[----:B------:R-:W2:Y:S01]  /*104a0*/  LDL.LU.64 R28, [R1+0x2f8] ;  /* 0x0002f800011c7983 */ /* 0x000ea20000300a00 */
[----:B------:R-:W-:-:S03]  /*104b0*/  IMAD.X R6, R3, 0x1, R91, P5 ;  /* 0x0000000103067824 */ /* 0x000fc600028e065b */
[----:B------:R-:W3:Y:S04]  /*104c0*/  LDL.LU.64 R16, [R1+0x300] ;  /* 0x0003000001107983 */ /* 0x000ee80000300a00 */
[----:B0-----:R-:W4:Y:S04]  /*104d0*/  LDL.LU.64 R18, [R1+0x308] ;  /* 0x0003080001127983 */ /* 0x001f280000300a00 */
[----:B------:R-:W4:Y:S01]  /*104e0*/  LDL.LU.64 R2, [R1+0x310] ;  /* 0x0003100001027983 */ /* 0x000f220000300a00 */
[----:B------:R-:W-:Y:S01]  /*104f0*/  IMAD.X R5, R5, 0x1, R91, P4 ;  /* 0x0000000105057824 */ /* 0x000fe200020e065b */
[----:B------:R-:W-:-:S05]  /*10500*/  IADD3 R4, P2, PT, R40, R92, RZ ;  /* 0x0000005c28047210 */ /* 0x000fca0007f5e0ff */
[----:B------:R0:W-:Y:S01]  /*10510*/  STL [R1+0x2d8], R4 ;  /* 0x0002d80401007387 */ /* 0x0001e20000100800 */
[-C--:B-1----:R-:W-:Y:S02]  /*10520*/  IADD3 R7, P3, PT, R8, R92.reuse, RZ ;  /* 0x0000005c08077210 */ /* 0x082fe40007f7e0ff */
[----:B------:R-:W-:-:S03]  /*10530*/  IADD3 R13, P4, PT, R30, R92, RZ ;  /* 0x0000005c1e0d7210 */ /* 0x000fc60007f9e0ff */
[----:B------:R1:W-:Y:S01]  /*10540*/  STL [R1+0x2e0], R7 ;  /* 0x0002e00701007387 */ /* 0x0003e20000100800 */
[----:B0-----:R-:W-:-:S03]  /*10550*/  IADD3 R4, P5, PT, R10, R92, RZ ;  /* 0x0000005c0a047210 */ /* 0x001fc60007fbe0ff */
[----:B------:R-:W-:Y:S04]  /*10560*/  STL [R1+0x2e8], R13 ;  /* 0x0002e80d01007387 */ /* 0x000fe80000100800 */
[----:B------:R2:W-:Y:S04]  /*10570*/  STL [R1+0x2f0], R4 ;  /* 0x0002f00401007387 */ /* 0x0005e80000100800 */
[----:B------:R-:W4:Y:S04]  /*10580*/  LDL.LU.64 R62, [R1+0x318] ;  /* 0x00031800013e7983 */ /* 0x000f280000300a00 */
[----:B------:R-:W4:Y:S04]  /*10590*/  LDL.LU.64 R54, [R1+0x320] ;  /* 0x0003200001367983 */ /* 0x000f280000300a00 */
[----:B------:R-:W4:Y:S04]  /*105a0*/  LDL.LU.64 R52, [R1+0x328] ;  /* 0x0003280001347983 */ /* 0x000f280000300a00 */
[----:B------:R-:W4:Y:S01]  /*105b0*/  LDL.LU.64 R42, [R1+0x330] ;  /* 0x00033000012a7983 */ /* 0x000f220000300a00 */
[----:B-1----:R-:W-:-:S02]  /*105c0*/  IMAD.X R7, R41, 0x1, R91, P2 ;  /* 0x0000000129077824 */ /* 0x002fc400010e065b */
[--C-:B------:R-:W-:Y:S02]  /*105d0*/  IMAD.X R8, R9, 0x1, R91.reuse, P3 ;  /* 0x0000000109087824 */ /* 0x100fe400018e065b */
[--C-:B------:R-:W-:Y:S02]  /*105e0*/  IMAD.X R10, R11, 0x1, R91.reuse, P5 ;  /* 0x000000010b0a7824 */ /* 0x100fe400028e065b */
[----:B------:R-:W-:Y:S01]  /*105f0*/  IMAD.X R9, R31, 0x1, R91, P4 ;  /* 0x000000011f097824 */ /* 0x000fe200020e065b */
[-C--:B--2---:R-:W-:Y:S02]  /*10600*/  IADD3 R4, P2, PT, R28, R92.reuse, RZ ;  /* 0x0000005c1c047210 */ /* 0x084fe40007f5e0ff */
[----:B---3--:R-:W-:-:S03]  /*10610*/  IADD3 R11, P3, PT, R16, R92, RZ ;  /* 0x0000005c100b7210 */ /* 0x008fc60007f7e0ff */
[----:B------:R0:W-:Y:S01]  /*10620*/  STL [R1+0x2f8], R4 ;  /* 0x0002f80401007387 */ /* 0x0001e20000100800 */
[----:B----4-:R-:W-:-:S03]  /*10630*/  IADD3 R13, P4, PT, R18, R92, RZ ;  /* 0x0000005c120d7210 */ /* 0x010fc60007f9e0ff */
[----:B------:R1:W-:Y:S01]  /*10640*/  STL [R1+0x300], R11 ;  /* 0x0003000b01007387 */ /* 0x0003e20000100800 */
[----:B0-----:R-:W-:-:S03]  /*10650*/  IADD3 R4, P5, PT, R2, R92, RZ ;  /* 0x0000005c02047210 */ /* 0x001fc60007fbe0ff */
[----:B------:R-:W-:Y:S04]  /*10660*/  STL [R1+0x308], R13 ;  /* 0x0003080d01007387 */ /* 0x000fe80000100800 */
[----:B------:R0:W-:Y:S01]  /*10670*/  STL [R1+0x310], R4 ;  /* 0x0003100401007387 */ /* 0x0001e20000100800 */
[----:B-1----:R-:W-:-:S03]  /*10680*/  IMAD.X R11, R29, 0x1, R91, P2 ;  /* 0x000000011d0b7824 */ /* 0x002fc600010e065b */
[----:B------:R-:W2:Y:S01]  /*10690*/  LDL.LU.64 R40, [R1+0x338] ;  /* 0x0003380001287983 */ /* 0x000ea20000300a00 */
[----:B------:R-:W-:-:S03]  /*106a0*/  IMAD.X R18, R3, 0x1, R91, P5 ;  /* 0x0000000103127824 */ /* 0x000fc600028e065b */
[----:B------:R-:W3:Y:S04]  /*106b0*/  LDL.LU.64 R30, [R1+0x340] ;  /* 0x00034000011e7983 */ /* 0x000ee80000300a00 */
[----:B------:R-:W4:Y:S04]  /*106c0*/  LDL.LU.64 R28, [R1+0x348] ;  /* 0x00034800011c7983 */ /* 0x000f280000300a00 */
[----:B------:R-:W4:Y:S01]  /*106d0*/  LDL.LU.64 R2, [R1+0x350] ;  /* 0x0003500001027983 */ /* 0x000f220000300a00 */
[--C-:B------:R-:W-:Y:S02]  /*106e0*/  IMAD.X R16, R17, 0x1, R91.reuse, P3 ;  /* 0x0000000111107824 */ /* 0x100fe400018e065b */
[----:B------:R-:W-:Y:S01]  /*106f0*/  IMAD.X R17, R19, 0x1, R91, P4 ;  /* 0x0000000113117824 */ /* 0x000fe200020e065b */
[----:B0-----:R-:W-:-:S02]  /*10700*/  IADD3 R4, P2, PT, R62, R92, RZ ;  /* 0x0000005c3e047210 */ /* 0x001fc40007f5e0ff */
[----:B------:R-:W-:-:S03]  /*10710*/  IADD3 R15, P3, PT, R54, R92, RZ ;  /* 0x0000005c360f7210 */ /* 0x000fc60007f7e0ff */
[----:B------:R0:W-:Y:S01]  /*10720*/  STL [R1+0x318], R4 ;  /* 0x0003180401007387 */ /* 0x0001e20000100800 */
[----:B------:R-:W-:-:S03]  /*10730*/  IADD3 R13, P4, PT, R52, R92, RZ ;  /* 0x0000005c340d7210 */ /* 0x000fc60007f9e0ff */
[----:B------:R1:W-:Y:S01]  /*10740*/  STL [R1+0x320], R15 ;  /* 0x0003200f01007387 */ /* 0x0003e20000100800 */
[----:B0-----:R-:W-:-:S03]  /*10750*/  IADD3 R4, P5, PT, R42, R92, RZ ;  /* 0x0000005c2a047210 */ /* 0x001fc60007fbe0ff */
[----:B------:R0:W-:Y:S01]  /*10760*/  STL [R1+0x328], R13 ;  /* 0x0003280d01007387 */ /* 0x0001e20000100800 */
[----:B-1----:R-:W-:-:S03]  /*10770*/  IMAD.X R15, R55, 0x1, R91, P3 ;  /* 0x00000001370f7824 */ /* 0x002fc600018e065b */
[----:B------:R1:W-:Y:S01]  /*10780*/  STL [R1+0x330], R4 ;  /* 0x0003300401007387 */ /* 0x0003e20000100800 */
[----:B------:R-:W-:Y:S01]  /*10790*/  IADD3.X R19, PT, PT, R63, R91, RZ, P2, !PT ;  /* 0x0000005b3f137210 */ /* 0x000fe200017fe4ff */
[--C-:B0-----:R-:W-:Y:S02]  /*107a0*/  IMAD.X R13, R53, 0x1, R91.reuse, P4 ;  /* 0x00000001350d7824 */ /* 0x101fe400020e065b */
[----:B------:R-:W-:Y:S01]  /*107b0*/  STL [R1+0x1b8], R15 ;  /* 0x0001b80f01007387 */ /* 0x000fe20000100800 */
[----:B-1----:R-:W-:-:S03]  /*107c0*/  IMAD.X R4, R43, 0x1, R91, P5 ;  /* 0x000000012b047824 */ /* 0x002fc600028e065b */
[----:B------:R-:W4:Y:S04]  /*107d0*/  LDL.LU.64 R62, [R1+0x358] ;  /* 0x00035800013e7983 */ /* 0x000f280000300a00 */
[----:B------:R-:W-:Y:S04]  /*107e0*/  STL [R1+0x1bc], R13 ;  /* 0x0001bc0d01007387 */ /* 0x000fe80000100800 */
[----:B------:R-:W4:Y:S04]  /*107f0*/  LDL.LU.64 R54, [R1+0x360] ;  /* 0x0003600001367983 */ /* 0x000f280000300a00 */
[----:B------:R2:W-:Y:S04]  /*10800*/  STL [R1+0x1c0], R4 ;  /* 0x0001c00401007387 */ /* 0x0005e80000100800 */
[----:B------:R-:W4:Y:S04]  /*10810*/  LDL.LU.64 R52, [R1+0x368] ;  /* 0x0003680001347983 */ /* 0x000f280000300a00 */
[----:B------:R-:W4:Y:S01]  /*10820*/  LDL.LU.64 R42, [R1+0x370] ;  /* 0x00037000012a7983 */ /* 0x000f220000300a00 */
[----:B--2---:R-:W-:-:S02]  /*10830*/  IADD3 R4, P2, PT, R40, R92, RZ ;  /* 0x0000005c28047210 */ /* 0x004fc40007f5e0ff */
[----:B---3--:R-:W-:-:S03]  /*10840*/  IADD3 R15, P3, PT, R30, R92, RZ ;  /* 0x0000005c1e0f7210 */ /* 0x008fc60007f7e0ff */
[----:B------:R0:W-:Y:S01]  /*10850*/  STL [R1+0x338], R4 ;  /* 0x0003380401007387 */ /* 0x0001e20000100800 */
[----:B----4-:R-:W-:-:S03]  /*10860*/  IADD3 R13, P4, PT, R28, R92, RZ ;  /* 0x0000005c1c0d7210 */ /* 0x010fc60007f9e0ff */
[----:B------:R1:W-:Y:S01]  /*10870*/  STL [R1+0x340], R15 ;  /* 0x0003400f01007387 */ /* 0x0003e20000100800 */
[----:B0-----:R-:W-:-:S03]  /*10880*/  IADD3 R4, P5, PT, R2, R92, RZ ;  /* 0x0000005c02047210 */ /* 0x001fc60007fbe0ff */
[----:B------:R0:W-:Y:S01]  /*10890*/  STL [R1+0x348], R13 ;  /* 0x0003480d01007387 */ /* 0x0001e20000100800 */
[----:B-1----:R-:W-:-:S03]  /*108a0*/  IMAD.X R15, R41, 0x1, R91, P2 ;  /* 0x00000001290f7824 */ /* 0x002fc600010e065b */
[----:B------:R1:W-:Y:S01]  /*108b0*/  STL [R1+0x350], R4 ;  /* 0x0003500401007387 */ /* 0x0003e20000100800 */
[--C-:B------:R-:W-:Y:S02]  /*108c0*/  IMAD.X R2, R3, 0x1, R91.reuse, P5 ;  /* 0x0000000103027824 */ /* 0x100fe400028e065b */
[--C-:B0-----:R-:W-:Y:S01]  /*108d0*/  IMAD.X R13, R31, 0x1, R91.reuse, P3 ;  /* 0x000000011f0d7824 */ /* 0x101fe200018e065b */
[----:B------:R-:W-:Y:S01]  /*108e0*/  STL [R1+0x1c4], R15 ;  /* 0x0001c40f01007387 */ /* 0x000fe20000100800 */
[----:B-1----:R-:W-:-:S03]  /*108f0*/  IMAD.X R4, R29, 0x1, R91, P4 ;  /* 0x000000011d047824 */ /* 0x002fc600020e065b */
[----:B------:R-:W-:Y:S04]  /*10900*/  STL [R1+0x1c8], R13 ;  /* 0x0001c80d01007387 */ /* 0x000fe80000100800 */
[----:B------:R-:W2:Y:S04]  /*10910*/  LDL.LU.64 R40, [R1+0x378] ;  /* 0x0003780001287983 */ /* 0x000ea80000300a00 */
[----:B------:R-:W-:Y:S04]  /*10920*/  STL [R1+0x1cc], R4 ;  /* 0x0001cc0401007387 */ /* 0x000fe80000100800 */
[----:B------:R-:W3:Y:S04]  /*10930*/  LDL.LU.64 R30, [R1+0x380] ;  /* 0x00038000011e7983 */ /* 0x000ee80000300a00 */
[----:B------:R0:W-:Y:S04]  /*10940*/  STL [R1+0x1d0], R2 ;  /* 0x0001d00201007387 */ /* 0x0001e80000100800 */
[----:B------:R-:W4:Y:S04]  /*10950*/  LDL.LU.64 R28, [R1+0x388] ;  /* 0x00038800011c7983 */ /* 0x000f280000300a00 */
[----:B0-----:R-:W4:Y:S01]  /*10960*/  LDL.LU.64 R2, [R1+0x390] ;  /* 0x0003900001027983 */ /* 0x001f220000300a00 */
[----:B------:R-:W-:-:S02]  /*10970*/  IADD3 R13, P2, PT, R62, R92, RZ ;  /* 0x0000005c3e0d7210 */ /* 0x000fc40007f5e0ff */
[----:B------:R-:W-:-:S03]  /*10980*/  IADD3 R4, P3, PT, R54, R92, RZ ;  /* 0x0000005c36047210 */ /* 0x000fc60007f7e0ff */
[----:B------:R0:W-:Y:S04]  /*10990*/  STL [R1+0x358], R13 ;  /* 0x0003580d01007387 */ /* 0x0001e80000100800 */
[----:B------:R1:W-:Y:S01]  /*109a0*/  STL [R1+0x360], R4 ;  /* 0x0003600401007387 */ /* 0x0003e20000100800 */
[-C--:B------:R-:W-:Y:S02]  /*109b0*/  IADD3 R15, P4, PT, R52, R92.reuse, RZ ;  /* 0x0000005c340f7210 */ /* 0x080fe40007f9e0ff */
[----:B0-----:R-:W-:-:S03]  /*109c0*/  IADD3 R13, P5, PT, R42, R92, RZ ;  /* 0x0000005c2a0d7210 */ /* 0x001fc60007fbe0ff */
[----:B------:R0:W-:Y:S01]  /*109d0*/  STL [R1+0x368], R15 ;  /* 0x0003680f01007387 */ /* 0x0001e20000100800 */
[----:B-1----:R-:W-:-:S03]  /*109e0*/  IMAD.X R4, R63, 0x1, R91, P2 ;  /* 0x000000013f047824 */ /* 0x002fc600010e065b */
[----:B------:R1:W-:Y:S01]  /*109f0*/  STL [R1+0x370], R13 ;  /* 0x0003700d01007387 */ /* 0x0003e20000100800 */
[----:B0-----:R-:W-:-:S03]  /*10a00*/  IMAD.X R15, R55, 0x1, R91, P3 ;  /* 0x00000001370f7824 */ /* 0x001fc600018e065b */
[----:B------:R0:W-:Y:S01]  /*10a10*/  STL [R1+0x1d4], R4 ;  /* 0x0001d40401007387 */ /* 0x0001e20000100800 */
[----:B-1----:R-:W-:-:S03]  /*10a20*/  IMAD.X R13, R53, 0x1, R91, P4 ;  /* 0x00000001350d7824 */ /* 0x002fc600020e065b */
[----:B------:R-:W-:Y:S04]  /*10a30*/  STL [R1+0x1d8], R15 ;  /* 0x0001d80f01007387 */ /* 0x000fe80000100800 */
[----:B------:R-:W4:Y:S01]  /*10a40*/  LDL.LU.64 R62, [R1+0x398] ;  /* 0x00039800013e7983 */ /* 0x000f220000300a00 */
[----:B0-----:R-:W-:-:S03]  /*10a50*/  IMAD.X R4, R43, 0x1, R91, P5 ;  /* 0x000000012b047824 */ /* 0x001fc600028e065b */
[----:B------:R-:W-:Y:S04]  /*10a60*/  STL [R1+0x1dc], R13 ;  /* 0x0001dc0d01007387 */ /* 0x000fe80000100800 */
[----:B------:R-:W4:Y:S04]  /*10a70*/  LDL.LU.64 R54, [R1+0x3a0] ;  /* 0x0003a00001367983 */ /* 0x000f280000300a00 */
[----:B------:R2:W-:Y:S04]  /*10a80*/  STL [R1+0x1e0], R4 ;  /* 0x0001e00401007387 */ /* 0x0005e80000100800 */
[----:B------:R-:W4:Y:S04]  /*10a90*/  LDL.LU.64 R52, [R1+0x3a8] ;  /* 0x0003a80001347983 */ /* 0x000f280000300a00 */
[----:B------:R-:W4:Y:S01]  /*10aa0*/  LDL.LU.64 R42, [R1+0x3b0] ;  /* 0x0003b000012a7983 */ /* 0x000f220000300a00 */
[----:B--2---:R-:W-:-:S05]  /*10ab0*/  IADD3 R4, P2, PT, R40, R92, RZ ;  /* 0x0000005c28047210 */ /* 0x004fca0007f5e0ff */
[----:B------:R0:W-:Y:S01]  /*10ac0*/  STL [R1+0x378], R4 ;  /* 0x0003780401007387 */ /* 0x0001e20000100800 */
[-C--:B---3--:R-:W-:Y:S02]  /*10ad0*/  IADD3 R15, P3, PT, R30, R92.reuse, RZ ;  /* 0x0000005c1e0f7210 */ /* 0x088fe40007f7e0ff */
[----:B----4-:R-:W-:-:S03]  /*10ae0*/  IADD3 R13, P4, PT, R28, R92, RZ ;  /* 0x0000005c1c0d7210 */ /* 0x010fc60007f9e0ff */
[----:B------:R1:W-:Y:S01]  /*10af0*/  STL [R1+0x380], R15 ;  /* 0x0003800f01007387 */ /* 0x0003e20000100800 */
[----:B0-----:R-:W-:-:S03]  /*10b00*/  IADD3 R4, P5, PT, R2, R92, RZ ;  /* 0x0000005c02047210 */ /* 0x001fc60007fbe0ff */
[----:B------:R0:W-:Y:S01]  /*10b10*/  STL [R1+0x388], R13 ;  /* 0x0003880d01007387 */ /* 0x0001e20000100800 */
[----:B-1----:R-:W-:-:S03]  /*10b20*/  IMAD.X R15, R41, 0x1, R91, P2 ;  /* 0x00000001290f7824 */ /* 0x002fc600010e065b */
[----:B------:R1:W-:Y:S01]  /*10b30*/  STL [R1+0x390], R4 ;  /* 0x0003900401007387 */ /* 0x0003e20000100800 */
[--C-:B------:R-:W-:Y:S02]  /*10b40*/  IMAD.X R2, R3, 0x1, R91.reuse, P5 ;  /* 0x0000000103027824 */ /* 0x100fe400028e065b */
[----:B0-----:R-:W-:Y:S01]  /*10b50*/  IMAD.X R13, R31, 0x1, R91, P3 ;  /* 0x000000011f0d7824 */ /* 0x001fe200018e065b */
[----:B------:R-:W-:Y:S01]  /*10b60*/  STL [R1+0x1e4], R15 ;  /* 0x0001e40f01007387 */ /* 0x000fe20000100800 */
[----:B-1----:R-:W-:-:S03]  /*10b70*/  IADD3.X R4, PT, PT, R29, R91, RZ, P4, !PT ;  /* 0x0000005b1d047210 */ /* 0x002fc600027fe4ff */
        /* <DEDUP_REMOVED lines=74> */
[----:B-1----:R-:W-:-:S03]  /*11020*/  IADD3.X R15, PT, PT, R41, R91, RZ, P2, !PT ;  /* 0x0000005b290f7210 */ /* 0x002fc600017fe4ff */
        /* <DEDUP_REMOVED lines=63> */
[----:B-1----:R-:W-:-:S03]  /*11420*/  IADD3.X R13, PT, PT, R53, R91, RZ, P4, !PT ;  /* 0x0000005b350d7210 */ /* 0x002fc600027fe4ff */
        /* <DEDUP_REMOVED lines=75> */
[----:B-1----:R-:W-:-:S03]  /*118e0*/  IADD3.X R4, PT, PT, R63, R91, RZ, P2, !PT ;  /* 0x0000005b3f047210 */ /* 0x002fc600017fe4ff */
        /* <DEDUP_REMOVED lines=204> */
[----:B------:R2:W-:Y:S04]  /*125b0*/  STL [R1+0x620], R15 ;  /* 0x0006200f01007387 */ /* 0x0005e80000100800 */
[----:B------:R-:W4:Y:S01]  /*125c0*/  LDL.LU.64 R62, [R1+0x658] ;  /* 0x00065800013e7983 */ /* 0x000f220000300a00 */
[----:B0-----:R-:W-:-:S03]  /*125d0*/  IMAD.X R4, R43, 0x1, R91, P5 ;  /* 0x000000012b047824 */ /* 0x001fc600028e065b */
[----:B------:R3:W-:Y:S04]  /*125e0*/  STL [R1+0x628], R13 ;  /* 0x0006280d01007387 */ /* 0x0007e80000100800 */
[----:B------:R-:W4:Y:S04]  /*125f0*/  LDL.LU.64 R54, [R1+0x660] ;  /* 0x0006600001367983 */ /* 0x000f280000300a00 */
[----:B------:R4:W-:Y:S04]  /*12600*/  STL [R1+0x630], R4 ;  /* 0x0006300401007387 */ /* 0x0009e80000100800 */
[----:B------:R-:W4:Y:S04]  /*12610*/  LDL.LU.64 R52, [R1+0x668] ;  /* 0x0006680001347983 */ /* 0x000f280000300a00 */
[----:B------:R-:W4:Y:S01]  /*12620*/  LDL.LU.64 R42, [R1+0x670] ;  /* 0x00067000012a7983 */ /* 0x000f220000300a00 */
[----:B--2---:R-:W-:-:S05]  /*12630*/  IADD3 R15, P2, PT, R40, R92, RZ ;  /* 0x0000005c280f7210 */ /* 0x004fca0007f5e0ff */
[----:B------:R0:W-:Y:S01]  /*12640*/  STL [R1+0xbbc], R15 ;  /* 0x000bbc0f01007387 */ /* 0x0001e20000100800 */
[----:B---3--:R-:W-:-:S05]  /*12650*/  IADD3 R13, P3, PT, R30, R92, RZ ;  /* 0x0000005c1e0d7210 */ /* 0x008fca0007f7e0ff */
[----:B------:R1:W-:Y:S01]  /*12660*/  STL [R1+0xbc0], R13 ;  /* 0x000bc00d01007387 */ /* 0x0003e20000100800 */
[-C--:B----4-:R-:W-:Y:S02]  /*12670*/  IADD3 R4, P4, PT, R28, R92.reuse, RZ ;  /* 0x0000005c1c047210 */ /* 0x090fe40007f9e0ff */
[----:B0-----:R-:W-:Y:S01]  /*12680*/  IADD3 R15, P5, PT, R2, R92, RZ ;  /* 0x0000005c020f7210 */ /* 0x001fe20007fbe0ff */
[--C-:B-1----:R-:W-:Y:S02]  /*12690*/  IMAD.X R13, R41, 0x1, R91.reuse, P2 ;  /* 0x00000001290d7824 */ /* 0x102fe400010e065b */
[----:B------:R0:W-:Y:S04]  /*126a0*/  STL [R1+0xbc4], R4 ;  /* 0x000bc40401007387 */ /* 0x0001e80000100800 */
[----:B------:R-:W-:Y:S04]  /*126b0*/  STL [R1+0xbc8], R15 ;  /* 0x000bc80f01007387 */ /* 0x000fe80000100800 */
[----:B------:R-:W2:Y:S01]  /*126c0*/  LDL.LU.64 R40, [R1+0x678] ;  /* 0x0006780001287983 */ /* 0x000ea20000300a00 */
[----:B0-----:R-:W-:-:S03]  /*126d0*/  IMAD.X R4, R31, 0x1, R91, P3 ;  /* 0x000000011f047824 */ /* 0x001fc600018e065b */
[----:B------:R0:W-:Y:S04]  /*126e0*/  STL [R1+0x638], R13 ;  /* 0x0006380d01007387 */ /* 0x0001e80000100800 */
[----:B------:R-:W3:Y:S04]  /*126f0*/  LDL.LU.64 R30, [R1+0x680] ;  /* 0x00068000011e7983 */ /* 0x000ee80000300a00 */
[----:B------:R1:W-:Y:S04]  /*12700*/  STL [R1+0x640], R4 ;  /* 0x0006400401007387 */ /* 0x0003e80000100800 */
[----:B------:R-:W4:Y:S04]  /*12710*/  LDL.LU.64 R86, [R1+0x688] ;  /* 0x0006880001567983 */ /* 0x000f280000300a00 */
[----:B------:R-:W4:Y:S01]  /*12720*/  LDL.LU.64 R88, [R1+0x690] ;  /* 0x0006900001587983 */ /* 0x000f220000300a00 */
[----:B0-----:R-:W-:-:S02]  /*12730*/  IMAD.X R13, R29, 0x1, R91, P4 ;  /* 0x000000011d0d7824 */ /* 0x001fc400020e065b */
[----:B------:R-:W-:Y:S01]  /*12740*/  IMAD.X R2, R3, 0x1, R91, P5 ;  /* 0x0000000103027824 */ /* 0x000fe200028e065b */
[-C--:B-1----:R-:W-:Y:S02]  /*12750*/  IADD3 R4, P2, PT, R62, R92.reuse, RZ ;  /* 0x0000005c3e047210 */ /* 0x082fe40007f5e0ff */
[----:B------:R0:W-:Y:S04]  /*12760*/  STL [R1+0x648], R13 ;  /* 0x0006480d01007387 */ /* 0x0001e80000100800 */
[----:B------:R1:W-:Y:S01]  /*12770*/  STL [R1+0x650], R2 ;  /* 0x0006500201007387 */ /* 0x0003e20000100800 */
[----:B------:R-:W-:-:S03]  /*12780*/  IADD3 R3, P3, PT, R54, R92, RZ ;  /* 0x0000005c36037210 */ /* 0x000fc60007f7e0ff */
[----:B------:R1:W-:Y:S01]  /*12790*/  STL [R1+0xbcc], R4 ;  /* 0x000bcc0401007387 */ /* 0x0003e20000100800 */
[----:B0-----:R-:W-:-:S03]  /*127a0*/  IMAD.X R13, R63, 0x1, R91, P2 ;  /* 0x000000013f0d7824 */ /* 0x001fc600010e065b */
[----:B------:R-:W-:Y:S01]  /*127b0*/  STL [R1+0xbd0], R3 ;  /* 0x000bd00301007387 */ /* 0x000fe20000100800 */
[----:B-1----:R-:W-:-:S03]  /*127c0*/  IADD3 R2, P4, PT, R52, R92, RZ ;  /* 0x0000005c34027210 */ /* 0x002fc60007f9e0ff */
[----:B------:R-:W4:Y:S01]  /*127d0*/  LDL.LU.64 R28, [R1+0x698] ;  /* 0x00069800011c7983 */ /* 0x000f220000300a00 */
[----:B------:R-:W-:-:S03]  /*127e0*/  IADD3 R4, P5, PT, R42, R92, RZ ;  /* 0x0000005c2a047210 */ /* 0x000fc60007fbe0ff */
[----:B------:R0:W-:Y:S04]  /*127f0*/  STL [R1+0xbd4], R2 ;  /* 0x000bd40201007387 */ /* 0x0001e80000100800 */
[----:B0-----:R-:W4:Y:S04]  /*12800*/  LDL.LU.64 R2, [R1+0x6a0] ;  /* 0x0006a00001027983 */ /* 0x001f280000300a00 */
[----:B------:R0:W-:Y:S04]  /*12810*/  STL [R1+0xbd8], R4 ;  /* 0x000bd80401007387 */ /* 0x0001e80000100800 */
[----:B------:R1:W5:Y:S04]  /*12820*/  LDL.LU R62, [R1+0xeec] ;  /* 0x000eec00013e7983 */ /* 0x0003680000300800 */
[----:B------:R1:W5:Y:S01]  /*12830*/  LDL.LU R54, [R1+0xee8] ;  /* 0x000ee80001367983 */ /* 0x0003620000300800 */
[----:B0-----:R-:W-:-:S03]  /*12840*/  IMAD.X R4, R55, 0x1, R91, P3 ;  /* 0x0000000137047824 */ /* 0x001fc600018e065b */
[----:B------:R0:W-:Y:S04]  /*12850*/  STL [R1+0x658], R13 ;  /* 0x0006580d01007387 */ /* 0x0001e80000100800 */
[----:B------:R1:W5:Y:S01]  /*12860*/  LDL.LU R52, [R1+0xee4] ;  /* 0x000ee40001347983 */ /* 0x0003620000300800 */
[----:B0-----:R-:W-:-:S03]  /*12870*/  IMAD.X R13, R53, 0x1, R91, P4 ;  /* 0x00000001350d7824 */ /* 0x001fc600020e065b */
[----:B------:R0:W-:Y:S04]  /*12880*/  STL [R1+0x660], R4 ;  /* 0x0006600401007387 */ /* 0x0001e80000100800 */
[----:B------:R1:W5:Y:S04]  /*12890*/  LDL.LU R42, [R1+0xee0] ;  /* 0x000ee000012a7983 */ /* 0x0003680000300800 */
[----:B------:R2:W-:Y:S01]  /*128a0*/  STL [R1+0x668], R13 ;  /* 0x0006680d01007387 */ /* 0x0005e20000100800 */
[----:B0-----:R-:W-:-:S05]  /*128b0*/  IMAD.X R4, R43, 0x1, R91, P5 ;  /* 0x000000012b047824 */ /* 0x001fca00028e065b */
[----:B------:R4:W-:Y:S01]  /*128c0*/  STL [R1+0x670], R4 ;  /* 0x0006700401007387 */ /* 0x0009e20000100800 */
[----:B--2---:R-:W-:-:S05]  /*128d0*/  IADD3 R13, P2, PT, R40, R92, RZ ;  /* 0x0000005c280d7210 */ /* 0x004fca0007f5e0ff */
[----:B------:R0:W-:Y:S01]  /*128e0*/  STL [R1+0xbdc], R13 ;  /* 0x000bdc0d01007387 */ /* 0x0001e20000100800 */
[----:B---3--:R-:W-:-:S05]  /*128f0*/  IADD3 R15, P3, PT, R30, R92, RZ ;  /* 0x0000005c1e0f7210 */ /* 0x008fca0007f7e0ff */
[----:B------:R2:W-:Y:S01]  /*12900*/  STL [R1+0xbe0], R15 ;  /* 0x000be00f01007387 */ /* 0x0005e20000100800 */
[----:B----4-:R-:W-:-:S03]  /*12910*/  IADD3 R4, P4, PT, R86, R92, RZ ;  /* 0x0000005c56047210 */ /* 0x010fc60007f9e0ff */
[----:B------:R-:W3:Y:S01]  /*12920*/  LDL.LU R21, [R1+0xac8] ;  /* 0x000ac80001157983 */ /* 0x000ee20000300800 */
[----:B0-----:R-:W-:-:S03]  /*12930*/  IADD3 R13, P5, PT, R88, R92, RZ ;  /* 0x0000005c580d7210 */ /* 0x001fc60007fbe0ff */
[----:B------:R0:W-:Y:S01]  /*12940*/  STL [R1+0xbe4], R4 ;  /* 0x000be40401007387 */ /* 0x0001e20000100800 */
[----:B--2---:R-:W-:-:S03]  /*12950*/  IMAD.X R15, R31, 0x1, R91, P3 ;  /* 0x000000011f0f7824 */ /* 0x004fc600018e065b */
[----:B0-----:R-:W2:Y:S04]  /*12960*/  LDL.LU R4, [R1+0xac0] ;  /* 0x000ac00001047983 */ /* 0x001ea80000300800 */
[----:B------:R0:W-:Y:S04]  /*12970*/  STL [R1+0xbe8], R13 ;  /* 0x000be80d01007387 */ /* 0x0001e80000100800 */
[----:B------:R1:W5:Y:S04]  /*12980*/  LDL.LU R40, [R1+0xedc] ;  /* 0x000edc0001287983 */ /* 0x0003680000300800 */
[----:B------:R1:W5:Y:S01]  /*12990*/  LDL.LU R30, [R1+0xed8] ;  /* 0x000ed800011e7983 */ /* 0x0003620000300800 */
[----:B0-----:R-:W-:-:S05]  /*129a0*/  IMAD.X R13, R41, 0x1, R91, P2 ;  /* 0x00000001290d7824 */ /* 0x001fca00010e065b */
[----:B------:R0:W-:Y:S02]  /*129b0*/  STL [R1+0x678], R13 ;  /* 0x0006780d01007387 */ /* 0x0001e40000100800 */
[--C-:B0-----:R-:W-:Y:S02]  /*129c0*/  IMAD.X R13, R87, 0x1, R91.reuse, P4 ;  /* 0x00000001570d7824 */ /* 0x101fe400020e065b */
[----:B------:R-:W4:Y:S04]  /*129d0*/  LDL.LU.64 R86, [R1+0xed0] ;  /* 0x000ed00001567983 */ /* 0x000f280000300a00 */
[----:B------:R0:W-:Y:S02]  /*129e0*/  STL [R1+0x680], R15 ;  /* 0x0006800f01007387 */ /* 0x0001e40000100800 */
[----:B0-----:R-:W-:-:S02]  /*129f0*/  IMAD.X R15, R89, 0x1, R91, P5 ;  /* 0x00000001590f7824 */ /* 0x001fc400028e065b */
[----:B------:R-:W2:Y:S04]  /*12a00*/  LDL.LU.64 R88, [R1+0xec8] ;  /* 0x000ec80001587983 */ /* 0x000ea80000300a00 */
[----:B------:R0:W-:Y:S01]  /*12a10*/  STL [R1+0x688], R13 ;  /* 0x0006880d01007387 */ /* 0x0001e20000100800 */
[----:B------:R-:W-:-:S03]  /*12a20*/  IADD3 R23, P3, PT, R2, R92, RZ ;  /* 0x0000005c02177210 */ /* 0x000fc60007f7e0ff */
[----:B------:R4:W-:Y:S01]  /*12a30*/  STL [R1+0x690], R15 ;  /* 0x0006900f01007387 */ /* 0x0009e20000100800 */
[----:B0-----:R-:W-:-:S05]  /*12a40*/  IADD3 R13, P2, PT, R28, R92, RZ ;  /* 0x0000005c1c0d7210 */ /* 0x001fca0007f5e0ff */
[----:B------:R2:W-:Y:S04]  /*12a50*/  STL [R1+0x698], R13 ;  /* 0x0006980d01007387 */ /* 0x0005e80000100800 */
[----:B------:R-:W-:Y:S01]  /*12a60*/  STL [R1+0x6a0], R23 ;  /* 0x0006a01701007387 */ /* 0x000fe20000100800 */
[----:B----4-:R-:W-:-:S05]  /*12a70*/  IADD3 R15, P4, PT, R86, R92, RZ ;  /* 0x0000005c560f7210 */ /* 0x010fca0007f9e0ff */
[----:B------:R0:W-:Y:S04]  /*12a80*/  STL [R1+0xbec], R15 ;  /* 0x000bec0f01007387 */ /* 0x0001e80000100800 */
[----:B------:R1:W5:Y:S01]  /*12a90*/  LDL.LU R28, [R1+0xec0] ;  /* 0x000ec000011c7983 */ /* 0x0003620000300800 */
[----:B--2---:R-:W-:Y:S01]  /*12aa0*/  IADD3 R13, P5, PT, R88, R92, RZ ;  /* 0x0000005c580d7210 */ /* 0x004fe20007fbe0ff */
[----:B------:R-:W-:-:S04]  /*12ab0*/  IMAD.X R88, R3, 0x1, R91, P3 ;  /* 0x0000000103587824 */ /* 0x000fc800018e065b */
[----:B------:R2:W-:Y:S04]  /*12ac0*/  STL [R1+0xbf0], R13 ;  /* 0x000bf00d01007387 */ /* 0x0005e80000100800 */
[----:B------:R-:W4:Y:S04]  /*12ad0*/  LDL.LU.64 R2, [R1+0xeb8] ;  /* 0x000eb80001027983 */ /* 0x000f280000300a00 */
[----:B0-----:R-:W4:Y:S04]  /*12ae0*/  LDL.LU R15, [R1+0xab8] ;  /* 0x000ab800010f7983 */ /* 0x001f280000300800 */
[----:B--2---:R-:W2:Y:S01]  /*12af0*/  LDL.LU R13, [R1+0xab0] ;  /* 0x000ab000010d7983 */ /* 0x004ea20000300800 */
[-C--:B---3--:R-:W-:Y:S01]  /*12b00*/  IADD3 R21, P3, PT, R21, R90.reuse, RZ ;  /* 0x0000005a15157210 */ /* 0x088fe20007f7e0ff */
[----:B------:R-:W-:Y:S01]  /*12b10*/  IMAD.X R87, R87, 0x1, R91, P4 ;  /* 0x0000000157577824 */ /* 0x000fe200020e065b */
[----:B------:R-:W-:Y:S01]  /*12b20*/  IADD3 R4, P4, PT, R4, R90, RZ ;  /* 0x0000005a04047210 */ /* 0x000fe20007f9e0ff */
[----:B------:R-:W3:Y:S04]  /*12b30*/  LDL.LU R71, [R1+0xaa8] ;  /* 0x000aa80001477983 */ /* 0x000ee80000300800 */
[----:B------:R-:W3:Y:S04]  /*12b40*/  LDL.LU R69, [R1+0xac4] ;  /* 0x000ac40001457983 */ /* 0x000ee80000300800 */
[----:B------:R-:W-:Y:S04]  /*12b50*/  STL [R1+0xac8], R21 ;  /* 0x000ac81501007387 */ /* 0x000fe80000100800 */
[----:B------:R-:W3:Y:S04]  /*12b60*/  LDL.LU R67, [R1+0xaa0] ;  /* 0x000aa00001437983 */ /* 0x000ee80000300800 */
[----:B------:R0:W-:Y:S04]  /*12b70*/  STL [R1+0xac0], R4 ;  /* 0x000ac00401007387 */ /* 0x0001e80000100800 */
        /* <DEDUP_REMOVED lines=14> */
[----:B------:R-:W-:-:S03]  /*12c60*/  IADD3.X R86, PT, PT, R29, R91, RZ, P2, !PT ;  /* 0x0000005b1d567210 */ /* 0x000fc600017fe4ff */
[----:B------:R-:W3:Y:S04]  /*12c70*/  LDL.LU R37, [R1+0xa84] ;  /* 0x000a840001257983 */ /* 0x000ee80000300800 */
[----:B------:R-:W3:Y:S01]  /*12c80*/  LDL.LU R35, [R1+0xa60] ;  /* 0x000a600001237983 */ /* 0x000ee20000300800 */
[----:B------:R-:W-:-:S03]  /*12c90*/  IMAD.X R89, R89, 0x1, R91, P5 ;  /* 0x0000000159597824 */ /* 0x000fc600028e065b */
[----:B------:R-:W3:Y:S04]  /*12ca0*/  LDL.LU R33, [R1+0xa7c] ;  /* 0x000a7c0001217983 */ /* 0x000ee80000300800 */
[----:B------:R-:W3:Y:S04]  /*12cb0*/  LDL.LU R31, [R1+0xa58] ;  /* 0x000a5800011f7983 */ /* 0x000ee80000300800 */
[----:B------:R-:W3:Y:S04]  /*12cc0*/  LDL.LU R29, [R1+0xa74] ;  /* 0x000a7400011d7983 */ /* 0x000ee80000300800 */
[----:B0-----:R-:W3:Y:S04]  /*12cd0*/  LDL.LU R4, [R1+0xa50] ;  /* 0x000a500001047983 */ /* 0x001ee80000300800 */
[----:B------:R-:W3:Y:S04]  /*12ce0*/  LDL.LU R27, [R1+0xa6c] ;  /* 0x000a6c00011b7983 */ /* 0x000ee80000300800 */
[----:B------:R-:W3:Y:S04]  /*12cf0*/  LDL.LU R25, [R1+0xa48] ;  /* 0x000a480001197983 */ /* 0x000ee80000300800 */
[----:B------:R-:W3:Y:S01]  /*12d00*/  LDL.LU R23, [R1+0xa64] ;  /* 0x000a640001177983 */ /* 0x000ee20000300800 */
[----:B----4-:R-:W-:-:S02]  /*12d10*/  IADD3 R15, P5, PT, R15, R90, RZ ;  /* 0x0000005a0f0f7210 */ /* 0x010fc40007fbe0ff */
[----:B--2---:R-:W-:-:S03]  /*12d20*/  IADD3 R13, P6, PT, R13, R90, RZ ;  /* 0x0000005a0d0d7210 */ /* 0x004fc60007fde0ff */
[----:B------:R0:W-:Y:S04]  /*12d30*/  STL [R1+0xab8], R15 ;  /* 0x000ab80f01007387 */ /* 0x0001e80000100800 */
[----:B------:R-:W2:Y:S04]  /*12d40*/  LDL.LU R21, [R1+0xa5c] ;  /* 0x000a5c0001157983 */ /* 0x000ea80000300800 */
[----:B0-----:R-:W4:Y:S04]  /*12d50*/  LDL.LU R15, [R1+0xa40] ;  /* 0x000a4000010f7983 */ /* 0x001f280000300800 */
[----:B------:R0:W-:Y:S04]  /*12d60*/  STL [R1+0xab0], R13 ;  /* 0x000ab00d01007387 */ /* 0x0001e80000100800 */
[----:B0-----:R-:W4:Y:S01]  /*12d70*/  LDL.LU R13, [R1+0xa54] ;  /* 0x000a5400010d7983 */ /* 0x001f220000300800 */
[-C--:B---3--:R-:W-:Y:S01]  /*12d80*/  IADD3 R71, P2, PT, R71, R90.reuse, RZ ;  /* 0x0000005a47477210 */ /* 0x088fe20007f5e0ff */
[--C-:B------:R-:W-:Y:S01]  /*12d90*/  IMAD.X R69, R69, 0x1, R3.reuse, P3 ;  /* 0x0000000145457824 */ /* 0x100fe200018e0603 */
[-C--:B------:R-:W-:Y:S01]  /*12da0*/  IADD3 R67, P3, PT, R67, R90.reuse, RZ ;  /* 0x0000005a43437210 */ /* 0x080fe20007f7e0ff */
[--C-:B------:R-:W-:Y:S01]  /*12db0*/  IMAD.X R65, R65, 0x1, R3.reuse, P4 ;  /* 0x0000000141417824 */ /* 0x100fe200020e0603 */
[----:B------:R-:W-:Y:S01]  /*12dc0*/  IADD3 R63, P4, PT, R63, R90, RZ ;  /* 0x0000005a3f3f7210 */ /* 0x000fe20007f9e0ff */
[----:B------:R0:W-:Y:S01]  /*12dd0*/  STL [R1+0xaa8], R71 ;  /* 0x000aa84701007387 */ /* 0x0001e20000100800 */
[----:B------:R-:W-:-:S03]  /*12de0*/  IMAD.X R61, R61, 0x1, R3, P5 ;  /* 0x000000013d3d7824 */ /* 0x000fc600028e0603 */
[----:B------:R3:W-:Y:S01]  /*12df0*/  STL [R1+0xac4], R69 ;  /* 0x000ac44501007387 */ /* 0x0007e20000100800 */
[----:B------:R-:W-:-:S03]  /*12e00*/  IADD3 R59, P5, PT, R59, R90, RZ ;  /* 0x0000005a3b3b7210 */ /* 0x000fc60007fbe0ff */
        /* <DEDUP_REMOVED lines=27> */
[-C--:B------:R-:W-:Y:S02]  /*12fc0*/  IADD3 R31, P2, PT, R31, R90.reuse, RZ ;  /* 0x0000005a1f1f7210 */ /* 0x080fe40007f5e0ff */
[----:B------:R-:W-:Y:S01]  /*12fd0*/  IADD3.X R29, PT, PT, R29, R3, RZ, P3, !PT ;  /* 0x000000031d1d7210 */ /* 0x000fe20001ffe4ff */
        /* <DEDUP_REMOVED lines=8> */
[----:B------:R-:W-:Y:S04]  /*13060*/  STL [R1+0xa50], R4 ;  /* 0x000a500401007387 */ /* 0x000fe80000100800 */
[----:B------:R0:W-:Y:S04]  /*13070*/  STL [R1+0xa58], R31 ;  /* 0x000a581f01007387 */ /* 0x0001e80000100800 */
[----:B------:R0:W-:Y:S04]  /*13080*/  STL [R1+0xa74], R29 ;  /* 0x000a741d01007387 */ /* 0x0001e80000100800 */
[----:B------:R0:W-:Y:S04]  /*13090*/  STL [R1+0xa6c], R27 ;  /* 0x000a6c1b01007387 */ /* 0x0001e80000100800 */
[----:B------:R0:W-:Y:S04]  /*130a0*/  STL [R1+0xa48], R25 ;  /* 0x000a481901007387 */ /* 0x0001e80000100800 */
[----:B------:R0:W-:Y:S04]  /*130b0*/  STL [R1+0xa64], R23 ;  /* 0x000a641701007387 */ /* 0x0001e80000100800 */
[----:B------:R-:W3:Y:S01]  /*130c0*/  LDL.LU R77, [R1+0xa38] ;  /* 0x000a3800014d7983 */ /* 0x000ee20000300800 */
[----:B--2---:R-:W-:Y:S01]  /*130d0*/  IMAD.X R21, R21, 0x1, R3, P6 ;  /* 0x0000000115157824 */ /* 0x004fe200030e0603 */
[----:B----4-:R-:W-:-:S04]  /*130e0*/  IADD3 R15, P6, PT, R15, R90, RZ ;  /* 0x0000005a0f0f7210 */ /* 0x010fc80007fde0ff */
[----:B------:R2:W-:Y:S04]  /*130f0*/  STL [R1+0xa5c], R21 ;  /* 0x000a5c1501007387 */ /* 0x0005e80000100800 */
[----:B------:R-:W4:Y:S04]  /*13100*/  LDL.LU R75, [R1+0xa4c] ;  /* 0x000a4c00014b7983 */ /* 0x000f280000300800 */
[----:B------:R0:W-:Y:S04]  /*13110*/  STL [R1+0xa40], R15 ;  /* 0x000a400f01007387 */ /* 0x0001e80000100800 */
[----:B------:R-:W4:Y:S01]  /*13120*/  LDL.LU R73, [R1+0xa30] ;  /* 0x000a300001497983 */ /* 0x000f220000300800 */
[----:B------:R-:W-:-:S05]  /*13130*/  IMAD.X R13, R13, 0x1, R3, P2 ;  /* 0x000000010d0d7824 */ /* 0x000fca00010e0603 */
[----:B------:R1:W-:Y:S04]  /*13140*/  STL [R1+0xa54], R13 ;  /* 0x000a540d01007387 */ /* 0x0003e80000100800 */
[----:B0-----:R-:W4:Y:S04]  /*13150*/  LDL.LU R71, [R1+0xa44] ;  /* 0x000a440001477983 */ /* 0x001f280000300800 */
[----:B---3--:R-:W3:Y:S04]  /*13160*/  LDL.LU R69, [R1+0xa28] ;  /* 0x000a280001457983 */ /* 0x008ee80000300800 */
        /* <DEDUP_REMOVED lines=23> */
[----:B--2---:R-:W2:Y:S04]  /*132e0*/  LDL.LU R21, [R1+0x9dc] ;  /* 0x0009dc0001157983 */ /* 0x004ea80000300800 */
[----:B------:R-:W2:Y:S04]  /*132f0*/  LDL.LU R15, [R1+0x9d4] ;  /* 0x0009d400010f7983 */ /* 0x000ea80000300800 */
[----:B-1----:R-:W2:Y:S01]  /*13300*/  LDL.LU R13, [R1+0x9cc] ;  /* 0x0009cc00010d7983 */ /* 0x002ea20000300800 */
[----:B------:R-:W-:Y:S01]  /*13310*/  IADD3 R77, P2, PT, R77, R90, RZ ;  /* 0x0000005a4d4d7210 */ /* 0x000fe20007f5e0ff */
[----:B------:R-:W-:-:S04]  /*13320*/  USHF.L.U32 UR4, UR4, 0x1f, URZ ;  /* 0x0000001f04047899 */ /* 0x000fc800080006ff */
[----:B------:R0:W-:Y:S02]  /*13330*/  STL [R1+0xa38], R77 ;  /* 0x000a384d01007387 */ /* 0x0001e40000100800 */
[----:B------:R-:W-:-:S04]  /*13340*/  IMAD.U32 R4, RZ, RZ, UR4 ;  /* 0x00000004ff047e24 */ /* 0x000fc8000f8e00ff */
[----:B------:R-:W1:Y:S01]  /*13350*/  SYNCS.PHASECHK.TRANS64.TRYWAIT P5, [UR8], R4 ;  /* 0x00000004ff0075a7 */ /* 0x000e6200080a1108 */
[----:B----4-:R-:W-:Y:S01]  /*13360*/  IMAD.X R75, R75, 0x1, R3, P3 ;  /* 0x000000014b4b7824 */ /* 0x010fe200018e0603 */
[----:B------:R-:W-:-:S04]  /*13370*/  IADD3 R73, P3, PT, R73, R90, RZ ;  /* 0x0000005a49497210 */ /* 0x000fc80007f7e0ff */
[----:B------:R0:W-:Y:S04]  /*13380*/  STL [R1+0xa4c], R75 ;  /* 0x000a4c4b01007387 */ /* 0x0001e80000100800 */
[----:B------:R0:W-:Y:S01]  /*13390*/  STL [R1+0xa30], R73 ;  /* 0x000a304901007387 */ /* 0x0001e20000100800 */
[----:B------:R-:W-:Y:S01]  /*133a0*/  IMAD.X R71, R71, 0x1, R3, P4 ;  /* 0x0000000147477824 */ /* 0x000fe200020e0603 */
[----:B---3--:R-:W-:-:S04]  /*133b0*/  IADD3 R69, P4, PT, R69, R90, RZ ;  /* 0x0000005a45457210 */ /* 0x008fc80007f9e0ff */
        /* <DEDUP_REMOVED lines=38> */
[-C--:B------:R-:W-:Y:S01]  /*13620*/  IADD3 R29, P2, PT, R29, R90.reuse, RZ ;  /* 0x0000005a1d1d7210 */ /* 0x080fe20007f5e0ff */
[--C-:B------:R-:W-:Y:S01]  /*13630*/  IMAD.X R27, R27, 0x1, R3.reuse, P3 ;  /* 0x000000011b1b7824 */ /* 0x100fe200018e0603 */
[----:B------:R-:W-:Y:S01]  /*13640*/  IADD3 R25, P3, PT, R25, R90, RZ ;  /* 0x0000005a19197210 */ /* 0x000fe20007f7e0ff */
[----:B------:R0:W-:Y:S01]  /*13650*/  STL [R1+0x9e0], R33 ;  /* 0x0009e02101007387 */ /* 0x0001e20000100800 */
[----:B------:R-:W-:-:S03]  /*13660*/  IMAD.X R23, R23, 0x1, R3, P4 ;  /* 0x0000000117177824 */ /* 0x000fc600020e0603 */
[----:B------:R0:W-:Y:S01]  /*13670*/  STL [R1+0x9f4], R31 ;  /* 0x0009f41f01007387 */ /* 0x0001e20000100800 */
[----:B--2---:R-:W-:-:S03]  /*13680*/  IMAD.X R21, R21, 0x1, R3, P6 ;  /* 0x0000000115157824 */ /* 0x004fc600030e0603 */
[----:B------:R0:W-:Y:S01]  /*13690*/  STL [R1+0x9d8], R29 ;  /* 0x0009d81d01007387 */ /* 0x0001e20000100800 */
[----:B------:R-:W-:-:S03]  /*136a0*/  IMAD.X R15, R15, 0x1, R3, P2 ;  /* 0x000000010f0f7824 */ /* 0x000fc600010e0603 */
[----:B------:R0:W-:Y:S01]  /*136b0*/  STL [R1+0x9ec], R27 ;  /* 0x0009ec1b01007387 */ /* 0x0001e20000100800 */
[----:B------:R-:W-:-:S03]  /*136c0*/  IMAD.X R13, R13, 0x1, R3, P3 ;  /* 0x000000010d0d7824 */ /* 0x000fc600018e0603 */
[----:B------:R0:W-:Y:S04]  /*136d0*/  STL [R1+0x9d0], R25 ;  /* 0x0009d01901007387 */ /* 0x0001e80000100800 */
[----:B------:R0:W-:Y:S04]  /*136e0*/  STL [R1+0x9e4], R23 ;  /* 0x0009e41701007387 */ /* 0x0001e80000100800 */
[----:B------:R0:W-:Y:S04]  /*136f0*/  STL [R1+0x9cc], R13 ;  /* 0x0009cc0d01007387 */ /* 0x0001e80000100800 */
[----:B------:R0:W-:Y:S04]  /*13700*/  STL [R1+0x9dc], R21 ;  /* 0x0009dc1501007387 */ /* 0x0001e80000100800 */
[----:B------:R0:W-:Y:S01]  /*13710*/  STL [R1+0x9d4], R15 ;  /* 0x0009d40f01007387 */ /* 0x0001e20000100800 */
[----:B-1----:R-:W-:Y:S05]  /*13720*/  @!P5 BRA `(.L_x_8) ;  /* 0x000001180080d947 */ /* 0x002fea0003800000 */
.L_x_16:
[----:B------:R-:W-:Y:S01]  /*13730*/  STL [R1+0x1884], R4 ;  /* 0x0018840401007387 */ /* 0x000fe20000100800 */
[----:B------:R-:W-:-:S03]  /*13740*/  VIADD R93, R93, 0x1 ;  /* 0x000000015d5d7836 */ /* 0x000fc60000000000 */
        /* <DEDUP_REMOVED lines=71> */
[----:B------:R1:W-:Y:S04]  /*13bc0*/  STL [R1+0x19a4], R4 ;  /* 0x0019a40401007387 */ /* 0x0003e80000100800 */
[----:B------:R-:W-:Y:S04]  /*13bd0*/  STL [R1+0x1880], R85 ;  /* 0x0018805501007387 */ /* 0x000fe80000100800 */
[----:B------:R-:W-:Y:S01]  /*13be0*/  STL [R1+0x187c], R83 ;  /* 0x00187c5301007387 */ /* 0x000fe20000100800 */
[----:B-1----:R-:W-:-:S03]  /*13bf0*/  PRMT R4, RZ, 0x7610, R4 ;  /* 0x00007610ff047816 */ /* 0x002fc60000000004 */
        /* <DEDUP_REMOVED lines=33> */
[----:B-----5:R-:W-:Y:S04]  /*13e10*/  STL [R1+0x17f4], R28 ;  /* 0x0017f41c01007387 */ /* 0x020fe80000100800 */
        /* <DEDUP_REMOVED lines=60> */
[----:B------:R1:W-:Y:S04]  /*141e0*/  STL.S16 [R1+0x9c0], R4 ;  /* 0x0009c00401007387 */ /* 0x0003e80000100600 */
[----:B-1----:R-:W2:Y:S02]  /*141f0*/  LDL.LU R4, [R1+0x19a4] ;  /* 0x0019a40001047983 */ /* 0x002ea40000300800 */
[----:B--2---:R-:W-:-:S05]  /*14200*/  PRMT R4, RZ, 0x7610, R4 ;  /* 0x00007610ff047816 */ /* 0x004fca0000000004 */
        /* <DEDUP_REMOVED lines=127> */
[----:B-1----:R-:W2:Y:S01]  /*14a00*/  LDL.LU R4, [R1+0x18f8] ;  /* 0x0018f80001047983 */ /* 0x002ea20000300800 */
[----:B------:R-:W-:Y:S02]  /*14a10*/  PRMT R3, RZ, 0x7610, R3 ;  /* 0x00007610ff037816 */ /* 0x000fe40000000003 */
[----:B------:R-:W-:Y:S02]  /*14a20*/  PRMT R91, RZ, 0x7610, R91 ;  /* 0x00007610ff5b7816 */ /* 0x000fe4000000005b */
[----:B------:R-:W-:Y:S01]  /*14a30*/  PRMT R90, RZ, 0x7610, R90 ;  /* 0x00007610ff5a7816 */ /* 0x000fe2000000005a */
[----:B------:R-:W-:Y:S01]  /*14a40*/  STL [R1+0x1614], R3 ;  /* 0x0016140301007387 */ /* 0x000fe20000100800 */
        /* <DEDUP_REMOVED lines=42> */
[----:B------:R-:W-:-:S03]  /*14cf0*/  PRMT R92, RZ, 0x7610, R92 ;  /* 0x00007610ff5c7816 */ /* 0x000fc6000000005c */
[----:B------:R-:W-:Y:S04]  /*14d00*/  STL [R1+0x1528], R91 ;  /* 0x0015285b01007387 */ /* 0x000fe80000100800 */
[----:B------:R-:W-:Y:S04]  /*14d10*/  STL [R1+0x15c8], R90 ;  /* 0x0015c85a01007387 */ /* 0x000fe80000100800 */
        /* <DEDUP_REMOVED lines=45> */
[----:B------:R-:W-:Y:S02]  /*14ff0*/  PRMT R81, RZ, 0x7610, R81 ;  /* 0x00007610ff517816 */ /* 0x000fe40000000051 */
[----:B------:R-:W-:-:S02]  /*15000*/  PRMT R79, RZ, 0x7610, R79 ;  /* 0x00007610ff4f7816 */ /* 0x000fc4000000004f */
[----:B0-----:R-:W-:Y:S02]  /*15010*/  PRMT R77, RZ, 0x7610, R77 ;  /* 0x00007610ff4d7816 */ /* 0x001fe4000000004d */
[----:B------:R-:W-:Y:S02]  /*15020*/  PRMT R75, RZ, 0x7610, R75 ;  /* 0x00007610ff4b7816 */ /* 0x000fe4000000004b */
[----:B------:R-:W-:Y:S02]  /*15030*/  PRMT R73, RZ, 0x7610, R73 ;  /* 0x00007610ff497816 */ /* 0x000fe40000000049 */
[----:B------:R-:W-:Y:S02]  /*15040*/  PRMT R71, RZ, 0x7610, R71 ;  /* 0x00007610ff477816 */ /* 0x000fe40000000047 */
[----:B------:R-:W-:Y:S02]  /*15050*/  PRMT R69, RZ, 0x7610, R69 ;  /* 0x00007610ff457816 */ /* 0x000fe40000000045 */
[----:B------:R-:W-:-:S02]  /*15060*/  PRMT R67, RZ, 0x7610, R67 ;  /* 0x00007610ff437816 */ /* 0x000fc40000000043 */
[----:B------:R-:W-:Y:S02]  /*15070*/  PRMT R65, RZ, 0x7610, R65 ;  /* 0x00007610ff417816 */ /* 0x000fe40000000041 */
        /* <DEDUP_REMOVED lines=26> */
[----:B--2---:R-:W-:-:S05]  /*15220*/  PRMT R4, RZ, 0x7610, R4 ;  /* 0x00007610ff047816 */ /* 0x004fca0000000004 */
[----:B------:R0:W-:Y:S04]  /*15230*/  STL.S16 [R1+0xb8c], R4 ;  /* 0x000b8c0401007387 */ /* 0x0001e80000100600 */
[----:B0-----:R-:W2:Y:S04]  /*15240*/  LDL.LU R4, [R1+0x1884] ;  /* 0x0018840001047983 */ /* 0x001ea80000300800 */
[----:B------:R0:W-:Y:S04]  /*15250*/  STL.S16 [R1+0xb88], R85 ;  /* 0x000b885501007387 */ /* 0x0001e80000100600 */
[----:B0-----:R-:W3:Y:S04]  /*15260*/  LDL.LU R85, [R1+0x1880] ;  /* 0x0018800001557983 */ /* 0x001ee80000300800 */
[----:B------:R0:W-:Y:S04]  /*15270*/  STL.S16 [R1+0xb84], R83 ;  /* 0x000b845301007387 */ /* 0x0001e80000100600 */
[----:B0-----:R-:W4:Y:S04]  /*15280*/  LDL.LU R83, [R1+0x187c] ;  /* 0x00187c0001537983 */ /* 0x001f280000300800 */
[----:B------:R0:W-:Y:S04]  /*15290*/  STL.S16 [R1+0xb80], R81 ;  /* 0x000b805101007387 */ /* 0x0001e80000100600 */
[----:B0-----:R-:W2:Y:S04]  /*152a0*/  LDL.LU R81, [R1+0x1878] ;  /* 0x0018780001517983 */ /* 0x001ea80000300800 */
        /* <DEDUP_REMOVED lines=54> */
[----:B------:R0:W-:Y:S01]  /*15610*/  STL.S16 [R1+0x85c], R33 ;  /* 0x00085c2101007387 */ /* 0x0001e20000100600 */
[----:B------:R-:W-:-:S03]  /*15620*/  PRMT R40, RZ, 0x7610, R40 ;  /* 0x00007610ff287816 */ /* 0x000fc60000000028 */
        /* <DEDUP_REMOVED lines=81> */
[----:B0-----:R-:W3:Y:S04]  /*15b40*/  LDL.LU R74, [R1+0x179c] ;  /* 0x00179c00014a7983 */ /* 0x001ee80000300800 */
        /* <DEDUP_REMOVED lines=11> */
[----:B0-----:R-:W4:Y:S04]  /*15c00*/  LDL.LU R12, [R1+0x178c] ;  /* 0x00178c00010c7983 */ /* 0x001f280000300800 */
        /* <DEDUP_REMOVED lines=52> */
[----:B--2---:R-:W-:-:S03]  /*15f50*/  PRMT R4, RZ, 0x7610, R4 ;  /* 0x00007610ff047816 */ /* 0x004fc60000000004 */
[----:B0-----:R-:W2:Y:S04]  /*15f60*/  LDL.LU R18, [R1+0x1744] ;  /* 0x0017440001127983 */ /* 0x001ea80000300800 */
[----:B------:R-:W-:Y:S04]  /*15f70*/  STL [R1+0x11f8], R2 ;  /* 0x0011f80201007387 */ /* 0x000fe80000100800 */
[----:B------:R0:W-:Y:S01]  /*15f80*/  STL.S16 [R1+0x7a8], R19 ;  /* 0x0007a81301007387 */ /* 0x0001e20000100600 */
[----:B------:R-:W-:Y:S02]  /*15f90*/  PRMT R92, RZ, 0x7610, R92 ;  /* 0x00007610ff5c7816 */ /* 0x000fe4000000005c */
[----:B------:R-:W-:Y:S01]  /*15fa0*/  PRMT R0, RZ, 0x7610, R0 ;  /* 0x00007610ff007816 */ /* 0x000fe20000000000 */
[----:B0-----:R-:W2:Y:S04]  /*15fb0*/  LDL.LU R19, [R1+0x1740] ;  /* 0x0017400001137983 */ /* 0x001ea80000300800 */
[----:B------:R0:W-:Y:S01]  /*15fc0*/  STL.S16 [R1+0x7a4], R86 ;  /* 0x0007a45601007387 */ /* 0x0001e20000100600 */
[----:B------:R-:W-:-:S02]  /*15fd0*/  PRMT R91, RZ, 0x7610, R91 ;  /* 0x00007610ff5b7816 */ /* 0x000fc4000000005b */
[----:B------:R-:W-:Y:S01]  /*15fe0*/  PRMT R90, RZ, 0x7610, R90 ;  /* 0x00007610ff5a7816 */ /* 0x000fe2000000005a */
[----:B0-----:R-:W2:Y:S04]  /*15ff0*/  LDL.LU R86, [R1+0x173c] ;  /* 0x00173c0001567983 */ /* 0x001ea80000300800 */
[----:B------:R0:W-:Y:S01]  /*16000*/  STL.S16 [R1+0x798], R88 ;  /* 0x0007985801007387 */ /* 0x0001e20000100600 */
[----:B---3--:R-:W-:Y:S02]  /*16010*/  PRMT R85, RZ, 0x7610, R85 ;  /* 0x00007610ff557816 */ /* 0x008fe40000000055 */
[----:B----4-:R-:W-:Y:S01]  /*16020*/  PRMT R83, RZ, 0x7610, R83 ;  /* 0x00007610ff537816 */ /* 0x010fe20000000053 */
[----:B0-----:R-:W3:Y:S04]  /*16030*/  LDL.LU R88, [R1+0x1738] ;  /* 0x0017380001587983 */ /* 0x001ee80000300800 */
[----:B------:R0:W-:Y:S01]  /*16040*/  STL.S16 [R1+0x794], R87 ;  /* 0x0007945701007387 */ /* 0x0001e20000100600 */
[----:B------:R-:W-:-:S02]  /*16050*/  PRMT R81, RZ, 0x7610, R81 ;  /* 0x00007610ff517816 */ /* 0x000fc40000000051 */
[----:B------:R-:W-:Y:S01]  /*16060*/  PRMT R79, RZ, 0x7610, R79 ;  /* 0x00007610ff4f7816 */ /* 0x000fe2000000004f */
[----:B0-----:R-:W4:Y:S04]  /*16070*/  LDL.LU R87, [R1+0x1734] ;  /* 0x0017340001577983 */ /* 0x001f280000300800 */
[----:B------:R0:W-:Y:S01]  /*16080*/  STL.S16 [R1+0x790], R89 ;  /* 0x0007905901007387 */ /* 0x0001e20000100600 */
[----:B------:R-:W-:Y:S02]  /*16090*/  PRMT R77, RZ, 0x7610, R77 ;  /* 0x00007610ff4d7816 */ /* 0x000fe4000000004d */
[----:B------:R-:W-:Y:S01]  /*160a0*/  PRMT R75, RZ, 0x7610, R75 ;  /* 0x00007610ff4b7816 */ /* 0x000fe2000000004b */
[----:B0-----:R-:W2:Y:S01]  /*160b0*/  LDL.LU R89, [R1+0x1730] ;  /* 0x0017300001597983 */ /* 0x001ea20000300800 */
[----:B------:R-:W-:-:S02]  /*160c0*/  PRMT R73, RZ, 0x7610, R73 ;  /* 0x00007610ff497816 */ /* 0x000fc40000000049 */
[----:B------:R-:W-:Y:S01]  /*160d0*/  PRMT R71, RZ, 0x7610, R71 ;  /* 0x00007610ff477816 */ /* 0x000fe20000000047 */
[----:B------:R0:W-:Y:S01]  /*160e0*/  STL.S16 [R1+0x78c], R4 ;  /* 0x00078c0401007387 */ /* 0x0001e20000100600 */
[----:B------:R-:W-:Y:S02]  /*160f0*/  PRMT R69, RZ, 0x7610, R69 ;  /* 0x00007610ff457816 */ /* 0x000fe40000000045 */
[----:B------:R-:W-:Y:S01]  /*16100*/  PRMT R67, RZ, 0x7610, R67 ;  /* 0x00007610ff437816 */ /* 0x000fe20000000043 */
[----:B------:R-:W-:Y:S01]  /*16110*/  STL.S16 [R1+0x788], R92 ;  /* 0x0007885c01007387 */ /* 0x000fe20000100600 */
[----:B------:R-:W-:Y:S02]  /*16120*/  PRMT R65, RZ, 0x7610, R65 ;  /* 0x00007610ff417816 */ /* 0x000fe40000000041 */
[----:B------:R-:W-:Y:S01]  /*16130*/  PRMT R63, RZ, 0x7610, R63 ;  /* 0x00007610ff3f7816 */ /* 0x000fe2000000003f */
[----:B------:R-:W-:Y:S01]  /*16140*/  STL [R1+0x11fc], R0 ;  /* 0x0011fc0001007387 */ /* 0x000fe20000100800 */
[----:B------:R-:W-:Y:S01]  /*16150*/  PRMT R61, RZ, 0x7610, R61 ;  /* 0x00007610ff3d7816 */ /* 0x000fe2000000003d */
[----:B0-----:R-:W0:Y:S01]  /*16160*/  LDC R4, c[0x0][0x3a0] ;  /* 0x0000e800ff047b82 */ /* 0x001e220000000800 */
[----:B------:R-:W-:Y:S01]  /*16170*/  PRMT R59, RZ, 0x7610, R59 ;  /* 0x00007610ff3b7816 */ /* 0x000fe2000000003b */
[----:B------:R-:W-:Y:S01]  /*16180*/  STL.S16 [R1+0x784], R91 ;  /* 0x0007845b01007387 */ /* 0x000fe20000100600 */
[----:B------:R-:W-:-:S02]  /*16190*/  PRMT R57, RZ, 0x7610, R57 ;  /* 0x00007610ff397816 */ /* 0x000fc40000000039 */
[----:B------:R-:W-:Y:S01]  /*161a0*/  PRMT R55, RZ, 0x7610, R55 ;  /* 0x00007610ff377816 */ /* 0x000fe20000000037 */
[----:B------:R-:W-:Y:S01]  /*161b0*/  STL.S16 [R1+0x77c], R90 ;  /* 0x00077c5a01007387 */ /* 0x000fe20000100600 */
[----:B------:R-:W-:Y:S02]  /*161c0*/  PRMT R53, RZ, 0x7610, R53 ;  /* 0x00007610ff357816 */ /* 0x000fe40000000035 */
[----:B------:R-:W-:Y:S01]  /*161d0*/  PRMT R51, RZ, 0x7610, R51 ;  /* 0x00007610ff337816 */ /* 0x000fe20000000033 */
[----:B------:R-:W-:Y:S01]  /*161e0*/  STL.S16 [R1+0x778], R85 ;  /* 0x0007785501007387 */ /* 0x000fe20000100600 */
[----:B------:R-:W-:Y:S02]  /*161f0*/  PRMT R49, RZ, 0x7610, R49 ;  /* 0x00007610ff317816 */ /* 0x000fe40000000031 */
        /* <DEDUP_REMOVED lines=8> */
[----:B------:R-:W-:-:S03]  /*16280*/  PRMT R31, RZ, 0x7610, R31 ;  /* 0x00007610ff1f7816 */ /* 0x000fc6000000001f */
[----:B------:R-:W-:Y:S04]  /*16290*/  STL.S16 [R1+0x760], R77 ;  /* 0x0007604d01007387 */ /* 0x000fe80000100600 */
        /* <DEDUP_REMOVED lines=17> */
[----:B------:R1:W-:Y:S01]  /*163b0*/  STL.S16 [R1+0x708], R23 ;  /* 0x0007081701007387 */ /* 0x0003e20000100600 */
[----:B------:R-:W-:-:S03]  /*163c0*/  PRMT R39, RZ, 0x7610, R39 ;  /* 0x00007610ff277816 */ /* 0x000fc60000000027 */
[----:B-1----:R-:W2:Y:S01]  /*163d0*/  LDL.LU R23, [R1+0xe10] ;  /* 0x000e100001177983 */ /* 0x002ea20000300800 */
[----:B------:R-:W-:-:S03]  /*163e0*/  PRMT R21, RZ, 0x7610, R21 ;  /* 0x00007610ff157816 */ /* 0x000fc60000000015 */
[----:B------:R-:W-:Y:S04]  /*163f0*/  STL.S16 [R1+0x704], R41 ;  /* 0x0007042901007387 */ /* 0x000fe80000100600 */
[----:B------:R1:W-:Y:S04]  /*16400*/  STL.S16 [R1+0x700], R31 ;  /* 0x0007001f01007387 */ /* 0x0003e80000100600 */
[----:B-1----:R-:W3:Y:S01]  /*16410*/  LDL.LU R31, [R1+0xe14] ;  /* 0x000e1400011f7983 */ /* 0x002ee20000300800 */
[----:B------:R-:W-:-:S03]  /*16420*/  PRMT R13, RZ, 0x7610, R13 ;  /* 0x00007610ff0d7816 */ /* 0x000fc6000000000d */
[----:B------:R-:W-:Y:S04]  /*16430*/  STL.S16 [R1+0x6fc], R39 ;  /* 0x0006fc2701007387 */ /* 0x000fe80000100600 */
[----:B------:R1:W-:Y:S04]  /*16440*/  STL.S16 [R1+0x6f8], R21 ;  /* 0x0006f81501007387 */ /* 0x0003e80000100600 */
[----:B-1----:R-:W4:Y:S01]  /*16450*/  LDL.LU R21, [R1+0xe18] ;  /* 0x000e180001157983 */ /* 0x002f220000300800 */
[----:B------:R-:W-:Y:S02]  /*16460*/  PRMT R37, RZ, 0x7610, R37 ;  /* 0x00007610ff257816 */ /* 0x000fe40000000025 */
[----:B------:R-:W-:Y:S01]  /*16470*/  PRMT R35, RZ, 0x7610, R35 ;  /* 0x00007610ff237816 */ /* 0x000fe20000000023 */
[----:B------:R1:W-:Y:S04]  /*16480*/  STL.S16 [R1+0x6f4], R13 ;  /* 0x0006f40d01007387 */ /* 0x0003e80000100600 */
[----:B-1----:R-:W4:Y:S01]  /*16490*/  LDL.LU R13, [R1+0xe1c] ;  /* 0x000e1c00010d7983 */ /* 0x002f220000300800 */
[----:B------:R-:W-:-:S02]  /*164a0*/  PRMT R33, RZ, 0x7610, R33 ;  /* 0x00007610ff217816 */ /* 0x000fc40000000021 */
[----:B------:R-:W-:Y:S01]  /*164b0*/  PRMT R29, RZ, 0x7610, R29 ;  /* 0x00007610ff1d7816 */ /* 0x000fe2000000001d */
[----:B------:R-:W-:Y:S01]  /*164c0*/  STL.S16 [R1+0x6f0], R37 ;  /* 0x0006f02501007387 */ /* 0x000fe20000100600 */
[----:B------:R-:W-:-:S03]  /*164d0*/  PRMT R25, RZ, 0x7610, R25 ;  /* 0x00007610ff197816 */ /* 0x000fc60000000019 */
[----:B------:R1:W-:Y:S04]  /*164e0*/  STL.S16 [R1+0x6ec], R35 ;  /* 0x0006ec2301007387 */ /* 0x0003e80000100600 */
[----:B------:R-:W-:Y:S04]  /*164f0*/  STL.S16 [R1+0x6e8], R33 ;  /* 0x0006e82101007387 */ /* 0x000fe80000100600 */
[----:B-1----:R-:W4:Y:S01]  /*16500*/  LDL.LU R35, [R1+0xe20] ;  /* 0x000e200001237983 */ /* 0x002f220000300800 */
[----:B------:R-:W-:-:S03]  /*16510*/  PRMT R15, RZ, 0x7610, R15 ;  /* 0x00007610ff0f7816 */ /* 0x000fc6000000000f */
[----:B------:R-:W-:Y:S04]  /*16520*/  STL.S16 [R1+0x6e4], R29 ;  /* 0x0006e41d01007387 */ /* 0x000fe80000100600 */
[----:B------:R1:W-:Y:S01]  /*16530*/  STL.S16 [R1+0x6d8], R25 ;  /* 0x0006d81901007387 */ /* 0x0003e20000100600 */
[----:B------:R-:W-:-:S03]  /*16540*/  PRMT R27, RZ, 0x7610, R27 ;  /* 0x00007610ff1b7816 */ /* 0x000fc6000000001b */
[----:B-1----:R-:W4:Y:S01]  /*16550*/  LDL.LU R25, [R1+0xe24] ;  /* 0x000e240001197983 */ /* 0x002f220000300800 */
[----:B------:R-:W-:-:S03]  /*16560*/  PRMT R3, RZ, 0x7610, R3 ;  /* 0x00007610ff037816 */ /* 0x000fc60000000003 */
[----:B------:R1:W-:Y:S01]  /*16570*/  STL.S16 [R1+0x6d4], R15 ;  /* 0x0006d40f01007387 */ /* 0x0003e20000100600 */
[----:B------:R-:W-:-:S03]  /*16580*/  PRMT R0, RZ, 0x7610, R0 ;  /* 0x00007610ff007816 */ /* 0x000fc60000000000 */
[----:B-1----:R-:W4:Y:S04]  /*16590*/  LDL.LU R15, [R1+0xe28] ;  /* 0x000e2800010f7983 */ /* 0x002f280000300800 */
[----:B------:R1:W-:Y:S01]  /*165a0*/  STL.S16 [R1+0x6d0], R27 ;  /* 0x0006d01b01007387 */ /* 0x0003e20000100600 */
[----:B------:R-:W-:-:S03]  /*165b0*/  PRMT R2, RZ, 0x7610, R2 ;  /* 0x00007610ff027816 */ /* 0x000fc60000000002 */
[----:B-1----:R-:W4:Y:S04]  /*165c0*/  LDL.LU R27, [R1+0xe2c] ;  /* 0x000e2c00011b7983 */ /* 0x002f280000300800 */
[----:B------:R1:W-:Y:S04]  /*165d0*/  STL.S16 [R1+0x6cc], R3 ;  /* 0x0006cc0301007387 */ /* 0x0003e80000100600 */
[----:B------:R0:W-:Y:S04]  /*165e0*/  STL [R1+0x12f8], R0 ;  /* 0x0012f80001007387 */ /* 0x0001e80000100800 */
[----:B------:R0:W-:Y:S01]  /*165f0*/  STL [R1+0x13a8], R2 ;  /* 0x0013a80201007387 */ /* 0x0001e20000100800 */
[----:B------:R-:W-:-:S03]  /*16600*/  IMAD.MOV.U32 R29, RZ, RZ, R28 ;  /* 0x000000ffff1d7224 */ /* 0x000fc600078e001c */
[----:B-1----:R-:W4:Y:S01]  /*16610*/  LDL.LU R3, [R1+0xe30] ;  /* 0x000e300001037983 */ /* 0x002f220000300800 */
[----:B0-----:R-:W-:Y:S02]  /*16620*/  PRMT R0, RZ, 0x7610, R0 ;  /* 0x00007610ff007816 */ /* 0x001fe40000000000 */
[----:B------:R-:W-:-:S05]  /*16630*/  PRMT R2, RZ, 0x7610, R2 ;  /* 0x00007610ff027816 */ /* 0x000fca0000000002 */
[----:B------:R0:W-:Y:S04]  /*16640*/  STL.S16 [R1+0x6c0], R2 ;  /* 0x0006c00201007387 */ /* 0x0001e80000100600 */
[----:B------:R-:W4:Y:S01]  /*16650*/  LDL.LU R33, [R1+0xe34] ;  /* 0x000e340001217983 */ /* 0x000f220000300800 */
[----:B------:R-:W-:-:S03]  /*16660*/  IMAD.MOV.U32 R41, RZ, RZ, R40 ;  /* 0x000000ffff297224 */ /* 0x000fc600078e0028 */
[----:B0-----:R-:W4:Y:S04]  /*16670*/  LDL.LU R2, [R1+0xe38] ;  /* 0x000e380001027983 */ /* 0x001f280000300800 */
[----:B------:R0:W-:Y:S04]  /*16680*/  STL.S16 [R1+0x6bc], R0 ;  /* 0x0006bc0001007387 */ /* 0x0001e80000100600 */
[----:B------:R-:W-:Y:S04]  /*16690*/  STL [R1+0xec4], R93 ;  /* 0x000ec45d01007387 */ /* 0x000fe80000100800 */
[----:B------:R-:W-:Y:S01]  /*166a0*/  STL [R1+0x1008], R93 ;  /* 0x0010085d01007387 */ /* 0x000fe20000100800 */
[----:B------:R-:W-:Y:S01]  /*166b0*/  MOV R43, R42 ;  /* 0x0000002a002b7202 */ /* 0x000fe20000000f00 */
[----:B--2---:R-:W-:-:S02]  /*166c0*/  IMAD.MOV.U32 R28, RZ, RZ, R23 ;  /* 0x000000ffff1c7224 */ /* 0x004fc400078e0017 */
[----:B------:R-:W2:Y:S04]  /*166d0*/  LDL.LU R23, [R1+0xe3c] ;  /* 0x000e3c0001177983 */ /* 0x000ea80000300800 */
[----:B------:R-:W-:Y:S01]  /*166e0*/  STL.64 [R1+0x1158], R28 ;  /* 0x0011581c01007387 */ /* 0x000fe20000100a00 */
[----:B---3--:R-:W-:-:S04]  /*166f0*/  LOP3.LUT R31, R31, R30, RZ, 0x3c, !PT ;  /* 0x0000001e1f1f7212 */ /* 0x008fc800078e3cff */
[----:B------:R-:W-:-:S04]  /*16700*/  LOP3.LUT R30, R31, R30, RZ, 0x3c, !PT ;  /* 0x0000001e1f1e7212 */ /* 0x000fc800078e3cff */
[----:B------:R-:W-:-:S05]  /*16710*/  LOP3.LUT R31, R31, R30, RZ, 0x3c, !PT ;  /* 0x0000001e1f1f7212 */ /* 0x000fca00078e3cff */
[----:B------:R1:W-:Y:S01]  /*16720*/  STL.64 [R1+0x1160], R30 ;  /* 0x0011601e01007387 */ /* 0x0003e20000100a00 */
[----:B----4-:R-:W-:-:S03]  /*16730*/  IMAD.MOV.U32 R40, RZ, RZ, R21 ;  /* 0x000000ffff287224 */ /* 0x010fc600078e0015 */
[----:B------:R-:W3:Y:S04]  /*16740*/  LDL.LU R21, [R1+0xe40] ;  /* 0x000e400001157983 */ /* 0x000ee80000300800 */
[----:B------:R-:W-:Y:S01]  /*16750*/  STL.64 [R1+0x1180], R40 ;  /* 0x0011802801007387 */ /* 0x000fe20000100a00 */
[----:B------:R-:W-:-:S03]  /*16760*/  IMAD.MOV.U32 R42, RZ, RZ, R13 ;  /* 0x000000ffff2a7224 */ /* 0x000fc600078e000d */
[----:B------:R-:W4:Y:S04]  /*16770*/  LDL.LU R13, [R1+0xe44] ;  /* 0x000e4400010d7983 */ /* 0x000f280000300800 */
[----:B0-----:R-:W4:Y:S01]  /*16780*/  LDL.LU R0, [R1+0xcac] ;  /* 0x000cac0001007983 */ /* 0x001f220000300800 */
[----:B------:R-:W-:-:S03]  /*16790*/  IMAD.MOV.U32 R53, RZ, RZ, R52 ;  /* 0x000000ffff357224 */ /* 0x000fc600078e0034 */
[----:B------:R-:W-:Y:S01]  /*167a0*/  STL.64 [R1+0x1188], R42 ;  /* 0x0011882a01007387 */ /* 0x000fe20000100a00 */
[----:B------:R-:W-:-:S05]  /*167b0*/  IMAD.MOV.U32 R52, RZ, RZ, R35 ;  /* 0x000000ffff347224 */ /* 0x000fca00078e0023 */
[----:B------:R-:W-:Y:S04]  /*167c0*/  STL.64 [R1+0x11c0], R52 ;  /* 0x0011c03401007387 */ /* 0x000fe80000100a00 */
[----:B------:R-:W4:Y:S01]  /*167d0*/  LDL.LU R35, [R1+0xcb0] ;  /* 0x000cb00001237983 */ /* 0x000f220000300800 */
[----:B------:R-:W-:Y:S02]  /*167e0*/  IMAD.MOV.U32 R55, RZ, RZ, R54 ;  /* 0x000000ffff377224 */ /* 0x000fe400078e0036 */
[----:B------:R-:W-:Y:S02]  /*167f0*/  IMAD.MOV.U32 R63, RZ, RZ, R62 ;  /* 0x000000ffff3f7224 */ /* 0x000fe400078e003e */
[----:B------:R-:W-:Y:S02]  /*16800*/  IMAD.MOV.U32 R54, RZ, RZ, R25 ;  /* 0x000000ffff367224 */ /* 0x000fe400078e0019 */
[----:B------:R-:W4:Y:S04]  /*16810*/  LDL.LU R25, [R1+0xcb4] ;  /* 0x000cb40001197983 */ /* 0x000f280000300800 */
[----:B------:R-:W-:Y:S01]  /*16820*/  STL.64 [R1+0x11c8], R54 ;  /* 0x0011c83601007387 */ /* 0x000fe20000100a00 */
[----:B------:R-:W-:-:S02]  /*16830*/  IMAD.MOV.U32 R65, RZ, RZ, R64 ;  /* 0x000000ffff417224 */ /* 0x000fc400078e0040 */
[----:B------:R-:W-:Y:S02]  /*16840*/  IMAD.MOV.U32 R62, RZ, RZ, R15 ;  /* 0x000000ffff3e7224 */ /* 0x000fe400078e000f */
[----:B------:R-:W4:Y:S04]  /*16850*/  LDL.LU R15, [R1+0xcb8] ;  /* 0x000cb800010f7983 */ /* 0x000f280000300800 */
[----:B------:R-:W-:Y:S04]  /*16860*/  STL.64 [R1+0x1200], R62 ;  /* 0x0012003e01007387 */ /* 0x000fe80000100a00 */
[----:B-1----:R-:W4:Y:S01]  /*16870*/  LDL.LU R31, [R1+0xcbc] ;  /* 0x000cbc00011f7983 */ /* 0x002f220000300800 */
[----:B------:R-:W-:-:S05]  /*16880*/  IMAD.MOV.U32 R64, RZ, RZ, R27 ;  /* 0x000000ffff407224 */ /* 0x000fca00078e001b */
[----:B------:R-:W-:Y:S04]  /*16890*/  STL.64 [R1+0x1208], R64 ;  /* 0x0012084001007387 */ /* 0x000fe80000100a00 */
[----:B------:R-:W4:Y:S01]  /*168a0*/  LDL.LU R27, [R1+0xcc0] ;  /* 0x000cc000011b7983 */ /* 0x000f220000300800 */
[----:B------:R-:W-:Y:S02]  /*168b0*/  IMAD.MOV.U32 R71, RZ, RZ, R70 ;  /* 0x000000ffff477224 */ /* 0x000fe400078e0046 */
[----:B------:R-:W-:Y:S01]  /*168c0*/  IMAD.MOV.U32 R73, RZ, RZ, R72 ;  /* 0x000000ffff497224 */ /* 0x000fe200078e0048 */
[----:B------:R-:W-:Y:S01]  /*168d0*/  MOV R79, R78 ;  /* 0x0000004e004f7202 */ /* 0x000fe20000000f00 */
[----:B------:R-:W-:Y:S02]  /*168e0*/  IMAD.MOV.U32 R70, RZ, RZ, R3 ;  /* 0x000000ffff467224 */ /* 0x000fe400078e0003 */
[----:B------:R-:W4:Y:S04]  /*168f0*/  LDL.LU R3, [R1+0xcc4] ;  /* 0x000cc40001037983 */ /* 0x000f280000300800 */
[----:B------:R-:W-:Y:S01]  /*16900*/  STL.64 [R1+0x1248], R70 ;  /* 0x0012484601007387 */ /* 0x000fe20000100a00 */
[----:B------:R-:W-:-:S02]  /*16910*/  IMAD.MOV.U32 R72, RZ, RZ, R33 ;  /* 0x000000ffff487224 */ /* 0x000fc400078e0021 */
[----:B------:R-:W-:-:S03]  /*16920*/  IMAD.MOV.U32 R78, RZ, RZ, R2 ;  /* 0x000000ffff4e7224 */ /* 0x000fc600078e0002 */
[----:B------:R-:W-:Y:S04]  /*16930*/  STL.64 [R1+0x1250], R72 ;  /* 0x0012504801007387 */ /* 0x000fe80000100a00 */
[----:B------:R-:W4:Y:S04]  /*16940*/  LDL.LU R2, [R1+0xcc8] ;  /* 0x000cc80001027983 */ /* 0x000f280000300800 */
[----:B------:R-:W-:Y:S04]  /*16950*/  STL.64 [R1+0x12a0], R78 ;  /* 0x0012a04e01007387 */ /* 0x000fe80000100a00 */
[----:B------:R-:W4:Y:S01]  /*16960*/  LDL.LU R30, [R1+0xccc] ;  /* 0x000ccc00011e7983 */ /* 0x000f220000300800 */
[----:B------:R-:W-:-:S03]  /*16970*/  IMAD.MOV.U32 R81, RZ, RZ, R80 ;  /* 0x000000ffff517224 */ /* 0x000fc600078e0050 */
[----:B------:R-:W4:Y:S01]  /*16980*/  LDL.LU R29, [R1+0xcd0] ;  /* 0x000cd000011d7983 */ /* 0x000f220000300800 */
[----:B------:R-:W-:Y:S02]  /*16990*/  IMAD.MOV.U32 R33, RZ, RZ, R32 ;  /* 0x000000ffff217224 */ /* 0x000fe400078e0020 */
[----:B--2---:R-:W-:Y:S02]  /*169a0*/  IMAD.MOV.U32 R80, RZ, RZ, R23 ;  /* 0x000000ffff507224 */ /* 0x004fe400078e0017 */
[----:B------:R-:W-:-:S03]  /*169b0*/  IMAD.MOV.U32 R23, RZ, RZ, R22 ;  /* 0x000000ffff177224 */ /* 0x000fc600078e0016 */
[----:B------:R-:W-:Y:S04]  /*169c0*/  STL.64 [R1+0x12a8], R80 ;  /* 0x0012a85001007387 */ /* 0x000fe80000100a00 */
[----:B------:R-:W2:Y:S01]  /*169d0*/  LDL.LU R28, [R1+0xcd4] ;  /* 0x000cd400011c7983 */ /* 0x000ea20000300800 */
[----:B---3--:R-:W-:-:S04]  /*169e0*/  LOP3.LUT R21, R21, R20, RZ, 0x3c, !PT ;  /* 0x0000001415157212 */ /* 0x008fc800078e3cff */
[----:B------:R-:W-:-:S04]  /*169f0*/  LOP3.LUT R20, R21, R20, RZ, 0x3c, !PT ;  /* 0x0000001415147212 */ /* 0x000fc800078e3cff */
[----:B------:R-:W-:Y:S01]  /*16a00*/  LOP3.LUT R21, R21, R20, RZ, 0x3c, !PT ;  /* 0x0000001415157212 */ /* 0x000fe200078e3cff */
[----:B----4-:R-:W-:-:S04]  /*16a10*/  IMAD.MOV.U32 R22, RZ, RZ, R13 ;  /* 0x000000ffff167224 */ /* 0x010fc800078e000d */
[----:B------:R-:W-:Y:S04]  /*16a20*/  STL.64 [R1+0x10d8], R20 ;  /* 0x0010d81401007387 */ /* 0x000fe80000100a00 */
[----:B------:R0:W-:Y:S04]  /*16a30*/  STL.64 [R1+0x10e0], R22 ;  /* 0x0010e01601007387 */ /* 0x0001e80000100a00 */
[----:B------:R-:W3:Y:S01]  /*16a40*/  LDL.LU R13, [R1+0xcd8] ;  /* 0x000cd800010d7983 */ /* 0x000ee20000300800 */
[----:B------:R-:W-:-:S03]  /*16a50*/  IMAD.MOV.U32 R32, RZ, RZ, R0 ;  /* 0x000000ffff207224 */ /* 0x000fc600078e0000 */
[----:B------:R-:W4:Y:S01]  /*16a60*/  LDL.LU R0, [R1+0xcdc] ;  /* 0x000cdc0001007983 */ /* 0x000f220000300800 */
[----:B------:R-:W-:Y:S01]  /*16a70*/  IMAD.MOV.U32 R45, RZ, RZ, R44 ;  /* 0x000000ffff2d7224 */ /* 0x000fe200078e002c */
[----:B------:R-:W-:-:S04]  /*16a80*/  LOP3.LUT R35, R35, R34, RZ, 0x3c, !PT ;  /* 0x0000002223237212 */ /* 0x000fc800078e3cff */
[----:B------:R-:W-:-:S04]  /*16a90*/  LOP3.LUT R34, R35, R34, RZ, 0x3c, !PT ;  /* 0x0000002223227212 */ /* 0x000fc800078e3cff */
[----:B------:R-:W-:Y:S01]  /*16aa0*/  LOP3.LUT R35, R35, R34, RZ, 0x3c, !PT ;  /* 0x0000002223237212 */ /* 0x000fe200078e3cff */
[----:B------:R-:W-:Y:S01]  /*16ab0*/  IMAD.MOV.U32 R44, RZ, RZ, R25 ;  /* 0x000000ffff2c7224 */ /* 0x000fe200078e0019 */
[----:B------:R-:W-:Y:S01]  /*16ac0*/  STL.64 [R1+0x1168], R32 ;  /* 0x0011682001007387 */ /* 0x000fe20000100a00 */
[----:B------:R-:W-:-:S03]  /*16ad0*/  IMAD.MOV.U32 R47, RZ, RZ, R46 ;  /* 0x000000ffff2f7224 */ /* 0x000fc600078e002e */
[----:B------:R1:W-:Y:S04]  /*16ae0*/  STL.64 [R1+0x1170], R34 ;  /* 0x0011702201007387 */ /* 0x0003e80000100a00 */
[----:B------:R-:W-:Y:S01]  /*16af0*/  STL.64 [R1+0x1190], R44 ;  /* 0x0011902c01007387 */ /* 0x000fe20000100a00 */
[----:B------:R-:W-:-:S03]  /*16b00*/  IMAD.MOV.U32 R46, RZ, RZ, R15 ;  /* 0x000000ffff2e7224 */ /* 0x000fc600078e000f */
[----:B------:R-:W4:Y:S01]  /*16b10*/  LDL.LU R15, [R1+0xce0] ;  /* 0x000ce000010f7983 */ /* 0x000f220000300800 */
[----:B------:R-:W-:Y:S01]  /*16b20*/  IMAD.MOV.U32 R57, RZ, RZ, R56 ;  /* 0x000000ffff397224 */ /* 0x000fe200078e0038 */
[----:B------:R-:W-:Y:S02]  /*16b30*/  MOV R59, R58 ;  /* 0x0000003a003b7202 */ /* 0x000fe40000000f00 */
[----:B------:R-:W4:Y:S01]  /*16b40*/  LDL.LU R25, [R1+0xce4] ;  /* 0x000ce40001197983 */ /* 0x000f220000300800 */
[----:B------:R-:W-:-:S03]  /*16b50*/  IMAD.MOV.U32 R56, RZ, RZ, R31 ;  /* 0x000000ffff387224 */ /* 0x000fc600078e001f */
[----:B------:R-:W-:Y:S04]  /*16b60*/  STL.64 [R1+0x1198], R46 ;  /* 0x0011982e01007387 */ /* 0x000fe80000100a00 */
[----:B------:R-:W-:Y:S01]  /*16b70*/  STL.64 [R1+0x11d0], R56 ;  /* 0x0011d03801007387 */ /* 0x000fe20000100a00 */
[----:B------:R-:W-:-:S05]  /*16b80*/  IMAD.MOV.U32 R58, RZ, RZ, R27 ;  /* 0x000000ffff3a7224 */ /* 0x000fca00078e001b */
[----:B------:R-:W-:Y:S04]  /*16b90*/  STL.64 [R1+0x11e0], R58 ;  /* 0x0011e03a01007387 */ /* 0x000fe80000100a00 */
[----:B------:R-:W4:Y:S01]  /*16ba0*/  LDL.LU R27, [R1+0xce8] ;  /* 0x000ce800011b7983 */ /* 0x000f220000300800 */
[----:B------:R-:W-:Y:S02]  /*16bb0*/  IMAD.MOV.U32 R67, RZ, RZ, R66 ;  /* 0x000000ffff437224 */ /* 0x000fe400078e0042 */
[----:B------:R-:W-:Y:S02]  /*16bc0*/  IMAD.MOV.U32 R66, RZ, RZ, R3 ;  /* 0x000000ffff427224 */ /* 0x000fe400078e0003 */
[----:B------:R-:W4:Y:S01]  /*16bd0*/  LDL.LU R3, [R1+0xcec] ;  /* 0x000cec0001037983 */ /* 0x000f220000300800 */
[----:B------:R-:W-:-:S02]  /*16be0*/  IMAD.MOV.U32 R69, RZ, RZ, R68 ;  /* 0x000000ffff457224 */ /* 0x000fc400078e0044 */
[----:B------:R-:W-:Y:S01]  /*16bf0*/  IMAD.MOV.U32 R75, RZ, RZ, R74 ;  /* 0x000000ffff4b7224 */ /* 0x000fe200078e004a */
[----:B------:R-:W-:Y:S01]  /*16c00*/  STL.64 [R1+0x1210], R66 ;  /* 0x0012104201007387 */ /* 0x000fe20000100a00 */
[----:B------:R-:W-:Y:S02]  /*16c10*/  IMAD.MOV.U32 R77, RZ, RZ, R76 ;  /* 0x000000ffff4d7224 */ /* 0x000fe400078e004c */
[----:B------:R-:W-:Y:S02]  /*16c20*/  IMAD.MOV.U32 R68, RZ, RZ, R2 ;  /* 0x000000ffff447224 */ /* 0x000fe400078e0002 */
[----:B------:R-:W4:Y:S01]  /*16c30*/  LDL.LU R2, [R1+0xcf0] ;  /* 0x000cf00001027983 */ /* 0x000f220000300800 */
[----:B------:R-:W-:-:S03]  /*16c40*/  IMAD.MOV.U32 R74, RZ, RZ, R30 ;  /* 0x000000ffff4a7224 */ /* 0x000fc600078e001e */
[----:B------:R-:W-:Y:S01]  /*16c50*/  STL.64 [R1+0x1218], R68 ;  /* 0x0012184401007387 */ /* 0x000fe20000100a00 */
[----:B------:R-:W-:-:S03]  /*16c60*/  IMAD.MOV.U32 R76, RZ, RZ, R29 ;  /* 0x000000ffff4c7224 */ /* 0x000fc600078e001d */
[----:B------:R-:W-:Y:S04]  /*16c70*/  STL.64 [R1+0x1258], R74 ;  /* 0x0012584a01007387 */ /* 0x000fe80000100a00 */
[----:B0-----:R-:W4:Y:S04]  /*16c80*/  LDL.LU R23, [R1+0xcf4] ;  /* 0x000cf40001177983 */ /* 0x001f280000300800 */
[----:B------:R-:W-:Y:S04]  /*16c90*/  STL.64 [R1+0x1260], R76 ;  /* 0x0012604c01007387 */ /* 0x000fe80000100a00 */
[----:B------:R-:W4:Y:S01]  /*16ca0*/  LDL.LU R21, [R1+0xcf8] ;  /* 0x000cf80001157983 */ /* 0x000f220000300800 */
[----:B------:R-:W-:-:S02]  /*16cb0*/  IMAD.MOV.U32 R83, RZ, RZ, R82 ;  /* 0x000000ffff537224 */ /* 0x000fc400078e0052 */
[----:B------:R-:W-:Y:S01]  /*16cc0*/  IMAD.MOV.U32 R85, RZ, RZ, R84 ;  /* 0x000000ffff557224 */ /* 0x000fe200078e0054 */
[----:B------:R-:W4:Y:S01]  /*16cd0*/  LDL.LU R20, [R1+0xcfc] ;  /* 0x000cfc0001147983 */ /* 0x000f220000300800 */
[----:B--2---:R-:W-:-:S05]  /*16ce0*/  IMAD.MOV.U32 R82, RZ, RZ, R28 ;  /* 0x000000ffff527224 */ /* 0x004fca00078e001c */
[----:B------:R-:W-:Y:S01]  /*16cf0*/  STL.64 [R1+0x12b0], R82 ;  /* 0x0012b05201007387 */ /* 0x000fe20000100a00 */
[----:B---3--:R-:W-:-:S05]  /*16d00*/  IMAD.MOV.U32 R84, RZ, RZ, R13 ;  /* 0x000000ffff547224 */ /* 0x008fca00078e000d */
[----:B------:R-:W-:Y:S04]  /*16d10*/  STL.64 [R1+0x12b8], R84 ;  /* 0x0012b85401007387 */ /* 0x000fe80000100a00 */
[----:B-1----:R-:W2:Y:S04]  /*16d20*/  LDL.LU R34, [R1] ;  /* 0x0000000001227983 */ /* 0x002ea80000300800 */
[----:B------:R-:W3:Y:S01]  /*16d30*/  LDL.LU R33, [R1+0xd00] ;  /* 0x000d000001217983 */ /* 0x000ee20000300800 */
[----:B------:R-:W-:-:S03]  /*16d40*/  MOV R13, R12 ;  /* 0x0000000c000d7202 */ /* 0x000fc60000000f00 */
[----:B------:R-:W2:Y:S01]  /*16d50*/  LDL.LU R22, [R1+0x8] ;  /* 0x0000080001167983 */ /* 0x000ea20000300800 */
[----:B----4-:R-:W-:-:S03]  /*16d60*/  IMAD.MOV.U32 R12, RZ, RZ, R0 ;  /* 0x000000ffff0c7224 */ /* 0x010fc600078e0000 */
[----:B------:R-:W4:Y:S04]  /*16d70*/  LDL.LU R0, [R1+0xd04] ;  /* 0x000d040001007983 */ /* 0x000f280000300800 */
[----:B------:R-:W-:Y:S01]  /*16d80*/  STL.64 [R1+0x10e8], R12 ;  /* 0x0010e80c01007387 */ /* 0x000fe20000100a00 */
[----:B------:R-:W-:-:S04]  /*16d90*/  LOP3.LUT R15, R15, R14, RZ, 0x3c, !PT ;  /* 0x0000000e0f0f7212 */ /* 0x000fc800078e3cff */
[----:B------:R-:W-:-:S04]  /*16da0*/  LOP3.LUT R14, R15, R14, RZ, 0x3c, !PT ;  /* 0x0000000e0f0e7212 */ /* 0x000fc800078e3cff */
[----:B------:R-:W-:Y:S02]  /*16db0*/  LOP3.LUT R15, R15, R14, RZ, 0x3c, !PT ;  /* 0x0000000e0f0f7212 */ /* 0x000fe400078e3cff */
[----:B------:R-:W-:-:S03]  /*16dc0*/  LOP3.LUT R25, R25, R24, RZ, 0x3c, !PT ;  /* 0x0000001819197212 */ /* 0x000fc600078e3cff */
[----:B------:R-:W-:Y:S04]  /*16dd0*/  STL.64 [R1+0x10f0], R14 ;  /* 0x0010f00e01007387 */ /* 0x000fe80000100a00 */
[----:B------:R-:W3:Y:S01]  /*16de0*/  LDL.LU R32, [R1+0x10] ;  /* 0x0000100001207983 */ /* 0x000ee20000300800 */
[----:B------:R-:W-:-:S03]  /*16df0*/  LOP3.LUT R24, R25, R24, RZ, 0x3c, !PT ;  /* 0x0000001819187212 */ /* 0x000fc600078e3cff */
[----:B------:R-:W3:Y:S04]  /*16e00*/  LDL.LU R31, [R1+0xd08] ;  /* 0x000d0800011f7983 */ /* 0x000ee80000300800 */
[----:B------:R-:W3:Y:S01]  /*16e10*/  LDL.LU R29, [R1+0x18] ;  /* 0x00001800011d7983 */ /* 0x000ee20000300800 */
[----:B------:R-:W-:-:S03]  /*16e20*/  LOP3.LUT R27, R27, R26, RZ, 0x3c, !PT ;  /* 0x0000001a1b1b7212 */ /* 0x000fc600078e3cff */
[----:B------:R-:W3:Y:S01]  /*16e30*/  LDL.LU R28, [R1+0xd0c] ;  /* 0x000d0c00011c7983 */ /* 0x000ee20000300800 */
[----:B------:R-:W-:Y:S01]  /*16e40*/  LOP3.LUT R26, R27, R26, RZ, 0x3c, !PT ;  /* 0x0000001a1b1a7212 */ /* 0x000fe200078e3cff */
[----:B------:R-:W-:Y:S01]  /*16e50*/  IMAD.MOV.U32 R37, RZ, RZ, R36 ;  /* 0x000000ffff257224 */ /* 0x000fe200078e0024 */
[----:B------:R-:W-:Y:S01]  /*16e60*/  LOP3.LUT R25, R25, R24, RZ, 0x3c, !PT ;  /* 0x0000001819197212 */ /* 0x000fe200078e3cff */
[----:B------:R-:W-:Y:S01]  /*16e70*/  IMAD.MOV.U32 R36, RZ, RZ, R3 ;  /* 0x000000ffff247224 */ /* 0x000fe200078e0003 */
[----:B------:R-:W-:-:S03]  /*16e80*/  LOP3.LUT R27, R27, R26, RZ, 0x3c, !PT ;  /* 0x0000001a1b1b7212 */ /* 0x000fc600078e3cff */
[----:B------:R0:W-:Y:S01]  /*16e90*/  STL.64 [R1+0x10f8], R24 ;  /* 0x0010f81801007387 */ /* 0x0001e20000100a00 */
[----:B------:R-:W-:-:S03]  /*16ea0*/  IMAD.MOV.U32 R39, RZ, RZ, R38 ;  /* 0x000000ffff277224 */ /* 0x000fc600078e0026 */
[----:B------:R1:W-:Y:S01]  /*16eb0*/  STL.64 [R1+0x1100], R26 ;  /* 0x0011001a01007387 */ /* 0x0003e20000100a00 */
[----:B------:R-:W-:-:S03]  /*16ec0*/  IMAD.MOV.U32 R49, RZ, RZ, R48 ;  /* 0x000000ffff317224 */ /* 0x000fc600078e0030 */
[----:B------:R-:W-:Y:S01]  /*16ed0*/  STL.64 [R1+0x1178], R36 ;  /* 0x0011782401007387 */ /* 0x000fe20000100a00 */
[----:B------:R-:W-:-:S03]  /*16ee0*/  IMAD.MOV.U32 R51, RZ, RZ, R50 ;  /* 0x000000ffff337224 */ /* 0x000fc600078e0032 */
[----:B0-----:R-:W3:Y:S01]  /*16ef0*/  LDL.LU R25, [R1+0x20] ;  /* 0x0000200001197983 */ /* 0x001ee20000300800 */
[----:B------:R-:W-:-:S03]  /*16f00*/  IMAD.MOV.U32 R38, RZ, RZ, R2 ;  /* 0x000000ffff267224 */ /* 0x000fc600078e0002 */
[----:B------:R-:W3:Y:S04]  /*16f10*/  LDL.LU R24, [R1+0xd10] ;  /* 0x000d100001187983 */ /* 0x000ee80000300800 */
[----:B------:R-:W3:Y:S04]  /*16f20*/  LDL.LU R3, [R1+0x28] ;  /* 0x0000280001037983 */ /* 0x000ee80000300800 */
[----:B------:R-:W3:Y:S01]  /*16f30*/  LDL.LU R2, [R1+0xd14] ;  /* 0x000d140001027983 */ /* 0x000ee20000300800 */
[----:B------:R-:W-:-:S03]  /*16f40*/  IMAD.MOV.U32 R48, RZ, RZ, R23 ;  /* 0x000000ffff307224 */ /* 0x000fc600078e0017 */
[----:B------:R0:W-:Y:S01]  /*16f50*/  STL.64 [R1+0x11a0], R38 ;  /* 0x0011a02601007387 */ /* 0x0001e20000100a00 */
[----:B------:R-:W-:-:S03]  /*16f60*/  IMAD.MOV.U32 R50, RZ, RZ, R21 ;  /* 0x000000ffff327224 */ /* 0x000fc600078e0015 */
[----:B------:R-:W-:Y:S04]  /*16f70*/  STL.64 [R1+0x11a8], R48 ;  /* 0x0011a83001007387 */ /* 0x000fe80000100a00 */
[----:B------:R-:W-:Y:S01]  /*16f80*/  STL.64 [R1+0x11b0], R50 ;  /* 0x0011b03201007387 */ /* 0x000fe20000100a00 */
[----:B------:R-:W-:-:S03]  /*16f90*/  IMAD.MOV.U32 R61, RZ, RZ, R60 ;  /* 0x000000ffff3d7224 */ /* 0x000fc600078e003c */
[----:B------:R-:W3:Y:S01]  /*16fa0*/  LDL.LU R30, [R1+0x30] ;  /* 0x00003000011e7983 */ /* 0x000ee20000300800 */
[----:B------:R-:W-:-:S03]  /*16fb0*/  IMAD.MOV.U32 R60, RZ, RZ, R20 ;  /* 0x000000ffff3c7224 */ /* 0x000fc600078e0014 */
[----:B------:R-:W3:Y:S04]  /*16fc0*/  LDL.LU R23, [R1+0xd18] ;  /* 0x000d180001177983 */ /* 0x000ee80000300800 */
[----:B------:R-:W3:Y:S04]  /*16fd0*/  LDL.LU R21, [R1+0x38] ;  /* 0x0000380001157983 */ /* 0x000ee80000300800 */
[----:B------:R-:W3:Y:S04]  /*16fe0*/  LDL.LU R20, [R1+0xd1c] ;  /* 0x000d1c0001147983 */ /* 0x000ee80000300800 */
[----:B------:R-:W-:Y:S01]  /*16ff0*/  STL.64 [R1+0x11f0], R60 ;  /* 0x0011f03c01007387 */ /* 0x000fe20000100a00 */
[----:B--2---:R-:W-:-:S03]  /*17000*/  IMAD.MOV.U32 R63, RZ, RZ, R22 ;  /* 0x000000ffff3f7224 */ /* 0x004fc600078e0016 */
[----:B------:R-:W2:Y:S04]  /*17010*/  LDL.LU R22, [R1+0x40] ;  /* 0x0000400001167983 */ /* 0x000ea80000300800 */
[----:B------:R-:W2:Y:S01]  /*17020*/  LDL.LU R15, [R1+0xd20] ;  /* 0x000d2000010f7983 */ /* 0x000ea20000300800 */
[----:B----4-:R-:W-:-:S03]  /*17030*/  MOV R62, R0 ;  /* 0x00000000003e7202 */ /* 0x010fc60000000f00 */
[----:B------:R-:W4:Y:S04]  /*17040*/  LDL.LU R13, [R1+0x48] ;  /* 0x00004800010d7983 */ /* 0x000f280000300800 */
[----:B------:R-:W4:Y:S04]  /*17050*/  LDL.LU R12, [R1+0xd24] ;  /* 0x000d2400010c7983 */ /* 0x000f280000300800 */
[----:B------:R-:W4:Y:S04]  /*17060*/  LDL.LU R14, [R1+0x50] ;  /* 0x00005000010e7983 */ /* 0x000f280000300800 */
[----:B------:R-:W4:Y:S01]  /*17070*/  LDL.LU R0, [R1+0xd28] ;  /* 0x000d280001007983 */ /* 0x000f220000300800 */
[----:B---3--:R-:W-:-:S02]  /*17080*/  IMAD.MOV.U32 R52, RZ, RZ, R33 ;  /* 0x000000ffff347224 */ /* 0x008fc400078e0021 */
[----:B------:R-:W-:-:S05]  /*17090*/  IMAD.MOV.U32 R53, RZ, RZ, R34 ;  /* 0x000000ffff357224 */ /* 0x000fca00078e0022 */
[----:B------:R-:W-:Y:S04]  /*170a0*/  STL.64 [R1], R52 ;  /* 0x0000003401007387 */ /* 0x000fe80000100a00 */
[----:B------:R-:W-:Y:S04]  /*170b0*/  STL.64 [R1+0x1220], R52 ;  /* 0x0012203401007387 */ /* 0x000fe80000100a00 */
[----:B------:R-:W-:Y:S01]  /*170c0*/  STL.64 [R1+0x8], R62 ;  /* 0x0000083e01007387 */ /* 0x000fe20000100a00 */
[----:B------:R-:W-:Y:S02]  /*170d0*/  IMAD.MOV.U32 R65, RZ, RZ, R32 ;  /* 0x000000ffff417224 */ /* 0x000fe400078e0020 */
[----:B------:R-:W-:-:S02]  /*170e0*/  IMAD.MOV.U32 R64, RZ, RZ, R31 ;  /* 0x000000ffff407224 */ /* 0x000fc400078e001f */
[----:B------:R-:W-:Y:S02]  /*170f0*/  IMAD.MOV.U32 R71, RZ, RZ, R29 ;  /* 0x000000ffff477224 */ /* 0x000fe400078e001d */
[----:B------:R-:W-:-:S05]  /*17100*/  IMAD.MOV.U32 R70, RZ, RZ, R28 ;  /* 0x000000ffff467224 */ /* 0x000fca00078e001c */
[----:B------:R-:W-:Y:S04]  /*17110*/  STL.64 [R1+0x18], R70 ;  /* 0x0000184601007387 */ /* 0x000fe80000100a00 */
[----:B------:R-:W-:Y:S04]  /*17120*/  STL.64 [R1+0x1268], R70 ;  /* 0x0012684601007387 */ /* 0x000fe80000100a00 */
[----:B------:R-:W-:Y:S04]  /*17130*/  STL.64 [R1+0x1228], R62 ;  /* 0x0012283e01007387 */ /* 0x000fe80000100a00 */
[----:B------:R-:W-:Y:S04]  /*17140*/  STL.64 [R1+0x10], R64 ;  /* 0x0000104001007387 */ /* 0x000fe80000100a00 */
[----:B------:R-:W-:Y:S01]  /*17150*/  STL.64 [R1+0x1230], R64 ;  /* 0x0012304001007387 */ /* 0x000fe20000100a00 */
[----:B------:R-:W-:-:S03]  /*17160*/  IMAD.MOV.U32 R73, RZ, RZ, R25 ;  /* 0x000000ffff497224 */ /* 0x000fc600078e0019 */
[----:B------:R-:W3:Y:S01]  /*17170*/  LDL.LU R29, [R1+0x58] ;  /* 0x00005800011d7983 */ /* 0x000ee20000300800 */
[----:B------:R-:W-:-:S03]  /*17180*/  IMAD.MOV.U32 R72, RZ, RZ, R24 ;  /* 0x000000ffff487224 */ /* 0x000fc600078e0018 */
[----:B------:R-:W3:Y:S04]  /*17190*/  LDL.LU R28, [R1+0xd2c] ;  /* 0x000d2c00011c7983 */ /* 0x000ee80000300800 */
[----:B-1----:R-:W3:Y:S01]  /*171a0*/  LDL.LU R27, [R1+0x60] ;  /* 0x00006000011b7983 */ /* 0x002ee20000300800 */
[----:B------:R-:W-:-:S03]  /*171b0*/  IMAD.MOV.U32 R79, RZ, RZ, R3 ;  /* 0x000000ffff4f7224 */ /* 0x000fc600078e0003 */
[----:B------:R-:W3:Y:S01]  /*171c0*/  LDL.LU R26, [R1+0xd30] ;  /* 0x000d3000011a7983 */ /* 0x000ee20000300800 */
[----:B------:R-:W-:-:S03]  /*171d0*/  IMAD.MOV.U32 R78, RZ, RZ, R2 ;  /* 0x000000ffff4e7224 */ /* 0x000fc600078e0002 */
[----:B------:R-:W3:Y:S04]  /*171e0*/  LDL.LU R25, [R1+0x68] ;  /* 0x0000680001197983 */ /* 0x000ee80000300800 */
[----:B------:R-:W3:Y:S04]  /*171f0*/  LDL.LU R24, [R1+0xd34] ;  /* 0x000d340001187983 */ /* 0x000ee80000300800 */
[----:B------:R-:W3:Y:S04]  /*17200*/  LDL.LU R3, [R1+0x70] ;  /* 0x0000700001037983 */ /* 0x000ee80000300800 */
[----:B------:R-:W3:Y:S01]  /*17210*/  LDL.LU R2, [R1+0xd38] ;  /* 0x000d380001027983 */ /* 0x000ee20000300800 */
[----:B------:R-:W-:-:S03]  /*17220*/  IMAD.MOV.U32 R81, RZ, RZ, R30 ;  /* 0x000000ffff517224 */ /* 0x000fc600078e001e */
[----:B------:R-:W-:Y:S01]  /*17230*/  STL.64 [R1+0x20], R72 ;  /* 0x0000204801007387 */ /* 0x000fe20000100a00 */
[----:B------:R-:W-:-:S03]  /*17240*/  IMAD.MOV.U32 R80, RZ, RZ, R23 ;  /* 0x000000ffff507224 */ /* 0x000fc600078e0017 */
[----:B------:R-:W-:Y:S04]  /*17250*/  STL.64 [R1+0x28], R78 ;  /* 0x0000284e01007387 */ /* 0x000fe80000100a00 */
[----:B------:R-:W-:Y:S04]  /*17260*/  STL.64 [R1+0x12c0], R78 ;  /* 0x0012c04e01007387 */ /* 0x000fe80000100a00 */
[----:B------:R-:W-:Y:S04]  /*17270*/  STL.64 [R1+0x30], R80 ;  /* 0x0000305001007387 */ /* 0x000fe80000100a00 */
[----:B------:R-:W-:Y:S04]  /*17280*/  STL.64 [R1+0x12c8], R80 ;  /* 0x0012c85001007387 */ /* 0x000fe80000100a00 */
[----:B------:R-:W-:Y:S04]  /*17290*/  STL.64 [R1+0x1270], R72 ;  /* 0x0012704801007387 */ /* 0x000fe80000100a00 */
[----:B0-----:R-:W3:Y:S04]  /*172a0*/  LDL.LU R39, [R1+0x78] ;  /* 0x0000780001277983 */ /* 0x001ee80000300800 */
[----:B------:R-:W3:Y:S04]  /*172b0*/  LDL.LU R38, [R1+0xd3c] ;  /* 0x000d3c0001267983 */ /* 0x000ee80000300800 */
[----:B------:R-:W3:Y:S04]  /*172c0*/  LDL.LU R37, [R1+0x80] ;  /* 0x0000800001257983 */ /* 0x000ee80000300800 */
[----:B------:R-:W3:Y:S04]  /*172d0*/  LDL.LU R36, [R1+0xd40] ;  /* 0x000d400001247983 */ /* 0x000ee80000300800 */
[----:B------:R-:W3:Y:S04]  /*172e0*/  LDL.LU R35, [R1+0x88] ;  /* 0x0000880001237983 */ /* 0x000ee80000300800 */
[----:B------:R-:W3:Y:S04]  /*172f0*/  LDL.LU R34, [R1+0xd44] ;  /* 0x000d440001227983 */ /* 0x000ee80000300800 */
[----:B------:R-:W3:Y:S01]  /*17300*/  LDL.LU R33, [R1+0x90] ;  /* 0x0000900001217983 */ /* 0x000ee20000300800 */
[----:B--2---:R-:W-:-:S02]  /*17310*/  IMAD.MOV.U32 R23, RZ, RZ, R22 ;  /* 0x000000ffff177224 */ /* 0x004fc400078e0016 */
[----:B------:R-:W-:Y:S01]  /*17320*/  IMAD.MOV.U32 R22, RZ, RZ, R15 ;  /* 0x000000ffff167224 */ /* 0x000fe200078e000f */
[----:B----4-:R-:W-:Y:S01]  /*17330*/  MOV R15, R14 ;  /* 0x0000000e000f7202 */ /* 0x010fe20000000f00 */
[----:B------:R-:W-:Y:S02]  /*17340*/  IMAD.MOV.U32 R14, RZ, RZ, R0 ;  /* 0x000000ffff0e7224 */ /* 0x000fe400078e0000 */
[----:B------:R-:W2:Y:S04]  /*17350*/  LDL.LU R0, [R1+0xd48] ;  /* 0x000d480001007983 */ /* 0x000ea80000300800 */
[----:B------:R-:W-:Y:S04]  /*17360*/  STL.64 [R1+0x38], R20 ;  /* 0x0000381401007387 */ /* 0x000fe80000100a00 */
[----:B------:R-:W-:Y:S04]  /*17370*/  STL.64 [R1+0x1108], R20 ;  /* 0x0011081401007387 */ /* 0x000fe80000100a00 */
[----:B------:R-:W-:Y:S04]  /*17380*/  STL.64 [R1+0x40], R22 ;  /* 0x0000401601007387 */ /* 0x000fe80000100a00 */
[----:B------:R0:W-:Y:S04]  /*17390*/  STL.64 [R1+0x1110], R22 ;  /* 0x0011101601007387 */ /* 0x0001e80000100a00 */
[----:B------:R-:W-:Y:S04]  /*173a0*/  STL.64 [R1+0x48], R12 ;  /* 0x0000480c01007387 */ /* 0x000fe80000100a00 */
[----:B------:R-:W-:Y:S04]  /*173b0*/  STL.64 [R1+0x1118], R12 ;  /* 0x0011180c01007387 */ /* 0x000fe80000100a00 */
[----:B------:R-:W-:Y:S04]  /*173c0*/  STL.64 [R1+0x50], R14 ;  /* 0x0000500e01007387 */ /* 0x000fe80000100a00 */
[----:B------:R1:W-:Y:S04]  /*173d0*/  STL.64 [R1+0x1120], R14 ;  /* 0x0011200e01007387 */ /* 0x0003e80000100a00 */
[----:B------:R-:W4:Y:S01]  /*173e0*/  LDL.LU R32, [R1+0x98] ;  /* 0x0000980001207983 */ /* 0x000f220000300800 */
[----:B---3--:R-:W-:-:S03]  /*173f0*/  IMAD.MOV.U32 R31, RZ, RZ, R27 ;  /* 0x000000ffff1f7224 */ /* 0x008fc600078e001b */
[----:B------:R-:W3:Y:S01]  /*17400*/  LDL.LU R27, [R1+0xd4c] ;  /* 0x000d4c00011b7983 */ /* 0x000ee20000300800 */
[----:B------:R-:W-:-:S03]  /*17410*/  IMAD.MOV.U32 R30, RZ, RZ, R26 ;  /* 0x000000ffff1e7224 */ /* 0x000fc600078e001a */
[----:B------:R-:W3:Y:S01]  /*17420*/  LDL.LU R26, [R1+0xa0] ;  /* 0x0000a000011a7983 */ /* 0x000ee20000300800 */
[----:B------:R-:W-:-:S03]  /*17430*/  IMAD.MOV.U32 R43, RZ, RZ, R25 ;  /* 0x000000ffff2b7224 */ /* 0x000fc600078e0019 */
[----:B------:R-:W3:Y:S01]  /*17440*/  LDL.LU R25, [R1+0xd50] ;  /* 0x000d500001197983 */ /* 0x000ee20000300800 */
[----:B------:R-:W-:-:S03]  /*17450*/  IMAD.MOV.U32 R42, RZ, RZ, R24 ;  /* 0x000000ffff2a7224 */ /* 0x000fc600078e0018 */
[----:B------:R-:W3:Y:S01]  /*17460*/  LDL.LU R24, [R1+0xa8] ;  /* 0x0000a80001187983 */ /* 0x000ee20000300800 */
[----:B------:R-:W-:-:S03]  /*17470*/  IMAD.MOV.U32 R45, RZ, RZ, R3 ;  /* 0x000000ffff2d7224 */ /* 0x000fc600078e0003 */
[----:B0-----:R-:W3:Y:S01]  /*17480*/  LDL.LU R23, [R1+0xd54] ;  /* 0x000d540001177983 */ /* 0x001ee20000300800 */
[----:B------:R-:W-:-:S03]  /*17490*/  IMAD.MOV.U32 R44, RZ, RZ, R2 ;  /* 0x000000ffff2c7224 */ /* 0x000fc600078e0002 */
[----:B------:R-:W3:Y:S04]  /*174a0*/  LDL.LU R3, [R1+0xb0] ;  /* 0x0000b00001037983 */ /* 0x000ee80000300800 */
[----:B------:R-:W3:Y:S04]  /*174b0*/  LDL.LU R2, [R1+0xd58] ;  /* 0x000d580001027983 */ /* 0x000ee80000300800 */
[----:B------:R-:W-:Y:S04]  /*174c0*/  STL.64 [R1+0x58], R28 ;  /* 0x0000581c01007387 */ /* 0x000fe80000100a00 */
[----:B------:R-:W-:Y:S04]  /*174d0*/  STL.64 [R1+0x11b8], R28 ;  /* 0x0011b81c01007387 */ /* 0x000fe80000100a00 */
[----:B------:R-:W-:Y:S04]  /*174e0*/  STL.64 [R1+0x60], R30 ;  /* 0x0000601e01007387 */ /* 0x000fe80000100a00 */
[----:B------:R0:W-:Y:S04]  /*174f0*/  STL.64 [R1+0x1238], R30 ;  /* 0x0012381e01007387 */ /* 0x0001e80000100a00 */
[----:B------:R-:W-:Y:S04]  /*17500*/  STL.64 [R1+0x68], R42 ;  /* 0x0000682a01007387 */ /* 0x000fe80000100a00 */
[----:B------:R-:W-:Y:S04]  /*17510*/  STL.64 [R1+0x1240], R42 ;  /* 0x0012402a01007387 */ /* 0x000fe80000100a00 */
[----:B------:R-:W-:Y:S04]  /*17520*/  STL.64 [R1+0x70], R44 ;  /* 0x0000702c01007387 */ /* 0x000fe80000100a00 */
[----:B------:R-:W-:Y:S04]  /*17530*/  STL.64 [R1+0x1278], R44 ;  /* 0x0012782c01007387 */ /* 0x000fe80000100a00 */
[----:B------:R-:W3:Y:S04]  /*17540*/  LDL.LU R22, [R1+0xb8] ;  /* 0x0000b80001167983 */ /* 0x000ee80000300800 */
[----:B------:R-:W3:Y:S04]  /*17550*/  LDL.LU R21, [R1+0xd5c] ;  /* 0x000d5c0001157983 */ /* 0x000ee80000300800 */
[----:B------:R-:W3:Y:S04]  /*17560*/  LDL.LU R20, [R1+0xc0] ;  /* 0x0000c00001147983 */ /* 0x000ee80000300800 */
[----:B-1----:R-:W3:Y:S04]  /*17570*/  LDL.LU R15, [R1+0xd60] ;  /* 0x000d6000010f7983 */ /* 0x002ee80000300800 */
[----:B------:R-:W3:Y:S04]  /*17580*/  LDL.LU R14, [R1+0xc8] ;  /* 0x0000c800010e7983 */ /* 0x000ee80000300800 */
[----:B------:R-:W3:Y:S04]  /*17590*/  LDL.LU R13, [R1+0xd64] ;  /* 0x000d6400010d7983 */ /* 0x000ee80000300800 */
[----:B------:R-:W3:Y:S01]  /*175a0*/  LDL.LU R12, [R1+0xd0] ;  /* 0x0000d000010c7983 */ /* 0x000ee20000300800 */
[----:B--2---:R-:W-:-:S03]  /*175b0*/  MOV R68, R0 ;  /* 0x0000000000447202 */ /* 0x004fc60000000f00 */
[----:B------:R-:W2:Y:S01]  /*175c0*/  LDL.LU R0, [R1+0xd68] ;  /* 0x000d680001007983 */ /* 0x000ea20000300800 */
[----:B------:R-:W-:Y:S02]  /*175d0*/  IMAD.MOV.U32 R54, RZ, RZ, R38 ;  /* 0x000000ffff367224 */ /* 0x000fe400078e0026 */
[----:B------:R-:W-:Y:S02]  /*175e0*/  IMAD.MOV.U32 R55, RZ, RZ, R39 ;  /* 0x000000ffff377224 */ /* 0x000fe400078e0027 */
[----:B------:R-:W-:Y:S02]  /*175f0*/  IMAD.MOV.U32 R56, RZ, RZ, R36 ;  /* 0x000000ffff387224 */ /* 0x000fe400078e0024 */
[----:B------:R-:W-:Y:S01]  /*17600*/  IMAD.MOV.U32 R57, RZ, RZ, R37 ;  /* 0x000000ffff397224 */ /* 0x000fe200078e0025 */
[----:B------:R-:W-:Y:S01]  /*17610*/  STL.64 [R1+0x78], R54 ;  /* 0x0000783601007387 */ /* 0x000fe20000100a00 */
[----:B------:R-:W-:Y:S02]  /*17620*/  IMAD.MOV.U32 R66, RZ, RZ, R34 ;  /* 0x000000ffff427224 */ /* 0x000fe400078e0022 */
[----:B------:R-:W-:Y:S01]  /*17630*/  IMAD.MOV.U32 R67, RZ, RZ, R35 ;  /* 0x000000ffff437224 */ /* 0x000fe200078e0023 */
[----:B------:R-:W-:Y:S01]  /*17640*/  STL.64 [R1+0x1280], R54 ;  /* 0x0012803601007387 */ /* 0x000fe20000100a00 */
[----:B------:R-:W-:-:S03]  /*17650*/  IMAD.MOV.U32 R69, RZ, RZ, R33 ;  /* 0x000000ffff457224 */ /* 0x000fc600078e0021 */
[----:B------:R-:W-:Y:S04]  /*17660*/  STL.64 [R1+0x80], R56 ;  /* 0x0000803801007387 */ /* 0x000fe80000100a00 */
[----:B------:R-:W-:Y:S04]  /*17670*/  STL.64 [R1+0x1288], R56 ;  /* 0x0012883801007387 */ /* 0x000fe80000100a00 */
[----:B------:R-:W-:Y:S04]  /*17680*/  STL.64 [R1+0x88], R66 ;  /* 0x0000884201007387 */ /* 0x000fe80000100a00 */
[----:B------:R-:W-:Y:S04]  /*17690*/  STL.64 [R1+0x1290], R66 ;  /* 0x0012904201007387 */ /* 0x000fe80000100a00 */
[----:B------:R-:W-:Y:S01]  /*176a0*/  STL.64 [R1+0x90], R68 ;  /* 0x0000904401007387 */ /* 0x000fe20000100a00 */
[----:B----4-:R-:W-:-:S03]  /*176b0*/  IMAD.MOV.U32 R75, RZ, RZ, R32 ;  /* 0x000000ffff4b7224 */ /* 0x010fc600078e0020 */
[----:B------:R-:W-:Y:S04]  /*176c0*/  STL.64 [R1+0x1298], R68 ;  /* 0x0012984401007387 */ /* 0x000fe80000100a00 */
[----:B------:R-:W4:Y:S04]  /*176d0*/  LDL.LU R33, [R1+0xd8] ;  /* 0x0000d80001217983 */ /* 0x000f280000300800 */
[----:B------:R-:W4:Y:S04]  /*176e0*/  LDL.LU R32, [R1+0xd6c] ;  /* 0x000d6c0001207983 */ /* 0x000f280000300800 */
[----:B------:R-:W4:Y:S04]  /*176f0*/  LDL.LU R34, [R1+0xe0] ;  /* 0x0000e00001227983 */ /* 0x000f280000300800 */
[----:B0-----:R-:W4:Y:S04]  /*17700*/  LDL.LU R30, [R1+0xd70] ;  /* 0x000d7000011e7983 */ /* 0x001f280000300800 */
[----:B------:R-:W4:Y:S04]  /*17710*/  LDL.LU R29, [R1+0xe8] ;  /* 0x0000e800011d7983 */ /* 0x000f280000300800 */
[----:B------:R-:W4:Y:S01]  /*17720*/  LDL.LU R28, [R1+0xd74] ;  /* 0x000d7400011c7983 */ /* 0x000f220000300800 */
[----:B---3--:R-:W-:-:S02]  /*17730*/  IMAD.MOV.U32 R74, RZ, RZ, R27 ;  /* 0x000000ffff4a7224 */ /* 0x008fc400078e001b */
[----:B------:R-:W-:Y:S02]  /*17740*/  IMAD.MOV.U32 R77, RZ, RZ, R26 ;  /* 0x000000ffff4d7224 */ /* 0x000fe400078e001a */
[----:B------:R-:W-:Y:S02]  /*17750*/  IMAD.MOV.U32 R76, RZ, RZ, R25 ;  /* 0x000000ffff4c7224 */ /* 0x000fe400078e0019 */
[----:B------:R-:W-:Y:S02]  /*17760*/  IMAD.MOV.U32 R83, RZ, RZ, R24 ;  /* 0x000000ffff537224 */ /* 0x000fe400078e0018 */
[----:B------:R-:W-:Y:S02]  /*17770*/  IMAD.MOV.U32 R82, RZ, RZ, R23 ;  /* 0x000000ffff527224 */ /* 0x000fe400078e0017 */
[----:B------:R-:W-:Y:S02]  /*17780*/  IMAD.MOV.U32 R85, RZ, RZ, R3 ;  /* 0x000000ffff557224 */ /* 0x000fe400078e0003 */
[----:B------:R-:W3:Y:S01]  /*17790*/  LDL.LU R3, [R1+0xf0] ;  /* 0x0000f00001037983 */ /* 0x000ee20000300800 */
[----:B------:R-:W-:-:S03]  /*177a0*/  IMAD.MOV.U32 R84, RZ, RZ, R2 ;  /* 0x000000ffff547224 */ /* 0x000fc600078e0002 */
[----:B------:R-:W3:Y:S04]  /*177b0*/  LDL.LU R2, [R1+0xd78] ;  /* 0x000d780001027983 */ /* 0x000ee80000300800 */
[----:B------:R-:W-:Y:S04]  /*177c0*/  STL.64 [R1+0x98], R74 ;  /* 0x0000984a01007387 */ /* 0x000fe80000100a00 */
[----:B------:R-:W-:Y:S04]  /*177d0*/  STL.64 [R1+0x12d0], R74 ;  /* 0x0012d04a01007387 */ /* 0x000fe80000100a00 */
[----:B------:R-:W-:Y:S04]  /*177e0*/  STL.64 [R1+0xa0], R76 ;  /* 0x0000a04c01007387 */ /* 0x000fe80000100a00 */
[----:B------:R-:W-:Y:S04]  /*177f0*/  STL.64 [R1+0x12d8], R76 ;  /* 0x0012d84c01007387 */ /* 0x000fe80000100a00 */
[----:B------:R-:W-:Y:S04]  /*17800*/  STL.64 [R1+0xa8], R82 ;  /* 0x0000a85201007387 */ /* 0x000fe80000100a00 */
[----:B------:R-:W-:Y:S04]  /*17810*/  STL.64 [R1+0x12e0], R82 ;  /* 0x0012e05201007387 */ /* 0x000fe80000100a00 */
[----:B------:R-:W-:Y:S04]  /*17820*/  STL.64 [R1+0xb0], R84 ;  /* 0x0000b05401007387 */ /* 0x000fe80000100a00 */
[----:B------:R-:W-:Y:S04]  /*17830*/  STL.64 [R1+0x12e8], R84 ;  /* 0x0012e85401007387 */ /* 0x000fe80000100a00 */
        /* <DEDUP_REMOVED lines=8> */
[----:B------:R-:W3:Y:S01]  /*178c0*/  LDL.LU R14, [R1+0x108] ;  /* 0x00010800010e7983 */ /* 0x000ee20000300800 */
[----:B------:R-:W-:-:S03]  /*178d0*/  MOV R20, R13 ;  /* 0x0000000d00147202 */ /* 0x000fc60000000f00 */
[----:B------:R-:W3:Y:S01]  /*178e0*/  LDL.LU R13, [R1+0xd84] ;  /* 0x000d8400010d7983 */ /* 0x000ee20000300800 */
[----:B------:R-:W-:-:S03]  /*178f0*/  IMAD.MOV.U32 R23, RZ, RZ, R12 ;  /* 0x000000ffff177224 */ /* 0x000fc600078e000c */
[----:B------:R-:W3:Y:S01]  /*17900*/  LDL.LU R12, [R1+0x110] ;  /* 0x00011000010c7983 */ /* 0x000ee20000300800 */
[----:B------:R-:W-:Y:S02]  /*17910*/  IMAD.MOV.U32 R25, RZ, RZ, R22 ;  /* 0x000000ffff197224 */ /* 0x000fe400078e0016 */
[----:B--2---:R-:W-:Y:S02]  /*17920*/  IMAD.MOV.U32 R22, RZ, RZ, R0 ;  /* 0x000000ffff167224 */ /* 0x004fe400078e0000 */
[----:B------:R-:W2:Y:S04]  /*17930*/  LDL.LU R0, [R1+0xd88] ;  /* 0x000d880001007983 */ /* 0x000ea80000300800 */
[----:B------:R-:W-:Y:S04]  /*17940*/  STL.64 [R1+0xb8], R24 ;  /* 0x0000b81801007387 */ /* 0x000fe80000100a00 */
[----:B------:R-:W-:Y:S04]  /*17950*/  STL.64 [R1+0x1128], R24 ;  /* 0x0011281801007387 */ /* 0x000fe80000100a00 */
[----:B------:R-:W-:Y:S04]  /*17960*/  STL.64 [R1+0xc0], R26 ;  /* 0x0000c01a01007387 */ /* 0x000fe80000100a00 */
[----:B------:R0:W-:Y:S04]  /*17970*/  STL.64 [R1+0x1130], R26 ;  /* 0x0011301a01007387 */ /* 0x0001e80000100a00 */
[----:B------:R-:W-:Y:S04]  /*17980*/  STL.64 [R1+0xc8], R20 ;  /* 0x0000c81401007387 */ /* 0x000fe80000100a00 */
[----:B------:R1:W-:Y:S04]  /*17990*/  STL.64 [R1+0x1138], R20 ;  /* 0x0011381401007387 */ /* 0x0003e80000100a00 */
[----:B------:R-:W-:Y:S04]  /*179a0*/  STL.64 [R1+0xd0], R22 ;  /* 0x0000d01601007387 */ /* 0x000fe80000100a00 */
[----:B------:R0:W-:Y:S01]  /*179b0*/  STL.64 [R1+0x1140], R22 ;  /* 0x0011401601007387 */ /* 0x0001e20000100a00 */
[----:B----4-:R-:W-:-:S02]  /*179c0*/  IMAD.MOV.U32 R35, RZ, RZ, R34 ;  /* 0x000000ffff237224 */ /* 0x010fc400078e0022 */
[----:B------:R-:W-:Y:S02]  /*179d0*/  IMAD.MOV.U32 R34, RZ, RZ, R30 ;  /* 0x000000ffff227224 */ /* 0x000fe400078e001e */
[----:B------:R-:W4:Y:S01]  /*179e0*/  LDL.LU R30, [R1+0x118] ;  /* 0x00011800011e7983 */ /* 0x000f220000300800 */
[----:B------:R-:W-:-:S03]  /*179f0*/  IMAD.MOV.U32 R47, RZ, RZ, R29 ;  /* 0x000000ffff2f7224 */ /* 0x000fc600078e001d */
[----:B------:R-:W4:Y:S01]  /*17a00*/  LDL.LU R29, [R1+0xd8c] ;  /* 0x000d8c00011d7983 */ /* 0x000f220000300800 */
[----:B------:R-:W-:-:S03]  /*17a10*/  IMAD.MOV.U32 R46, RZ, RZ, R28 ;  /* 0x000000ffff2e7224 */ /* 0x000fc600078e001c */
[----:B------:R-:W4:Y:S04]  /*17a20*/  LDL.LU R28, [R1+0x120] ;  /* 0x00012000011c7983 */ /* 0x000f280000300800 */
[----:B0-----:R-:W4:Y:S04]  /*17a30*/  LDL.LU R27, [R1+0xd90] ;  /* 0x000d9000011b7983 */ /* 0x001f280000300800 */
[----:B------:R-:W4:Y:S04]  /*17a40*/  LDL.LU R26, [R1+0x128] ;  /* 0x00012800011a7983 */ /* 0x000f280000300800 */
[----:B-1----:R-:W4:Y:S01]  /*17a50*/  LDL.LU R21, [R1+0xd94] ;  /* 0x000d940001157983 */ /* 0x002f220000300800 */
[----:B---3--:R-:W-:-:S03]  /*17a60*/  IMAD.MOV.U32 R39, RZ, RZ, R3 ;  /* 0x000000ffff277224 */ /* 0x008fc600078e0003 */
[----:B------:R-:W3:Y:S01]  /*17a70*/  LDL.LU R3, [R1+0x130] ;  /* 0x0001300001037983 */ /* 0x000ee20000300800 */
[----:B------:R-:W-:-:S03]  /*17a80*/  IMAD.MOV.U32 R38, RZ, RZ, R2 ;  /* 0x000000ffff267224 */ /* 0x000fc600078e0002 */
        /* <DEDUP_REMOVED lines=8> */
[----:B------:R-:W-:Y:S01]  /*17b10*/  STL.64 [R1+0x1310], R38 ;  /* 0x0013102601007387 */ /* 0x000fe20000100a00 */
[----:B------:R-:W-:-:S02]  /*17b20*/  IMAD.MOV.U32 R58, RZ, RZ, R15 ;  /* 0x000000ffff3a7224 */ /* 0x000fc400078e000f */
[----:B------:R-:W-:Y:S01]  /*17b30*/  IMAD.MOV.U32 R53, RZ, RZ, R14 ;  /* 0x000000ffff357224 */ /* 0x000fe200078e000e */
[----:B------:R-:W-:Y:S02]  /*17b40*/  MOV R52, R13 ;  /* 0x0000000d00347202 */ /* 0x000fe40000000f00 */
[----:B------:R-:W3:Y:S01]  /*17b50*/  LDL.LU R13, [R1+0x138] ;  /* 0x00013800010d7983 */ /* 0x000ee20000300800 */
[----:B------:R-:W-:-:S03]  /*17b60*/  IMAD.MOV.U32 R63, RZ, RZ, R12 ;  /* 0x000000ffff3f7224 */ /* 0x000fc600078e000c */
[----:B------:R-:W3:Y:S04]  /*17b70*/  LDL.LU R12, [R1+0xd9c] ;  /* 0x000d9c00010c7983 */ /* 0x000ee80000300800 */
[----:B------:R-:W3:Y:S04]  /*17b80*/  LDL.LU R15, [R1+0x140] ;  /* 0x00014000010f7983 */ /* 0x000ee80000300800 */
[----:B------:R-:W3:Y:S04]  /*17b90*/  LDL.LU R14, [R1+0xda0] ;  /* 0x000da000010e7983 */ /* 0x000ee80000300800 */
[----:B------:R-:W3:Y:S04]  /*17ba0*/  LDL.LU R25, [R1+0x148] ;  /* 0x0001480001197983 */ /* 0x000ee80000300800 */
[----:B------:R-:W3:Y:S04]  /*17bb0*/  LDL.LU R24, [R1+0xda4] ;  /* 0x000da40001187983 */ /* 0x000ee80000300800 */
[----:B------:R-:W3:Y:S01]  /*17bc0*/  LDL.LU R20, [R1+0x150] ;  /* 0x0001500001147983 */ /* 0x000ee20000300800 */
[----:B--2---:R-:W-:-:S03]  /*17bd0*/  IMAD.MOV.U32 R62, RZ, RZ, R0 ;  /* 0x000000ffff3e7224 */ /* 0x004fc600078e0000 */
[----:B------:R-:W2:Y:S01]  /*17be0*/  LDL.LU R0, [R1+0xda8] ;  /* 0x000da80001007983 */ /* 0x000ea20000300800 */
[----:B------:R-:W-:Y:S02]  /*17bf0*/  IMAD.MOV.U32 R22, RZ, RZ, R36 ;  /* 0x000000ffff167224 */ /* 0x000fe400078e0024 */
[----:B------:R-:W-:Y:S02]  /*17c00*/  IMAD.MOV.U32 R23, RZ, RZ, R37 ;  /* 0x000000ffff177224 */ /* 0x000fe400078e0025 */
[----:B------:R-:W-:-:S03]  /*17c10*/  IMAD.MOV.U32 R59, RZ, RZ, R31 ;  /* 0x000000ffff3b7224 */ /* 0x000fc600078e001f */
[----:B------:R-:W-:Y:S04]  /*17c20*/  STL.64 [R1+0xf8], R22 ;  /* 0x0000f81601007387 */ /* 0x000fe80000100a00 */
[----:B------:R1:W-:Y:S04]  /*17c30*/  STL.64 [R1+0x1318], R22 ;  /* 0x0013181601007387 */ /* 0x0003e80000100a00 */
[----:B------:R-:W-:Y:S04]  /*17c40*/  STL.64 [R1+0x100], R58 ;  /* 0x0001003a01007387 */ /* 0x000fe80000100a00 */
[----:B------:R-:W-:Y:S04]  /*17c50*/  STL.64 [R1+0x1320], R58 ;  /* 0x0013203a01007387 */ /* 0x000fe80000100a00 */
[----:B------:R-:W-:Y:S04]  /*17c60*/  STL.64 [R1+0x108], R52 ;  /* 0x0001083401007387 */ /* 0x000fe80000100a00 */
[----:B------:R-:W-:Y:S04]  /*17c70*/  STL.64 [R1+0x1328], R52 ;  /* 0x0013283401007387 */ /* 0x000fe80000100a00 */
[----:B------:R-:W-:Y:S04]  /*17c80*/  STL.64 [R1+0x110], R62 ;  /* 0x0001103e01007387 */ /* 0x000fe80000100a00 */
[----:B------:R-:W-:Y:S04]  /*17c90*/  STL.64 [R1+0x1330], R62 ;  /* 0x0013303e01007387 */ /* 0x000fe80000100a00 */
[----:B------:R-:W2:Y:S04]  /*17ca0*/  LDL.LU R36, [R1+0x158] ;  /* 0x0001580001247983 */ /* 0x000ea80000300800 */
[----:B0-----:R-:W2:Y:S04]  /*17cb0*/  LDL.LU R35, [R1+0xdac] ;  /* 0x000dac0001237983 */ /* 0x001ea80000300800 */
[----:B------:R-:W2:Y:S04]  /*17cc0*/  LDL.LU R34, [R1+0x160] ;  /* 0x0001600001227983 */ /* 0x000ea80000300800 */
[----:B-1----:R-:W2:Y:S04]  /*17cd0*/  LDL.LU R23, [R1+0xdb0] ;  /* 0x000db00001177983 */ /* 0x002ea80000300800 */
[----:B------:R-:W2:Y:S01]  /*17ce0*/  LDL.LU R22, [R1+0x168] ;  /* 0x0001680001167983 */ /* 0x000ea20000300800 */
[----:B----4-:R-:W-:-:S03]  /*17cf0*/  IMAD.MOV.U32 R68, RZ, RZ, R21 ;  /* 0x000000ffff447224 */ /* 0x010fc600078e0015 */
[----:B------:R-:W4:Y:S01]  /*17d00*/  LDL.LU R21, [R1+0xdb4] ;  /* 0x000db40001157983 */ /* 0x000f220000300800 */
[----:B------:R-:W-:Y:S02]  /*17d10*/  IMAD.MOV.U32 R70, RZ, RZ, R29 ;  /* 0x000000ffff467224 */ /* 0x000fe400078e001d */
[----:B------:R-:W-:Y:S02]  /*17d20*/  IMAD.MOV.U32 R71, RZ, RZ, R30 ;  /* 0x000000ffff477224 */ /* 0x000fe400078e001e */
[----:B------:R-:W-:Y:S02]  /*17d30*/  IMAD.MOV.U32 R72, RZ, RZ, R27 ;  /* 0x000000ffff487224 */ /* 0x000fe400078e001b */
[----:B------:R-:W-:Y:S02]  /*17d40*/  IMAD.MOV.U32 R73, RZ, RZ, R28 ;  /* 0x000000ffff497224 */ /* 0x000fe400078e001c */
[----:B------:R-:W-:Y:S02]  /*17d50*/  IMAD.MOV.U32 R69, RZ, RZ, R26 ;  /* 0x000000ffff457224 */ /* 0x000fe400078e001a */
[----:B---3--:R-:W-:-:S02]  /*17d60*/  IMAD.MOV.U32 R79, RZ, RZ, R3 ;  /* 0x000000ffff4f7224 */ /* 0x008fc400078e0003 */
        /* <DEDUP_REMOVED lines=11> */
[----:B------:R-:W3:Y:S04]  /*17e20*/  LDL.LU R33, [R1+0x178] ;  /* 0x0001780001217983 */ /* 0x000ee80000300800 */
[----:B------:R-:W3:Y:S04]  /*17e30*/  LDL.LU R32, [R1+0xdbc] ;  /* 0x000dbc0001207983 */ /* 0x000ee80000300800 */
[----:B------:R-:W3:Y:S04]  /*17e40*/  LDL.LU R31, [R1+0x180] ;  /* 0x00018000011f7983 */ /* 0x000ee80000300800 */
[----:B------:R-:W3:Y:S04]  /*17e50*/  LDL.LU R30, [R1+0xdc0] ;  /* 0x000dc000011e7983 */ /* 0x000ee80000300800 */
[----:B------:R-:W3:Y:S04]  /*17e60*/  LDL.LU R29, [R1+0x188] ;  /* 0x00018800011d7983 */ /* 0x000ee80000300800 */
[----:B------:R-:W3:Y:S01]  /*17e70*/  LDL.LU R28, [R1+0xdc4] ;  /* 0x000dc400011c7983 */ /* 0x000ee20000300800 */
[----:B------:R-:W-:-:S03]  /*17e80*/  IMAD.MOV.U32 R27, RZ, RZ, R20 ;  /* 0x000000ffff1b7224 */ /* 0x000fc600078e0014 */
[----:B------:R-:W3:Y:S01]  /*17e90*/  LDL.LU R20, [R1+0x190] ;  /* 0x0001900001147983 */ /* 0x000ee20000300800 */
[----:B--2---:R-:W-:-:S03]  /*17ea0*/  IMAD.MOV.U32 R26, RZ, RZ, R0 ;  /* 0x000000ffff1a7224 */ /* 0x004fc600078e0000 */
[----:B------:R-:W2:Y:S04]  /*17eb0*/  LDL.LU R0, [R1+0xdc8] ;  /* 0x000dc80001007983 */ /* 0x000ea80000300800 */
[----:B------:R-:W-:Y:S04]  /*17ec0*/  STL.64 [R1+0x138], R12 ;  /* 0x0001380c01007387 */ /* 0x000fe80000100a00 */
[----:B------:R-:W-:Y:S04]  /*17ed0*/  STL.64 [R1+0x1148], R12 ;  /* 0x0011480c01007387 */ /* 0x000fe80000100a00 */
[----:B------:R-:W-:Y:S04]  /*17ee0*/  STL.64 [R1+0x140], R14 ;  /* 0x0001400e01007387 */ /* 0x000fe80000100a00 */
[----:B------:R-:W-:Y:S04]  /*17ef0*/  STL.64 [R1+0x1150], R14 ;  /* 0x0011500e01007387 */ /* 0x000fe80000100a00 */
[----:B------:R-:W-:Y:S04]  /*17f00*/  STL.64 [R1+0x148], R24 ;  /* 0x0001481801007387 */ /* 0x000fe80000100a00 */
[----:B------:R-:W-:Y:S04]  /*17f10*/  STL.64 [R1+0x1358], R24 ;  /* 0x0013581801007387 */ /* 0x000fe80000100a00 */
[----:B------:R-:W-:Y:S04]  /*17f20*/  STL.64 [R1+0x150], R26 ;  /* 0x0001501a01007387 */ /* 0x000fe80000100a00 */
[----:B------:R0:W-:Y:S04]  /*17f30*/  STL.64 [R1+0x1360], R26 ;  /* 0x0013601a01007387 */ /* 0x0001e80000100a00 */
[----:B0-----:R-:W2:Y:S04]  /*17f40*/  LDL.LU R26, [R1+0x198] ;  /* 0x00019800011a7983 */ /* 0x001ea80000300800 */
[----:B------:R-:W2:Y:S04]  /*17f50*/  LDL.LU R25, [R1+0xdcc] ;  /* 0x000dcc0001197983 */ /* 0x000ea80000300800 */
[----:B------:R-:W2:Y:S01]  /*17f60*/  LDL.LU R24, [R1+0x1a0] ;  /* 0x0001a00001187983 */ /* 0x000ea20000300800 */
[----:B------:R-:W-:-:S02]  /*17f70*/  IMAD.MOV.U32 R40, RZ, RZ, R23 ;  /* 0x000000ffff287224 */ /* 0x000fc400078e0017 */
[----:B------:R-:W-:Y:S01]  /*17f80*/  IMAD.MOV.U32 R49, RZ, RZ, R22 ;  /* 0x000000ffff317224 */ /* 0x000fe200078e0016 */
[----:B------:R-:W2:Y:S04]  /*17f90*/  LDL.LU R23, [R1+0xdd0] ;  /* 0x000dd00001177983 */ /* 0x000ea80000300800 */
[----:B------:R-:W2:Y:S01]  /*17fa0*/  LDL.LU R22, [R1+0x1a8] ;  /* 0x0001a80001167983 */ /* 0x000ea20000300800 */
[----:B----4-:R-:W-:-:S03]  /*17fb0*/  IMAD.MOV.U32 R48, RZ, RZ, R21 ;  /* 0x000000ffff307224 */ /* 0x010fc600078e0015 */
[----:B------:R-:W4:Y:S01]  /*17fc0*/  LDL.LU R21, [R1+0xdd4] ;  /* 0x000dd40001157983 */ /* 0x000f220000300800 */
[----:B------:R-:W-:Y:S01]  /*17fd0*/  MOV R37, R36 ;  /* 0x0000002400257202 */ /* 0x000fe20000000f00 */
[----:B------:R-:W-:Y:S02]  /*17fe0*/  IMAD.MOV.U32 R36, RZ, RZ, R35 ;  /* 0x000000ffff247224 */ /* 0x000fe400078e0023 */
[----:B------:R-:W-:Y:S02]  /*17ff0*/  IMAD.MOV.U32 R41, RZ, RZ, R34 ;  /* 0x000000ffff297224 */ /* 0x000fe400078e0022 */
[----:B---3--:R-:W-:Y:S02]  /*18000*/  IMAD.MOV.U32 R51, RZ, RZ, R3 ;  /* 0x000000ffff337224 */ /* 0x008fe400078e0003 */
        /* <DEDUP_REMOVED lines=21> */
[----:B--2---:R-:W-:-:S03]  /*18160*/  MOV R64, R0 ;  /* 0x0000000000407202 */ /* 0x004fc60000000f00 */
[----:B------:R-:W2:Y:S01]  /*18170*/  LDL.LU R0, [R1+0xc48] ;  /* 0x000c480001007983 */ /* 0x000ea20000300800 */
[----:B------:R-:W-:Y:S02]  /*18180*/  IMAD.MOV.U32 R13, RZ, RZ, R33 ;  /* 0x000000ffff0d7224 */ /* 0x000fe400078e0021 */
[----:B------:R-:W-:Y:S01]  /*18190*/  IMAD.MOV.U32 R65, RZ, RZ, R20 ;  /* 0x000000ffff417224 */ /* 0x000fe200078e0014 */
[----:B------:R-:W2:Y:S04]  /*181a0*/  LDL.LU R27, [R1+0x278] ;  /* 0x00027800011b7983 */ /* 0x000ea80000300800 */
[----:B------:R-:W2:Y:S04]  /*181b0*/  LDL.LU R20, [R1+0xc08] ;  /* 0x000c080001147983 */ /* 0x000ea80000300800 */
[----:B------:R-:W-:Y:S04]  /*181c0*/  STL.64 [R1+0x178], R12 ;  /* 0x0001780c01007387 */ /* 0x000fe80000100a00 */
[----:B------:R-:W-:Y:S04]  /*181d0*/  STL.64 [R1+0x1388], R12 ;  /* 0x0013880c01007387 */ /* 0x000fe80000100a00 */
[----:B------:R-:W-:Y:S04]  /*181e0*/  STL.64 [R1+0x180], R60 ;  /* 0x0001803c01007387 */ /* 0x000fe80000100a00 */
[----:B------:R-:W-:Y:S04]  /*181f0*/  STL.64 [R1+0x1390], R60 ;  /* 0x0013903c01007387 */ /* 0x000fe80000100a00 */
[----:B------:R-:W-:Y:S04]  /*18200*/  STL.64 [R1+0x188], R14 ;  /* 0x0001880e01007387 */ /* 0x000fe80000100a00 */
[----:B------:R0:W-:Y:S04]  /*18210*/  STL.64 [R1+0x1398], R14 ;  /* 0x0013980e01007387 */ /* 0x0001e80000100a00 */
[----:B------:R-:W-:Y:S04]  /*18220*/  STL.64 [R1+0x190], R64 ;  /* 0x0001904001007387 */ /* 0x000fe80000100a00 */
[----:B------:R-:W-:Y:S01]  /*18230*/  STL.64 [R1+0x13a0], R64 ;  /* 0x0013a04001007387 */ /* 0x000fe20000100a00 */
[----:B------:R-:W-:-:S03]  /*18240*/  IMAD.MOV.U32 R45, RZ, RZ, R26 ;  /* 0x000000ffff2d7224 */ /* 0x000fc600078e001a */
[----:B------:R-:W2:Y:S01]  /*18250*/  LDL.LU R26, [R1+0x288] ;  /* 0x00028800011a7983 */ /* 0x000ea20000300800 */
[----:B------:R-:W-:-:S03]  /*18260*/  IMAD.MOV.U32 R44, RZ, RZ, R25 ;  /* 0x000000ffff2c7224 */ /* 0x000fc600078e0019 */
[----:B0-----:R-:W2:Y:S01]  /*18270*/  LDL.LU R15, [R1+0xc10] ;  /* 0x000c1000010f7983 */ /* 0x001ea20000300800 */
[----:B------:R-:W-:-:S03]  /*18280*/  IMAD.MOV.U32 R55, RZ, RZ, R24 ;  /* 0x000000ffff377224 */ /* 0x000fc600078e0018 */
[----:B------:R-:W2:Y:S04]  /*18290*/  LDL.LU R25, [R1+0x290] ;  /* 0x0002900001197983 */ /* 0x000ea80000300800 */
[----:B------:R-:W2:Y:S04]  /*182a0*/  LDL.LU R14, [R1+0xc14] ;  /* 0x000c1400010e7983 */ /* 0x000ea80000300800 */
[----:B------:R-:W2:Y:S01]  /*182b0*/  LDL.LU R24, [R1+0x298] ;  /* 0x0002980001187983 */ /* 0x000ea20000300800 */
[----:B------:R-:W-:-:S03]  /*182c0*/  IMAD.MOV.U32 R54, RZ, RZ, R23 ;  /* 0x000000ffff367224 */ /* 0x000fc600078e0017 */
[----:B------:R-:W2:Y:S01]  /*182d0*/  LDL.LU R13, [R1+0xbf8] ;  /* 0x000bf800010d7983 */ /* 0x000ea20000300800 */
[----:B------:R-:W-:-:S03]  /*182e0*/  IMAD.MOV.U32 R81, RZ, RZ, R22 ;  /* 0x000000ffff517224 */ /* 0x000fc600078e0016 */
[----:B------:R-:W2:Y:S01]  /*182f0*/  LDL.LU R23, [R1+0x2a0] ;  /* 0x0002a00001177983 */ /* 0x000ea20000300800 */
[----:B----4-:R-:W-:-:S03]  /*18300*/  IMAD.MOV.U32 R80, RZ, RZ, R21 ;  /* 0x000000ffff507224 */ /* 0x010fc600078e0015 */
[----:B------:R-:W4:Y:S04]  /*18310*/  LDL.LU R22, [R1+0xbfc] ;  /* 0x000bfc0001167983 */ /* 0x000f280000300800 */
[----:B------:R-:W4:Y:S04]  /*18320*/  LDL.LU R21, [R1+0x2a8] ;  /* 0x0002a80001157983 */ /* 0x000f280000300800 */
[----:B------:R-:W4:Y:S01]  /*18330*/  LDL.LU R12, [R1+0xc00] ;  /* 0x000c0000010c7983 */ /* 0x000f220000300800 */
[----:B---3--:R-:W-:-:S03]  /*18340*/  IMAD.MOV.U32 R75, RZ, RZ, R3 ;  /* 0x000000ffff4b7224 */ /* 0x008fc600078e0003 */
[----:B------:R-:W3:Y:S01]  /*18350*/  LDL.LU R3, [R1+0x2b0] ;  /* 0x0002b00001037983 */ /* 0x000ee20000300800 */
[----:B------:R-:W-:-:S03]  /*18360*/  IMAD.MOV.U32 R74, RZ, RZ, R2 ;  /* 0x000000ffff4a7224 */ /* 0x000fc600078e0002 */
[----:B------:R-:W3:Y:S04]  /*18370*/  LDL.LU R2, [R1+0xc04] ;  /* 0x000c040001027983 */ /* 0x000ee80000300800 */
[----:B------:R-:W-:Y:S04]  /*18380*/  STL.64 [R1+0x198], R44 ;  /* 0x0001982c01007387 */ /* 0x000fe80000100a00 */
[----:B------:R-:W-:Y:S04]  /*18390*/  STL.64 [R1+0x13b0], R44 ;  /* 0x0013b02c01007387 */ /* 0x000fe80000100a00 */
[----:B------:R-:W-:Y:S04]  /*183a0*/  STL.64 [R1+0x1a0], R54 ;  /* 0x0001a03601007387 */ /* 0x000fe80000100a00 */
[----:B------:R-:W-:Y:S04]  /*183b0*/  STL [R1+0x1480], R54 ;  /* 0x0014803601007387 */ /* 0x000fe80000100800 */
[----:B------:R-:W-:Y:S04]  /*183c0*/  STL [R1+0x13b8], R55 ;  /* 0x0013b83701007387 */ /* 0x000fe80000100800 */
[----:B------:R-:W-:Y:S04]  /*183d0*/  STL.64 [R1+0x1a8], R80 ;  /* 0x0001a85001007387 */ /* 0x000fe80000100a00 */
[----:B------:R-:W-:Y:S04]  /*183e0*/  STL.64 [R1+0x13c0], R80 ;  /* 0x0013c05001007387 */ /* 0x000fe80000100a00 */
[----:B------:R-:W-:Y:S04]  /*183f0*/  STL.64 [R1+0x1b0], R74 ;  /* 0x0001b04a01007387 */ /* 0x000fe80000100a00 */
[----:B------:R-:W-:Y:S01]  /*18400*/  STL.64 [R1+0x13c8], R74 ;  /* 0x0013c84a01007387 */ /* 0x000fe20000100a00 */
[----:B--2---:R-:W-:-:S03]  /*18410*/  MOV R82, R0 ;  /* 0x0000000000527202 */ /* 0x004fc60000000f00 */
[----:B------:R-:W2:Y:S01]  /*18420*/  LDL.LU R0, [R1+0x2c8] ;  /* 0x0002c80001007983 */ /* 0x000ea20000300800 */
[----:B------:R-:W-:Y:S02]  /*18430*/  IMAD.MOV.U32 R56, RZ, RZ, R31 ;  /* 0x000000ffff387224 */ /* 0x000fe400078e001f */
[----:B------:R-:W-:Y:S02]  /*18440*/  IMAD.MOV.U32 R57, RZ, RZ, R32 ;  /* 0x000000ffff397224 */ /* 0x000fe400078e0020 */
[----:B------:R-:W-:Y:S02]  /*18450*/  IMAD.MOV.U32 R76, RZ, RZ, R29 ;  /* 0x000000ffff4c7224 */ /* 0x000fe400078e001d */
[----:B------:R-:W-:Y:S02]  /*18460*/  IMAD.MOV.U32 R77, RZ, RZ, R30 ;  /* 0x000000ffff4d7224 */ /* 0x000fe400078e001e */
[----:B------:R-:W-:Y:S02]  /*18470*/  IMAD.MOV.U32 R66, RZ, RZ, R20 ;  /* 0x000000ffff427224 */ /* 0x000fe400078e0014 */
[----:B------:R-:W-:Y:S01]  /*18480*/  IMAD.MOV.U32 R83, RZ, RZ, R28 ;  /* 0x000000ffff537224 */ /* 0x000fe200078e001c */
[----:B------:R-:W2:Y:S01]  /*18490*/  LDL.LU R20, [R1+0x2d0] ;  /* 0x0002d00001147983 */ /* 0x000ea20000300800 */
[----:B------:R-:W-:-:S03]  /*184a0*/  IMAD.MOV.U32 R67, RZ, RZ, R27 ;  /* 0x000000ffff437224 */ /* 0x000fc600078e001b */
[----:B------:R-:W-:Y:S04]  /*184b0*/  STL.64 [R1+0x218], R56 ;  /* 0x0002183801007387 */ /* 0x000fe80000100a00 */
[----:B------:R-:W-:Y:S04]  /*184c0*/  STL.64 [R1+0x13d0], R56 ;  /* 0x0013d03801007387 */ /* 0x000fe80000100a00 */
[----:B------:R-:W-:Y:S04]  /*184d0*/  STL.64 [R1+0x228], R76 ;  /* 0x0002284c01007387 */ /* 0x000fe80000100a00 */
[----:B------:R-:W-:Y:S04]  /*184e0*/  STL.64 [R1+0x13d8], R76 ;  /* 0x0013d84c01007387 */ /* 0x000fe80000100a00 */
[----:B------:R-:W-:Y:S04]  /*184f0*/  STL.64 [R1+0x230], R82 ;  /* 0x0002305201007387 */ /* 0x000fe80000100a00 */
[----:B------:R-:W-:Y:S01]  /*18500*/  STL.64 [R1+0x13e0], R82 ;  /* 0x0013e05201007387 */ /* 0x000fe20000100a00 */
[----:B------:R-:W-:-:S02]  /*18510*/  IMAD.MOV.U32 R85, RZ, RZ, R26 ;  /* 0x000000ffff557224 */ /* 0x000fc400078e001a */
[----:B------:R-:W-:Y:S02]  /*18520*/  IMAD.MOV.U32 R84, RZ, RZ, R15 ;  /* 0x000000ffff547224 */ /* 0x000fe400078e000f */
[----:B------:R-:W2:Y:S01]  /*18530*/  LDL.LU R15, [R1+0x2d8] ;  /* 0x0002d800010f7983 */ /* 0x000ea20000300800 */
[----:B------:R-:W-:Y:S02]  /*18540*/  IMAD.MOV.U32 R33, RZ, RZ, R25 ;  /* 0x000000ffff217224 */ /* 0x000fe400078e0019 */
[----:B------:R-:W-:Y:S02]  /*18550*/  IMAD.MOV.U32 R32, RZ, RZ, R14 ;  /* 0x000000ffff207224 */ /* 0x000fe400078e000e */
[----:B------:R-:W2:Y:S01]  /*18560*/  LDL.LU R14, [R1+0x2e0] ;  /* 0x0002e000010e7983 */ /* 0x000ea20000300800 */
[----:B------:R-:W-:-:S03]  /*18570*/  IMAD.MOV.U32 R35, RZ, RZ, R24 ;  /* 0x000000ffff237224 */ /* 0x000fc600078e0018 */
[----:B------:R-:W-:Y:S01]  /*18580*/  STL.64 [R1+0x278], R66 ;  /* 0x0002784201007387 */ /* 0x000fe20000100a00 */
[----:B------:R-:W-:-:S03]  /*18590*/  IMAD.MOV.U32 R34, RZ, RZ, R13 ;  /* 0x000000ffff227224 */ /* 0x000fc600078e000d */
[----:B------:R-:W-:Y:S04]  /*185a0*/  STL.64 [R1+0x13e8], R66 ;  /* 0x0013e84201007387 */ /* 0x000fe80000100a00 */
[----:B------:R-:W2:Y:S04]  /*185b0*/  LDL.LU R13, [R1+0x2e8] ;  /* 0x0002e800010d7983 */ /* 0x000ea80000300800 */
[----:B------:R-:W-:Y:S04]  /*185c0*/  STL.64 [R1+0x288], R84 ;  /* 0x0002885401007387 */ /* 0x000fe80000100a00 */
[----:B------:R-:W-:Y:S04]  /*185d0*/  STL.64 [R1+0x13f0], R84 ;  /* 0x0013f05401007387 */ /* 0x000fe80000100a00 */
[----:B------:R-:W-:Y:S01]  /*185e0*/  STL.64 [R1+0x290], R32 ;  /* 0x0002902001007387 */ /* 0x000fe20000100a00 */
[----:B----4-:R-:W-:-:S03]  /*185f0*/  IMAD.MOV.U32 R38, RZ, RZ, R12 ;  /* 0x000000ffff267224 */ /* 0x010fc600078e000c */
[----:B------:R-:W-:Y:S04]  /*18600*/  STL.64 [R1+0x13f8], R32 ;  /* 0x0013f82001007387 */ /* 0x000fe80000100a00 */
[----:B------:R-:W-:Y:S04]  /*18610*/  STL.64 [R1+0x298], R34 ;  /* 0x0002982201007387 */ /* 0x000fe80000100a00 */
[----:B------:R-:W-:Y:S04]  /*18620*/  STL.64 [R1+0x1400], R34 ;  /* 0x0014002201007387 */ /* 0x000fe80000100a00 */
[----:B------:R-:W4:Y:S01]  /*18630*/  LDL.LU R12, [R1+0x2f0] ;  /* 0x0002f000010c7983 */ /* 0x000f220000300800 */
[----:B------:R-:W-:-:S02]  /*18640*/  IMAD.MOV.U32 R46, RZ, RZ, R22 ;  /* 0x000000ffff2e7224 */ /* 0x000fc400078e0016 */
[----:B------:R-:W-:Y:S01]  /*18650*/  IMAD.MOV.U32 R47, RZ, RZ, R23 ;  /* 0x000000ffff2f7224 */ /* 0x000fe200078e0017 */
[----:B---3--:R-:W-:Y:S01]  /*18660*/  MOV R22, R2 ;  /* 0x0000000200167202 */ /* 0x008fe20000000f00 */
[----:B------:R-:W-:Y:S02]  /*18670*/  IMAD.MOV.U32 R23, RZ, RZ, R3 ;  /* 0x000000ffff177224 */ /* 0x000fe400078e0003 */
[----:B------:R-:W3:Y:S04]  /*18680*/  LDL.LU R3, [R1+0x2f8] ;  /* 0x0002f80001037983 */ /* 0x000ee80000300800 */
[----:B------:R-:W3:Y:S04]  /*18690*/  LDL.LU R2, [R1+0x300] ;  /* 0x0003000001027983 */ /* 0x000ee80000300800 */
[----:B------:R-:W-:Y:S04]  /*186a0*/  STL.64 [R1+0x2a0], R46 ;  /* 0x0002a02e01007387 */ /* 0x000fe80000100a00 */
[----:B------:R-:W-:Y:S01]  /*186b0*/  STL.64 [R1+0x1408], R46 ;  /* 0x0014082e01007387 */ /* 0x000fe20000100a00 */
[----:B--2---:R-:W-:-:S03]  /*186c0*/  IMAD.MOV.U32 R58, RZ, RZ, R0 ;  /* 0x000000ffff3a7224 */ /* 0x004fc600078e0000 */
[----:B------:R-:W2:Y:S01]  /*186d0*/  LDL.LU R0, [R1+0x308] ;  /* 0x0003080001007983 */ /* 0x000ea20000300800 */
[----:B------:R-:W-:Y:S02]  /*186e0*/  IMAD.MOV.U32 R39, RZ, RZ, R21 ;  /* 0x000000ffff277224 */ /* 0x000fe400078e0015 */
[----:B------:R-:W-:Y:S01]  /*186f0*/  IMAD.MOV.U32 R59, RZ, RZ, R5 ;  /* 0x000000ffff3b7224 */ /* 0x000fe200078e0005 */
[----:B------:R-:W-:Y:S01]  /*18700*/  STL [R1+0x1580], R5 ;  /* 0x0015800501007387 */ /* 0x000fe20000100800 */
[----:B------:R-:W-:-:S03]  /*18710*/  IMAD.MOV.U32 R53, RZ, RZ, R6 ;  /* 0x000000ffff357224 */ /* 0x000fc600078e0006 */
[----:B------:R-:W-:Y:S01]  /*18720*/  STL.64 [R1+0x2a8], R38 ;  /* 0x0002a82601007387 */ /* 0x000fe20000100a00 */
[----:B------:R-:W-:-:S03]  /*18730*/  IMAD.MOV.U32 R52, RZ, RZ, R20 ;  /* 0x000000ffff347224 */ /* 0x000fc600078e0014 */
[----:B------:R-:W-:Y:S04]  /*18740*/  STL.64 [R1+0x1410], R38 ;  /* 0x0014102601007387 */ /* 0x000fe80000100a00 */
[----:B------:R-:W-:Y:S04]  /*18750*/  STL.64 [R1+0x2b0], R22 ;  /* 0x0002b01601007387 */ /* 0x000fe80000100a00 */
[----:B------:R0:W-:Y:S04]  /*18760*/  STL.64 [R1+0x1418], R22 ;  /* 0x0014181601007387 */ /* 0x0001e80000100a00 */
[----:B------:R-:W-:Y:S04]  /*18770*/  STL.64 [R1+0x2c8], R58 ;  /* 0x0002c83a01007387 */ /* 0x000fe80000100a00 */
[----:B------:R-:W-:Y:S04]  /*18780*/  STL.64 [R1+0x1420], R58 ;  /* 0x0014203a01007387 */ /* 0x000fe80000100a00 */
[----:B------:R1:W-:Y:S01]  /*18790*/  STL.64 [R1+0x1428], R6 ;  /* 0x0014280601007387 */ /* 0x0003e20000100a00 */
[----:B------:R-:W-:-:S03]  /*187a0*/  IMAD.MOV.U32 R21, RZ, RZ, R7 ;  /* 0x000000ffff157224 */ /* 0x000fc600078e0007 */
[----:B0-----:R-:W2:Y:S01]  /*187b0*/  LDL.LU R22, [R1+0x310] ;  /* 0x0003100001167983 */ /* 0x001ea20000300800 */
[----:B------:R-:W-:-:S03]  /*187c0*/  IMAD.MOV.U32 R63, RZ, RZ, R8 ;  /* 0x000000ffff3f7224 */ /* 0x000fc600078e0008 */
[----:B------:R-:W-:Y:S04]  /*187d0*/  STL.64 [R1+0x2d0], R52 ;  /* 0x0002d03401007387 */ /* 0x000fe80000100a00 */
[----:B------:R-:W-:Y:S01]  /*187e0*/  STL.64 [R1+0x1430], R52 ;  /* 0x0014303401007387 */ /* 0x000fe20000100a00 */
[----:B------:R-:W-:Y:S02]  /*187f0*/  IMAD.MOV.U32 R20, RZ, RZ, R15 ;  /* 0x000000ffff147224 */ /* 0x000fe400078e000f */
[----:B------:R-:W-:Y:S02]  /*18800*/  IMAD.MOV.U32 R71, RZ, RZ, R9 ;  /* 0x000000ffff477224 */ /* 0x000fe400078e0009 */
[----:B------:R-:W-:Y:S02]  /*18810*/  IMAD.MOV.U32 R62, RZ, RZ, R14 ;  /* 0x000000ffff3e7224 */ /* 0x000fe400078e000e */
[----:B------:R-:W2:Y:S04]  /*18820*/  LDL.LU R14, [R1+0x318] ;  /* 0x00031800010e7983 */ /* 0x000ea80000300800 */
[----:B------:R-:W2:Y:S04]  /*18830*/  LDL.LU R8, [R1+0x1b8] ;  /* 0x0001b80001087983 */ /* 0x000ea80000300800 */
[----:B-1----:R-:W2:Y:S01]  /*18840*/  LDL.LU R7, [R1+0x320] ;  /* 0x0003200001077983 */ /* 0x002ea20000300800 */
[----:B------:R-:W-:-:S03]  /*18850*/  IMAD.MOV.U32 R70, RZ, RZ, R13 ;  /* 0x000000ffff467224 */ /* 0x000fc600078e000d */
[----:B------:R-:W2:Y:S01]  /*18860*/  LDL.LU R6, [R1+0x1bc] ;  /* 0x0001bc0001067983 */ /* 0x000ea20000300800 */
[----:B------:R-:W-:-:S03]  /*18870*/  IMAD.MOV.U32 R73, RZ, RZ, R10 ;  /* 0x000000ffff497224 */ /* 0x000fc600078e000a */
[----:B------:R-:W2:Y:S04]  /*18880*/  LDL.LU R5, [R1+0x328] ;  /* 0x0003280001057983 */ /* 0x000ea80000300800 */
[----:B------:R-:W-:Y:S04]  /*18890*/  STL.64 [R1+0x2d8], R20 ;  /* 0x0002d81401007387 */ /* 0x000fe80000100a00 */
[----:B------:R0:W-:Y:S04]  /*188a0*/  STL.64 [R1+0x1438], R20 ;  /* 0x0014381401007387 */ /* 0x0001e80000100a00 */
[----:B------:R-:W-:Y:S04]  /*188b0*/  STL.64 [R1+0x2e0], R62 ;  /* 0x0002e03e01007387 */ /* 0x000fe80000100a00 */
[----:B------:R-:W-:Y:S01]  /*188c0*/  STL.64 [R1+0x1440], R62 ;  /* 0x0014403e01007387 */ /* 0x000fe20000100a00 */
[----:B----4-:R-:W-:-:S03]  /*188d0*/  IMAD.MOV.U32 R72, RZ, RZ, R12 ;  /* 0x000000ffff487224 */ /* 0x010fc600078e000c */
[----:B------:R-:W-:Y:S04]  /*188e0*/  STL.64 [R1+0x2e8], R70 ;  /* 0x0002e84601007387 */ /* 0x000fe80000100a00 */
[----:B------:R-:W-:Y:S04]  /*188f0*/  STL.64 [R1+0x1448], R70 ;  /* 0x0014484601007387 */ /* 0x000fe80000100a00 */
[----:B------:R-:W-:Y:S04]  /*18900*/  STL.64 [R1+0x2f0], R72 ;  /* 0x0002f04801007387 */ /* 0x000fe80000100a00 */
[----:B------:R-:W-:Y:S04]  /*18910*/  STL.64 [R1+0x1450], R72 ;  /* 0x0014504801007387 */ /* 0x000fe80000100a00 */
[----:B0-----:R-:W4:Y:S04]  /*18920*/  LDL.LU R21, [R1+0x1c0] ;  /* 0x0001c00001157983 */ /* 0x001f280000300800 */
[----:B------:R-:W4:Y:S01]  /*18930*/  LDL.LU R20, [R1+0x330] ;  /* 0x0003300001147983 */ /* 0x000f220000300800 */
[----:B---3--:R-:W-:-:S03]  /*18940*/  MOV R68, R3 ;  /* 0x0000000300447202 */ /* 0x008fc60000000f00 */
[----:B------:R-:W3:Y:S01]  /*18950*/  LDL.LU R15, [R1+0x1c4] ;  /* 0x0001c400010f7983 */ /* 0x000ee20000300800 */
[----:B------:R-:W-:-:S03]  /*18960*/  IMAD.MOV.U32 R78, RZ, RZ, R2 ;  /* 0x000000ffff4e7224 */ /* 0x000fc600078e0002 */
[----:B------:R-:W3:Y:S01]  /*18970*/  LDL.LU R13, [R1+0x338] ;  /* 0x00033800010d7983 */ /* 0x000ee20000300800 */
[----:B------:R-:W-:-:S03]  /*18980*/  IMAD.MOV.U32 R79, RZ, RZ, R16 ;  /* 0x000000ffff4f7224 */ /* 0x000fc600078e0010 */
[----:B------:R-:W3:Y:S04]  /*18990*/  LDL.LU R12, [R1+0x1c8] ;  /* 0x0001c800010c7983 */ /* 0x000ee80000300800 */
[----:B------:R-:W3:Y:S04]  /*189a0*/  LDL.LU R3, [R1+0x340] ;  /* 0x0003400001037983 */ /* 0x000ee80000300800 */
[----:B------:R-:W3:Y:S01]  /*189b0*/  LDL.LU R2, [R1+0x1cc] ;  /* 0x0001cc0001027983 */ /* 0x000ee20000300800 */
[----:B--2---:R-:W-:-:S03]  /*189c0*/  IMAD.MOV.U32 R16, RZ, RZ, R0 ;  /* 0x000000ffff107224 */ /* 0x004fc600078e0000 */
[----:B------:R-:W2:Y:S01]  /*189d0*/  LDL.LU R0, [R1+0x348] ;  /* 0x0003480001007983 */ /* 0x000ea20000300800 */
[----:B------:R-:W-:Y:S02]  /*189e0*/  IMAD.MOV.U32 R69, RZ, RZ, R11 ;  /* 0x000000ffff457224 */ /* 0x000fe400078e000b */
[----:B------:R-:W-:-:S03]  /*189f0*/  IMAD.MOV.U32 R25, RZ, RZ, R18 ;  /* 0x000000ffff197224 */ /* 0x000fc600078e0012 */
[----:B------:R-:W-:Y:S04]  /*18a00*/  STL.64 [R1+0x2f8], R68 ;  /* 0x0002f84401007387 */ /* 0x000fe80000100a00 */
[----:B------:R-:W-:Y:S04]  /*18a10*/  STL.64 [R1+0x1458], R68 ;  /* 0x0014584401007387 */ /* 0x000fe80000100a00 */
[----:B------:R-:W-:Y:S04]  /*18a20*/  STL.64 [R1+0x300], R78 ;  /* 0x0003004e01007387 */ /* 0x000fe80000100a00 */
[----:B------:R-:W-:Y:S04]  /*18a30*/  STL.64 [R1+0x1460], R78 ;  /* 0x0014604e01007387 */ /* 0x000fe80000100a00 */
[----:B------:R-:W-:Y:S04]  /*18a40*/  STL.64 [R1+0x308], R16 ;  /* 0x0003081001007387 */ /* 0x000fe80000100a00 */
[----:B------:R-:W-:Y:S04]  /*18a50*/  STL.64 [R1+0x1468], R16 ;  /* 0x0014681001007387 */ /* 0x000fe80000100a00 */
[----:B------:R0:W-:Y:S01]  /*18a60*/  STL.64 [R1+0x1470], R18 ;  /* 0x0014701201007387 */ /* 0x0001e20000100a00 */
[----:B------:R-:W-:-:S05]  /*18a70*/  IMAD.MOV.U32 R24, RZ, RZ, R22 ;  /* 0x000000ffff187224 */ /* 0x000fca00078e0016 */
[----:B------:R-:W-:Y:S04]  /*18a80*/  STL.64 [R1+0x310], R24 ;  /* 0x0003101801007387 */ /* 0x000fe80000100a00 */
[----:B------:R-:W-:Y:S01]  /*18a90*/  STL.64 [R1+0x1478], R24 ;  /* 0x0014781801007387 */ /* 0x000fe20000100a00 */
[----:B------:R-:W-:Y:S02]  /*18aa0*/  IMAD.MOV.U32 R27, RZ, RZ, R19 ;  /* 0x000000ffff1b7224 */ /* 0x000fe400078e0013 */
[----:B------:R-:W-:Y:S02]  /*18ab0*/  IMAD.MOV.U32 R26, RZ, RZ, R14 ;  /* 0x000000ffff1a7224 */ /* 0x000fe400078e000e */
[----:B------:R-:W2:Y:S01]  /*18ac0*/  LDL.LU R14, [R1+0x1d0] ;  /* 0x0001d000010e7983 */ /* 0x000ea20000300800 */
[----:B------:R-:W-:-:S03]  /*18ad0*/  IMAD.MOV.U32 R37, RZ, RZ, R8 ;  /* 0x000000ffff257224 */ /* 0x000fc600078e0008 */
[----:B------:R-:W2:Y:S01]  /*18ae0*/  LDL.LU R11, [R1+0x350] ;  /* 0x00035000010b7983 */ /* 0x000ea20000300800 */
[----:B------:R-:W-:-:S03]  /*18af0*/  IMAD.MOV.U32 R36, RZ, RZ, R7 ;  /* 0x000000ffff247224 */ /* 0x000fc600078e0007 */
[----:B------:R-:W2:Y:S01]  /*18b00*/  LDL.LU R10, [R1+0x1d4] ;  /* 0x0001d400010a7983 */ /* 0x000ea20000300800 */
[----:B------:R-:W-:-:S03]  /*18b10*/  IMAD.MOV.U32 R41, RZ, RZ, R6 ;  /* 0x000000ffff297224 */ /* 0x000fc600078e0006 */
[----:B------:R-:W2:Y:S01]  /*18b20*/  LDL.LU R9, [R1+0x358] ;  /* 0x0003580001097983 */ /* 0x000ea20000300800 */
[----:B------:R-:W-:-:S03]  /*18b30*/  IMAD.MOV.U32 R40, RZ, RZ, R5 ;  /* 0x000000ffff287224 */ /* 0x000fc600078e0005 */
[----:B------:R-:W2:Y:S04]  /*18b40*/  LDL.LU R8, [R1+0x1d8] ;  /* 0x0001d80001087983 */ /* 0x000ea80000300800 */
[----:B------:R-:W2:Y:S04]  /*18b50*/  LDL.LU R7, [R1+0x360] ;  /* 0x0003600001077983 */ /* 0x000ea80000300800 */
[----:B------:R-:W2:Y:S04]  /*18b60*/  LDL.LU R6, [R1+0x1dc] ;  /* 0x0001dc0001067983 */ /* 0x000ea80000300800 */
[----:B------:R-:W2:Y:S04]  /*18b70*/  LDL.LU R5, [R1+0x368] ;  /* 0x0003680001057983 */ /* 0x000ea80000300800 */
[----:B------:R-:W-:Y:S04]  /*18b80*/  STL.64 [R1+0x318], R26 ;  /* 0x0003181a01007387 */ /* 0x000fe80000100a00 */
[----:B------:R-:W-:Y:S04]  /*18b90*/  STL.64 [R1+0x1488], R26 ;  /* 0x0014881a01007387 */ /* 0x000fe80000100a00 */
[----:B------:R-:W-:Y:S04]  /*18ba0*/  STL.64 [R1+0x320], R36 ;  /* 0x0003202401007387 */ /* 0x000fe80000100a00 */
[----:B------:R-:W-:Y:S04]  /*18bb0*/  STL.64 [R1+0x1490], R36 ;  /* 0x0014902401007387 */ /* 0x000fe80000100a00 */
[----:B------:R-:W-:Y:S01]  /*18bc0*/  STL.64 [R1+0x328], R40 ;  /* 0x0003282801007387 */ /* 0x000fe20000100a00 */
[----:B----4-:R-:W-:Y:S01]  /*18bd0*/  MOV R49, R21 ;  /* 0x0000001500317202 */ /* 0x010fe20000000f00 */
[----:B------:R-:W-:-:S02]  /*18be0*/  IMAD.MOV.U32 R48, RZ, RZ, R20 ;  /* 0x000000ffff307224 */ /* 0x000fc400078e0014 */
[----:B------:R-:W-:Y:S04]  /*18bf0*/  STL.64 [R1+0x1498], R40 ;  /* 0x0014982801007387 */ /* 0x000fe80000100a00 */
[----:B------:R-:W-:Y:S04]  /*18c00*/  STL.64 [R1+0x330], R48 ;  /* 0x0003303001007387 */ /* 0x000fe80000100a00 */
[----:B------:R-:W-:Y:S04]  /*18c10*/  STL.64 [R1+0x14a0], R48 ;  /* 0x0014a03001007387 */ /* 0x000fe80000100a00 */
[----:B------:R-:W4:Y:S04]  /*18c20*/  LDL.LU R20, [R1+0x1e0] ;  /* 0x0001e00001147983 */ /* 0x000f280000300800 */
[----:B0-----:R-:W4:Y:S04]  /*18c30*/  LDL.LU R19, [R1+0x370] ;  /* 0x0003700001137983 */ /* 0x001f280000300800 */
[----:B------:R-:W4:Y:S04]  /*18c40*/  LDL.LU R18, [R1+0x1e4] ;  /* 0x0001e40001127983 */ /* 0x000f280000300800 */
[----:B------:R-:W4:Y:S04]  /*18c50*/  LDL.LU R17, [R1+0x378] ;  /* 0x0003780001117983 */ /* 0x000f280000300800 */
[----:B------:R-:W4:Y:S01]  /*18c60*/  LDL.LU R16, [R1+0x1e8] ;  /* 0x0001e80001107983 */ /* 0x000f220000300800 */
[----:B---3--:R-:W-:-:S02]  /*18c70*/  IMAD.MOV.U32 R50, RZ, RZ, R13 ;  /* 0x000000ffff327224 */ /* 0x008fc400078e000d */
[----:B------:R-:W-:Y:S02]  /*18c80*/  IMAD.MOV.U32 R13, RZ, RZ, R12 ;  /* 0x000000ffff0d7224 */ /* 0x000fe400078e000c */
[----:B------:R-:W-:Y:S02]  /*18c90*/  IMAD.MOV.U32 R12, RZ, RZ, R3 ;  /* 0x000000ffff0c7224 */ /* 0x000fe400078e0003 */
[----:B------:R-:W-:Y:S01]  /*18ca0*/  IMAD.MOV.U32 R61, RZ, RZ, R2 ;  /* 0x000000ffff3d7224 */ /* 0x000fe200078e0002 */
[----:B------:R-:W3:Y:S04]  /*18cb0*/  LDL.LU R3, [R1+0x380] ;  /* 0x0003800001037983 */ /* 0x000ee80000300800 */
[----:B------:R-:W3:Y:S01]  /*18cc0*/  LDL.LU R2, [R1+0x1ec] ;  /* 0x0001ec0001027983 */ /* 0x000ee20000300800 */
[----:B--2---:R-:W-:-:S03]  /*18cd0*/  IMAD.MOV.U32 R60, RZ, RZ, R0 ;  /* 0x000000ffff3c7224 */ /* 0x004fc600078e0000 */
[----:B------:R-:W2:Y:S01]  /*18ce0*/  LDL.LU R0, [R1+0x388] ;  /* 0x0003880001007983 */ /* 0x000ea20000300800 */
[----:B------:R-:W-:-:S05]  /*18cf0*/  IMAD.MOV.U32 R51, RZ, RZ, R15 ;  /* 0x000000ffff337224 */ /* 0x000fca00078e000f */
[----:B------:R-:W-:Y:S04]  /*18d00*/  STL.64 [R1+0x338], R50 ;  /* 0x0003383201007387 */ /* 0x000fe80000100a00 */
[----:B------:R-:W-:Y:S04]  /*18d10*/  STL.64 [R1+0x14a8], R50 ;  /* 0x0014a83201007387 */ /* 0x000fe80000100a00 */
[----:B------:R-:W-:Y:S04]  /*18d20*/  STL.64 [R1+0x340], R12 ;  /* 0x0003400c01007387 */ /* 0x000fe80000100a00 */
[----:B------:R0:W-:Y:S04]  /*18d30*/  STL.64 [R1+0x14b0], R12 ;  /* 0x0014b00c01007387 */ /* 0x0001e80000100a00 */
[----:B------:R-:W-:Y:S04]  /*18d40*/  STL.64 [R1+0x348], R60 ;  /* 0x0003483c01007387 */ /* 0x000fe80000100a00 */
[----:B------:R-:W-:Y:S01]  /*18d50*/  STL.64 [R1+0x14b8], R60 ;  /* 0x0014b83c01007387 */ /* 0x000fe20000100a00 */
[----:B------:R-:W-:-:S02]  /*18d60*/  IMAD.MOV.U32 R15, RZ, RZ, R14 ;  /* 0x000000ffff0f7224 */ /* 0x000fc400078e000e */
[----:B------:R-:W-:-:S05]  /*18d70*/  IMAD.MOV.U32 R14, RZ, RZ, R11 ;  /* 0x000000ffff0e7224 */ /* 0x000fca00078e000b */
[----:B------:R-:W-:Y:S01]  /*18d80*/  STL.64 [R1+0x350], R14 ;  /* 0x0003500e01007387 */ /* 0x000fe20000100a00 */
[----:B------:R-:W-:-:S03]  /*18d90*/  IMAD.MOV.U32 R65, RZ, RZ, R10 ;  /* 0x000000ffff417224 */ /* 0x000fc600078e000a */
[----:B------:R1:W-:Y:S01]  /*18da0*/  STL.64 [R1+0x14c0], R14 ;  /* 0x0014c00e01007387 */ /* 0x0003e20000100a00 */
[----:B------:R-:W-:-:S03]  /*18db0*/  IMAD.MOV.U32 R64, RZ, RZ, R9 ;  /* 0x000000ffff407224 */ /* 0x000fc600078e0009 */
[----:B0-----:R-:W2:Y:S01]  /*18dc0*/  LDL.LU R12, [R1+0x1f0] ;  /* 0x0001f000010c7983 */ /* 0x001ea20000300800 */
[----:B------:R-:W-:-:S03]  /*18dd0*/  IMAD.MOV.U32 R45, RZ, RZ, R8 ;  /* 0x000000ffff2d7224 */ /* 0x000fc600078e0008 */
[----:B------:R-:W2:Y:S01]  /*18de0*/  LDL.LU R11, [R1+0x390] ;  /* 0x00039000010b7983 */ /* 0x000ea20000300800 */
[----:B------:R-:W-:-:S03]  /*18df0*/  IMAD.MOV.U32 R44, RZ, RZ, R7 ;  /* 0x000000ffff2c7224 */ /* 0x000fc600078e0007 */
[----:B------:R-:W2:Y:S01]  /*18e00*/  LDL.LU R10, [R1+0x1f4] ;  /* 0x0001f400010a7983 */ /* 0x000ea20000300800 */
[----:B------:R-:W-:-:S03]  /*18e10*/  MOV R81, R6 ;  /* 0x0000000600517202 */ /* 0x000fc60000000f00 */
        /* <DEDUP_REMOVED lines=11> */
[----:B----4-:R-:W-:-:S02]  /*18ed0*/  IMAD.MOV.U32 R75, RZ, RZ, R20 ;  /* 0x000000ffff4b7224 */ /* 0x010fc400078e0014 */
[----:B------:R-:W-:Y:S01]  /*18ee0*/  IMAD.MOV.U32 R74, RZ, RZ, R19 ;  /* 0x000000ffff4a7224 */ /* 0x000fe200078e0013 */
[----:B------:R-:W-:Y:S04]  /*18ef0*/  STL.64 [R1+0x14d8], R80 ;  /* 0x0014d85001007387 */ /* 0x000fe80000100a00 */
[----:B------:R-:W-:Y:S01]  /*18f00*/  STL.64 [R1+0x370], R74 ;  /* 0x0003704a01007387 */ /* 0x000fe20000100a00 */
[----:B------:R-:W-:-:S03]  /*18f10*/  IMAD.MOV.U32 R56, RZ, RZ, R17 ;  /* 0x000000ffff387224 */ /* 0x000fc600078e0011 */
[----:B------:R-:W-:Y:S01]  /*18f20*/  STL.64 [R1+0x14e0], R74 ;  /* 0x0014e04a01007387 */ /* 0x000fe20000100a00 */
[----:B------:R-:W-:-:S03]  /*18f30*/  IMAD.MOV.U32 R77, RZ, RZ, R16 ;  /* 0x000000ffff4d7224 */ /* 0x000fc600078e0010 */
[----:B------:R-:W4:Y:S04]  /*18f40*/  LDL.LU R17, [R1+0x200] ;  /* 0x0002000001117983 */ /* 0x000f280000300800 */
[----:B------:R-:W4:Y:S04]  /*18f50*/  LDL.LU R16, [R1+0x3b0] ;  /* 0x0003b00001107983 */ /* 0x000f280000300800 */
[----:B-1----:R-:W4:Y:S01]  /*18f60*/  LDL.LU R15, [R1+0x204] ;  /* 0x00020400010f7983 */ /* 0x002f220000300800 */
[----:B---3--:R-:W-:-:S03]  /*18f70*/  IMAD.MOV.U32 R76, RZ, RZ, R3 ;  /* 0x000000ffff4c7224 */ /* 0x008fc600078e0003 */
[----:B------:R-:W3:Y:S01]  /*18f80*/  LDL.LU R14, [R1+0x3b8] ;  /* 0x0003b800010e7983 */ /* 0x000ee20000300800 */
[----:B------:R-:W-:-:S03]  /*18f90*/  IMAD.MOV.U32 R83, RZ, RZ, R2 ;  /* 0x000000ffff537224 */ /* 0x000fc600078e0002 */
[----:B------:R-:W3:Y:S04]  /*18fa0*/  LDL.LU R13, [R1+0x208] ;  /* 0x00020800010d7983 */ /* 0x000ee80000300800 */
        /* <DEDUP_REMOVED lines=8> */
[----:B------:R-:W-:Y:S04]  /*19030*/  STL.64 [R1+0x14f0], R76 ;  /* 0x0014f04c01007387 */ /* 0x000fe80000100a00 */
[----:B------:R-:W-:Y:S04]  /*19040*/  STL.64 [R1+0x388], R82 ;  /* 0x0003885201007387 */ /* 0x000fe80000100a00 */
[----:B------:R-:W-:Y:S01]  /*19050*/  STL.64 [R1+0x14f8], R82 ;  /* 0x0014f85201007387 */ /* 0x000fe20000100a00 */
[----:B------:R-:W-:-:S02]  /*19060*/  IMAD.MOV.U32 R67, RZ, RZ, R12 ;  /* 0x000000ffff437224 */ /* 0x000fc400078e000c */
[----:B------:R-:W-:-:S05]  /*19070*/  IMAD.MOV.U32 R66, RZ, RZ, R11 ;  /* 0x000000ffff427224 */ /* 0x000fca00078e000b */
[----:B------:R-:W-:Y:S01]  /*19080*/  STL.64 [R1+0x390], R66 ;  /* 0x0003904201007387 */ /* 0x000fe20000100a00 */
[----:B------:R-:W-:-:S03]  /*19090*/  IMAD.MOV.U32 R85, RZ, RZ, R10 ;  /* 0x000000ffff557224 */ /* 0x000fc600078e000a */
[----:B------:R-:W-:Y:S01]  /*190a0*/  STL.64 [R1+0x1500], R66 ;  /* 0x0015004201007387 */ /* 0x000fe20000100a00 */
[----:B------:R-:W-:Y:S02]  /*190b0*/  IMAD.MOV.U32 R84, RZ, RZ, R9 ;  /* 0x000000ffff547224 */ /* 0x000fe400078e0009 */
[----:B------:R-:W-:Y:S02]  /*190c0*/  IMAD.MOV.U32 R32, RZ, RZ, R7 ;  /* 0x000000ffff207224 */ /* 0x000fe400078e0007 */
        /* <DEDUP_REMOVED lines=10> */
[----:B------:R-:W2:Y:S04]  /*19170*/  LDL.LU R5, [R1+0x3e8] ;  /* 0x0003e80001057983 */ /* 0x000ea80000300800 */
[----:B------:R-:W-:Y:S04]  /*19180*/  STL.64 [R1+0x398], R84 ;  /* 0x0003985401007387 */ /* 0x000fe80000100a00 */
[----:B------:R-:W-:Y:S04]  /*19190*/  STL.64 [R1+0x1508], R84 ;  /* 0x0015085401007387 */ /* 0x000fe80000100a00 */
[----:B------:R-:W-:Y:S04]  /*191a0*/  STL.64 [R1+0x3a0], R32 ;  /* 0x0003a02001007387 */ /* 0x000fe80000100a00 */
[----:B------:R-:W-:Y:S01]  /*191b0*/  STL.64 [R1+0x1510], R32 ;  /* 0x0015102001007387 */ /* 0x000fe20000100a00 */
[----:B----4-:R-:W-:-:S03]  /*191c0*/  IMAD.MOV.U32 R47, RZ, RZ, R17 ;  /* 0x000000ffff2f7224 */ /* 0x010fc600078e0011 */
[----:B------:R-:W-:Y:S01]  /*191d0*/  STL.64 [R1+0x3a8], R34 ;  /* 0x0003a82201007387 */ /* 0x000fe20000100a00 */
[----:B------:R-:W-:-:S03]  /*191e0*/  IMAD.MOV.U32 R46, RZ, RZ, R16 ;  /* 0x000000ffff2e7224 */ /* 0x000fc600078e0010 */
[----:B------:R-:W-:Y:S04]  /*191f0*/  STL.64 [R1+0x1518], R34 ;  /* 0x0015182201007387 */ /* 0x000fe80000100a00 */
[----:B------:R-:W-:Y:S04]  /*19200*/  STL.64 [R1+0x3b0], R46 ;  /* 0x0003b02e01007387 */ /* 0x000fe80000100a00 */
[----:B------:R-:W-:Y:S04]  /*19210*/  STL.64 [R1+0x1520], R46 ;  /* 0x0015202e01007387 */ /* 0x000fe80000100a00 */
[----:B------:R-:W4:Y:S04]  /*19220*/  LDL.LU R25, [R1+0x238] ;  /* 0x0002380001197983 */ /* 0x000f280000300800 */
[----:B------:R-:W4:Y:S01]  /*19230*/  LDL.LU R24, [R1+0x3f0] ;  /* 0x0003f00001187983 */ /* 0x000f220000300800 */
[----:B---3--:R-:W-:-:S03]  /*19240*/  IMAD.MOV.U32 R22, RZ, RZ, R3 ;  /* 0x000000ffff167224 */ /* 0x008fc600078e0003 */
[----:B------:R-:W3:Y:S01]  /*19250*/  LDL.LU R19, [R1+0x23c] ;  /* 0x00023c0001137983 */ /* 0x000ee20000300800 */
[----:B------:R-:W-:-:S03]  /*19260*/  IMAD.MOV.U32 R59, RZ, RZ, R2 ;  /* 0x000000ffff3b7224 */ /* 0x000fc600078e0002 */
        /* <DEDUP_REMOVED lines=17> */
[----:B------:R-:W2:Y:S04]  /*19380*/  LDL.LU R16, [R1+0x248] ;  /* 0x0002480001107983 */ /* 0x000ea80000300800 */
[----:B------:R-:W2:Y:S01]  /*19390*/  LDL.LU R15, [R1+0x410] ;  /* 0x00041000010f7983 */ /* 0x000ea20000300800 */
        /* <DEDUP_REMOVED lines=17> */
[----:B------:R0:W-:Y:S04]  /*194b0*/  STL.64 [R1+0x1560], R20 ;  /* 0x0015601401007387 */ /* 0x0001e80000100a00 */
[----:B------:R-:W-:Y:S04]  /*194c0*/  STL.64 [R1+0x3f0], R62 ;  /* 0x0003f03e01007387 */ /* 0x000fe80000100a00 */
[----:B------:R-:W-:Y:S04]  /*194d0*/  STL.64 [R1+0x1568], R62 ;  /* 0x0015683e01007387 */ /* 0x000fe80000100a00 */
[----:B0-----:R-:W4:Y:S04]  /*194e0*/  LDL.LU R21, [R1+0x258] ;  /* 0x0002580001157983 */ /* 0x001f280000300800 */
        /* <DEDUP_REMOVED lines=18> */
[----:B------:R-:W-:Y:S04]  /*19610*/  STL [R1+0x15a0], R68 ;  /* 0x0015a04401007387 */ /* 0x000fe80000100800 */
[----:B------:R-:W-:Y:S01]  /*19620*/  STL [R1+0x1590], R69 ;  /* 0x0015904501007387 */ /* 0x000fe20000100800 */
[----:B------:R-:W-:-:S02]  /*19630*/  IMAD.MOV.U32 R79, RZ, RZ, R16 ;  /* 0x000000ffff4f7224 */ /* 0x000fc400078e0010 */
[----:B------:R-:W-:-:S05]  /*19640*/  IMAD.MOV.U32 R78, RZ, RZ, R15 ;  /* 0x000000ffff4e7224 */ /* 0x000fca00078e000f */
[----:B------:R-:W-:Y:S04]  /*19650*/  STL.64 [R1+0x410], R78 ;  /* 0x0004104e01007387 */ /* 0x000fe80000100a00 */
[----:B------:R-:W-:Y:S01]  /*19660*/  STL.64 [R1+0x1598], R78 ;  /* 0x0015984e01007387 */ /* 0x000fe20000100a00 */
[----:B------:R-:W-:-:S03]  /*19670*/  IMAD.MOV.U32 R16, RZ, RZ, R13 ;  /* 0x000000ffff107224 */ /* 0x000fc600078e000d */
[----:B------:R-:W2:Y:S01]  /*19680*/  LDL.LU R20, [R1+0x268] ;  /* 0x0002680001147983 */ /* 0x000ea20000300800 */
[----:B------:R-:W-:Y:S01]  /*19690*/  MOV R19, R12 ;  /* 0x0000000c00137202 */ /* 0x000fe20000000f00 */
[----:B------:R-:W-:Y:S02]  /*196a0*/  IMAD.MOV.U32 R17, RZ, RZ, R14 ;  /* 0x000000ffff117224 */ /* 0x000fe400078e000e */
        /* <DEDUP_REMOVED lines=13> */
[----:B------:R0:W-:Y:S04]  /*19780*/  STL [R1+0x15b0], R19 ;  /* 0x0015b01301007387 */ /* 0x0001e80000100800 */
[----:B------:R1:W-:Y:S01]  /*19790*/  STL [R1+0x1610], R18 ;  /* 0x0016101201007387 */ /* 0x0003e20000100800 */
        /* <DEDUP_REMOVED lines=8> */
[----:B---3--:R-:W-:-:S02]  /*19820*/  IMAD.MOV.U32 R37, RZ, RZ, R10 ;  /* 0x000000ffff257224 */ /* 0x008fc400078e000a */
[----:B------:R-:W-:Y:S01]  /*19830*/  IMAD.MOV.U32 R36, RZ, RZ, R7 ;  /* 0x000000ffff247224 */ /* 0x000fe200078e0007 */
[----:B------:R-:W3:Y:S01]  /*19840*/  LDL.LU R10, [R1+0x284] ;  /* 0x00028400010a7983 */ /* 0x000ee20000300800 */
[----:B------:R-:W-:-:S03]  /*19850*/  IMAD.MOV.U32 R41, RZ, RZ, R6 ;  /* 0x000000ffff297224 */ /* 0x000fc600078e0006 */
[----:B------:R-:W3:Y:S01]  /*19860*/  LDL.LU R7, [R1+0x478] ;  /* 0x0004780001077983 */ /* 0x000ee20000300800 */
[----:B------:R-:W-:-:S03]  /*19870*/  IMAD.MOV.U32 R40, RZ, RZ, R3 ;  /* 0x000000ffff287224 */ /* 0x000fc600078e0003 */
[----:B------:R-:W3:Y:S01]  /*19880*/  LDL.LU R6, [R1+0x2b8] ;  /* 0x0002b80001067983 */ /* 0x000ee20000300800 */
[----:B------:R-:W-:-:S03]  /*19890*/  IMAD.MOV.U32 R49, RZ, RZ, R2 ;  /* 0x000000ffff317224 */ /* 0x000fc600078e0002 */
[----:B------:R-:W3:Y:S04]  /*198a0*/  LDL.LU R3, [R1+0x480] ;  /* 0x0004800001037983 */ /* 0x000ee80000300800 */
        /* <DEDUP_REMOVED lines=11> */
[----:B------:R-:W-:Y:S04]  /*19960*/  STL.64 [R1+0x450], R50 ;  /* 0x0004503201007387 */ /* 0x000fe80000100a00 */
[----:B------:R-:W-:Y:S04]  /*19970*/  STL.64 [R1+0x15e8], R50 ;  /* 0x0015e83201007387 */ /* 0x000fe80000100a00 */
[----:B------:R-:W2:Y:S04]  /*19980*/  LDL.LU R20, [R1+0x2c0] ;  /* 0x0002c00001147983 */ /* 0x000ea80000300800 */
[----:B0-----:R-:W2:Y:S01]  /*19990*/  LDL.LU R19, [R1+0x490] ;  /* 0x0004900001137983 */ /* 0x001ea20000300800 */
[----:B------:R-:W-:-:S03]  /*199a0*/  IMAD.MOV.U32 R60, RZ, RZ, R9 ;  /* 0x000000ffff3c7224 */ /* 0x000fc600078e0009 */
[----:B-1----:R-:W2:Y:S01]  /*199b0*/  LDL.LU R18, [R1+0x2c4] ;  /* 0x0002c40001127983 */ /* 0x002ea20000300800 */
[----:B------:R-:W-:Y:S01]  /*199c0*/  MOV R61, R14 ;  /* 0x0000000e003d7202 */ /* 0x000fe20000000f00 */
[----:B------:R-:W-:Y:S02]  /*199d0*/  IMAD.MOV.U32 R15, RZ, RZ, R8 ;  /* 0x000000ffff0f7224 */ /* 0x000fe400078e0008 */
[----:B------:R-:W2:Y:S01]  /*199e0*/  LDL.LU R17, [R1+0x498] ;  /* 0x0004980001117983 */ /* 0x000ea20000300800 */
[----:B------:R-:W-:-:S03]  /*199f0*/  IMAD.MOV.U32 R14, RZ, RZ, R5 ;  /* 0x000000ffff0e7224 */ /* 0x000fc600078e0005 */
[----:B------:R-:W2:Y:S04]  /*19a00*/  LDL.LU R16, [R1+0x4a0] ;  /* 0x0004a00001107983 */ /* 0x000ea80000300800 */
[----:B------:R-:W2:Y:S04]  /*19a10*/  LDL.LU R9, [R1+0x6a8] ;  /* 0x0006a80001097983 */ /* 0x000ea80000300800 */
[----:B------:R-:W2:Y:S04]  /*19a20*/  LDL.LU R8, [R1+0x4a8] ;  /* 0x0004a80001087983 */ /* 0x000ea80000300800 */
[----:B------:R-:W2:Y:S04]  /*19a30*/  LDL.LU R5, [R1+0x6ac] ;  /* 0x0006ac0001057983 */ /* 0x000ea80000300800 */
[----:B------:R-:W-:Y:S04]  /*19a40*/  STL.64 [R1+0x458], R12 ;  /* 0x0004580c01007387 */ /* 0x000fe80000100a00 */
[----:B------:R0:W-:Y:S04]  /*19a50*/  STL.64 [R1+0x15f0], R12 ;  /* 0x0015f00c01007387 */ /* 0x0001e80000100a00 */
        /* <DEDUP_REMOVED lines=25> */
[----:B------:R-:W-:Y:S04]  /*19bf0*/  STL [R1+0x1630], R80 ;  /* 0x0016305001007387 */ /* 0x000fe80000100800 */
[----:B------:R-:W-:Y:S04]  /*19c00*/  STL [R1+0x1620], R81 ;  /* 0x0016205101007387 */ /* 0x000fe80000100800 */
[----:B------:R-:W-:Y:S04]  /*19c10*/  STL.64 [R1+0x488], R74 ;  /* 0x0004884a01007387 */ /* 0x000fe80000100a00 */
[----:B------:R-:W-:Y:S01]  /*19c20*/  STL.64 [R1+0x1628], R74 ;  /* 0x0016284a01007387 */ /* 0x000fe20000100a00 */
[----:B------:R-:W-:-:S02]  /*19c30*/  IMAD.MOV.U32 R57, RZ, RZ, R20 ;  /* 0x000000ffff397224 */ /* 0x000fc400078e0014 */
[----:B------:R-:W-:-:S05]  /*19c40*/  IMAD.MOV.U32 R56, RZ, RZ, R19 ;  /* 0x000000ffff387224 */ /* 0x000fca00078e0013 */
[----:B------:R-:W-:Y:S04]  /*19c50*/  STL.64 [R1+0x490], R56 ;  /* 0x0004903801007387 */ /* 0x000fe80000100a00 */
[----:B------:R-:W-:Y:S01]  /*19c60*/  STL.64 [R1+0x1638], R56 ;  /* 0x0016383801007387 */ /* 0x000fe20000100a00 */
[----:B------:R-:W-:Y:S01]  /*19c70*/  IMAD.MOV.U32 R76, RZ, RZ, R17 ;  /* 0x000000ffff4c7224 */ /* 0x000fe200078e0011 */
[----:B------:R-:W-:Y:S01]  /*19c80*/  MOV R77, R18 ;  /* 0x00000012004d7202 */ /* 0x000fe20000000f00 */
[----:B------:R-:W-:Y:S02]  /*19c90*/  IMAD.MOV.U32 R83, RZ, RZ, R16 ;  /* 0x000000ffff537224 */ /* 0x000fe400078e0010 */
[----:B------:R-:W-:Y:S02]  /*19ca0*/  IMAD.MOV.U32 R82, RZ, RZ, R9 ;  /* 0x000000ffff527224 */ /* 0x000fe400078e0009 */
[----:B------:R-:W2:Y:S01]  /*19cb0*/  LDL.LU R9, [R1+0x4d0] ;  /* 0x0004d00001097983 */ /* 0x000ea20000300800 */
[----:B------:R-:W-:-:S03]  /*19cc0*/  IMAD.MOV.U32 R67, RZ, RZ, R8 ;  /* 0x000000ffff437224 */ /* 0x000fc600078e0008 */
[----:B------:R-:W2:Y:S04]  /*19cd0*/  LDL.LU R8, [R1+0x70c] ;  /* 0x00070c0001087983 */ /* 0x000ea80000300800 */
[----:B------:R-:W2:Y:S01]  /*19ce0*/  LDL.LU R17, [R1+0x4d8] ;  /* 0x0004d80001117983 */ /* 0x000ea20000300800 */
[----:B------:R-:W-:-:S03]  /*19cf0*/  IMAD.MOV.U32 R66, RZ, RZ, R5 ;  /* 0x000000ffff427224 */ /* 0x000fc600078e0005 */
[----:B------:R-:W2:Y:S04]  /*19d00*/  LDL.LU R16, [R1+0x710] ;  /* 0x0007100001107983 */ /* 0x000ea80000300800 */
[----:B-1----:R-:W2:Y:S04]  /*19d10*/  LDL.LU R15, [R1+0x4e0] ;  /* 0x0004e000010f7983 */ /* 0x002ea80000300800 */
[----:B------:R-:W2:Y:S04]  /*19d20*/  LDL.LU R14, [R1+0x73c] ;  /* 0x00073c00010e7983 */ /* 0x000ea80000300800 */
[----:B------:R-:W2:Y:S04]  /*19d30*/  LDL.LU R13, [R1+0x4e8] ;  /* 0x0004e800010d7983 */ /* 0x000ea80000300800 */
[----:B------:R-:W2:Y:S04]  /*19d40*/  LDL.LU R5, [R1+0x740] ;  /* 0x0007400001057983 */ /* 0x000ea80000300800 */
[----:B------:R-:W-:Y:S04]  /*19d50*/  STL.64 [R1+0x498], R76 ;  /* 0x0004984c01007387 */ /* 0x000fe80000100a00 */
[----:B------:R-:W-:Y:S04]  /*19d60*/  STL [R1+0x16a0], R76 ;  /* 0x0016a04c01007387 */ /* 0x000fe80000100800 */
[----:B------:R-:W-:Y:S04]  /*19d70*/  STL [R1+0x1640], R77 ;  /* 0x0016404d01007387 */ /* 0x000fe80000100800 */
[----:B------:R-:W-:Y:S01]  /*19d80*/  STL.64 [R1+0x4a0], R82 ;  /* 0x0004a05201007387 */ /* 0x000fe20000100a00 */
[----:B----4-:R-:W-:-:S03]  /*19d90*/  IMAD.MOV.U32 R85, RZ, RZ, R12 ;  /* 0x000000ffff557224 */ /* 0x010fc600078e000c */
[----:B------:R-:W-:Y:S01]  /*19da0*/  STL.64 [R1+0x1648], R82 ;  /* 0x0016485201007387 */ /* 0x000fe20000100a00 */
[----:B------:R-:W-:-:S03]  /*19db0*/  IMAD.MOV.U32 R84, RZ, RZ, R11 ;  /* 0x000000ffff547224 */ /* 0x000fc600078e000b */
[----:B------:R-:W-:Y:S04]  /*19dc0*/  STL.64 [R1+0x4a8], R66 ;  /* 0x0004a84201007387 */ /* 0x000fe80000100a00 */
[----:B------:R-:W-:Y:S04]  /*19dd0*/  STL.64 [R1+0x1650], R66 ;  /* 0x0016504201007387 */ /* 0x000fe80000100a00 */
[----:B------:R-:W-:Y:S01]  /*19de0*/  STL.64 [R1+0x4b0], R84 ;  /* 0x0004b05401007387 */ /* 0x000fe20000100a00 */
[----:B---3--:R-:W-:-:S03]  /*19df0*/  IMAD.MOV.U32 R32, RZ, RZ, R7 ;  /* 0x000000ffff207224 */ /* 0x008fc600078e0007 */
[----:B------:R-:W-:Y:S01]  /*19e00*/  STL.64 [R1+0x1658], R84 ;  /* 0x0016585401007387 */ /* 0x000fe20000100a00 */
[----:B------:R-:W-:-:S03]  /*19e10*/  IMAD.MOV.U32 R35, RZ, RZ, R6 ;  /* 0x000000ffff237224 */ /* 0x000fc600078e0006 */
[----:B------:R-:W3:Y:S01]  /*19e20*/  LDL.LU R12, [R1+0x4f0] ;  /* 0x0004f000010c7983 */ /* 0x000ee20000300800 */
[----:B------:R-:W-:-:S03]  /*19e30*/  IMAD.MOV.U32 R33, RZ, RZ, R10 ;  /* 0x000000ffff217224 */ /* 0x000fc600078e000a */
[----:B------:R-:W4:Y:S01]  /*19e40*/  LDL.LU R11, [R1+0x76c] ;  /* 0x00076c00010b7983 */ /* 0x000f220000300800 */
[----:B------:R-:W-:-:S03]  /*19e50*/  IMAD.MOV.U32 R34, RZ, RZ, R3 ;  /* 0x000000ffff227224 */ /* 0x000fc600078e0003 */
[----:B------:R-:W4:Y:S01]  /*19e60*/  LDL.LU R7, [R1+0x4f8] ;  /* 0x0004f80001077983 */ /* 0x000f220000300800 */
[----:B------:R-:W-:-:S03]  /*19e70*/  IMAD.MOV.U32 R47, RZ, RZ, R2 ;  /* 0x000000ffff2f7224 */ /* 0x000fc600078e0002 */
[----:B------:R-:W4:Y:S04]  /*19e80*/  LDL.LU R6, [R1+0x770] ;  /* 0x0007700001067983 */ /* 0x000f280000300800 */
[----:B------:R-:W4:Y:S04]  /*19e90*/  LDL.LU R10, [R1+0x500] ;  /* 0x00050000010a7983 */ /* 0x000f280000300800 */
[----:B------:R-:W4:Y:S04]  /*19ea0*/  LDL.LU R3, [R1+0x79c] ;  /* 0x00079c0001037983 */ /* 0x000f280000300800 */
[----:B------:R-:W4:Y:S01]  /*19eb0*/  LDL.LU R2, [R1+0x508] ;  /* 0x0005080001027983 */ /* 0x000f220000300800 */
        /* <DEDUP_REMOVED lines=9> */
[----:B------:R0:W-:Y:S01]  /*19f50*/  STL.64 [R1+0x1678], R8 ;  /* 0x0016780801007387 */ /* 0x0001e20000100a00 */
[----:B------:R-:W-:-:S03]  /*19f60*/  MOV R43, R17 ;  /* 0x00000011002b7202 */ /* 0x000fc60000000f00 */
[----:B------:R-:W2:Y:S01]  /*19f70*/  LDL.LU R21, [R1+0x510] ;  /* 0x0005100001157983 */ /* 0x000ea20000300800 */
[----:B------:R-:W-:-:S03]  /*19f80*/  IMAD.MOV.U32 R42, RZ, RZ, R16 ;  /* 0x000000ffff2a7224 */ /* 0x000fc600078e0010 */
[----:B------:R-:W2:Y:S04]  /*19f90*/  LDL.LU R20, [R1+0xad0] ;  /* 0x000ad00001147983 */ /* 0x000ea80000300800 */
[----:B------:R-:W2:Y:S04]  /*19fa0*/  LDL.LU R19, [R1+0x518] ;  /* 0x0005180001137983 */ /* 0x000ea80000300800 */
[----:B------:R-:W2:Y:S04]  /*19fb0*/  LDL.LU R18, [R1+0xad4] ;  /* 0x000ad40001127983 */ /* 0x000ea80000300800 */
[----:B------:R-:W2:Y:S01]  /*19fc0*/  LDL.LU R17, [R1+0x520] ;  /* 0x0005200001117983 */ /* 0x000ea20000300800 */
[----:B------:R-:W-:-:S03]  /*19fd0*/  IMAD.MOV.U32 R22, RZ, RZ, R5 ;  /* 0x000000ffff167224 */ /* 0x000fc600078e0005 */
[----:B------:R-:W2:Y:S01]  /*19fe0*/  LDL.LU R16, [R1+0xad8] ;  /* 0x000ad80001107983 */ /* 0x000ea20000300800 */
[----:B------:R-:W-:-:S03]  /*19ff0*/  IMAD.MOV.U32 R38, RZ, RZ, R14 ;  /* 0x000000ffff267224 */ /* 0x000fc600078e000e */
[----:B0-----:R-:W2:Y:S01]  /*1a000*/  LDL.LU R9, [R1+0x528] ;  /* 0x0005280001097983 */ /* 0x001ea20000300800 */
[----:B------:R-:W-:-:S03]  /*1a010*/  IMAD.MOV.U32 R39, RZ, RZ, R15 ;  /* 0x000000ffff277224 */ /* 0x000fc600078e000f */
        /* <DEDUP_REMOVED lines=8> */
[----:B---3--:R-:W-:-:S02]  /*1a0a0*/  IMAD.MOV.U32 R59, RZ, RZ, R12 ;  /* 0x000000ffff3b7224 */ /* 0x008fc400078e000c */
[----:B----4-:R-:W-:-:S05]  /*1a0b0*/  IMAD.MOV.U32 R58, RZ, RZ, R11 ;  /* 0x000000ffff3a7224 */ /* 0x010fca00078e000b */
[----:B------:R-:W-:Y:S04]  /*1a0c0*/  STL.64 [R1+0x4f0], R58 ;  /* 0x0004f03a01007387 */ /* 0x000fe80000100a00 */
[----:B------:R-:W-:Y:S01]  /*1a0d0*/  STL.64 [R1+0x1698], R58 ;  /* 0x0016983a01007387 */ /* 0x000fe20000100a00 */
[----:B------:R-:W-:-:S03]  /*1a0e0*/  IMAD.MOV.U32 R53, RZ, RZ, R2 ;  /* 0x000000ffff357224 */ /* 0x000fc600078e0002 */
[----:B------:R-:W3:Y:S01]  /*1a0f0*/  LDL.LU R2, [R1+0x530] ;  /* 0x0005300001027983 */ /* 0x000ee20000300800 */
[----:B--2---:R-:W-:-:S03]  /*1a100*/  IMAD.MOV.U32 R52, RZ, RZ, R0 ;  /* 0x000000ffff347224 */ /* 0x004fc600078e0000 */
[----:B------:R-:W2:Y:S01]  /*1a110*/  LDL.LU R0, [R1+0xae0] ;  /* 0x000ae00001007983 */ /* 0x000ea20000300800 */
[----:B------:R-:W-:-:S03]  /*1a120*/  IMAD.MOV.U32 R11, RZ, RZ, R10 ;  /* 0x000000ffff0b7224 */ /* 0x000fc600078e000a */
[----:B------:R-:W4:Y:S01]  /*1a130*/  LDL.LU R15, [R1+0x538] ;  /* 0x00053800010f7983 */ /* 0x000f220000300800 */
[----:B------:R-:W-:-:S03]  /*1a140*/  IMAD.MOV.U32 R10, RZ, RZ, R3 ;  /* 0x000000ffff0a7224 */ /* 0x000fc600078e0003 */
[----:B------:R-:W4:Y:S04]  /*1a150*/  LDL.LU R14, [R1+0xae4] ;  /* 0x000ae400010e7983 */ /* 0x000f280000300800 */
[----:B------:R-:W4:Y:S04]  /*1a160*/  LDL.LU R13, [R1+0x540] ;  /* 0x00054000010d7983 */ /* 0x000f280000300800 */
[----:B------:R-:W4:Y:S04]  /*1a170*/  LDL.LU R12, [R1+0xae8] ;  /* 0x000ae800010c7983 */ /* 0x000f280000300800 */
[----:B------:R-:W4:Y:S04]  /*1a180*/  LDL.LU R8, [R1+0x548] ;  /* 0x0005480001087983 */ /* 0x000f280000300800 */
[----:B------:R-:W4:Y:S04]  /*1a190*/  LDL.LU R3, [R1+0xaec] ;  /* 0x000aec0001037983 */ /* 0x000f280000300800 */
[----:B------:R-:W-:Y:S04]  /*1a1a0*/  STL.64 [R1+0x4f8], R6 ;  /* 0x0004f80601007387 */ /* 0x000fe80000100a00 */
[----:B------:R-:W-:Y:S04]  /*1a1b0*/  STL.64 [R1+0x16a8], R6 ;  /* 0x0016a80601007387 */ /* 0x000fe80000100a00 */
[----:B------:R-:W-:Y:S04]  /*1a1c0*/  STL.64 [R1+0x500], R10 ;  /* 0x0005000a01007387 */ /* 0x000fe80000100a00 */
[----:B------:R-:W-:Y:S04]  /*1a1d0*/  STL [R1+0x16c0], R10 ;  /* 0x0016c00a01007387 */ /* 0x000fe80000100800 */
[----:B------:R0:W-:Y:S04]  /*1a1e0*/  STL [R1+0x16b0], R11 ;  /* 0x0016b00b01007387 */ /* 0x0001e80000100800 */
[----:B------:R-:W-:Y:S04]  /*1a1f0*/  STL.64 [R1+0x508], R52 ;  /* 0x0005083401007387 */ /* 0x000fe80000100a00 */
[----:B------:R-:W-:Y:S04]  /*1a200*/  STL.64 [R1+0x16b8], R52 ;  /* 0x0016b83401007387 */ /* 0x000fe80000100a00 */
[----:B------:R-:W-:Y:S04]  /*1a210*/  STL.64 [R1+0x510], R20 ;  /* 0x0005101401007387 */ /* 0x000fe80000100a00 */
[----:B------:R-:W-:Y:S04]  /*1a220*/  STL.64 [R1+0x16c8], R20 ;  /* 0x0016c81401007387 */ /* 0x000fe80000100a00 */
[----:B0-----:R-:W4:Y:S04]  /*1a230*/  LDL.LU R11, [R1+0x550] ;  /* 0x00055000010b7983 */ /* 0x001f280000300800 */
[----:B------:R-:W4:Y:S01]  /*1a240*/  LDL.LU R10, [R1+0xaf0] ;  /* 0x000af000010a7983 */ /* 0x000f220000300800 */
[----:B------:R-:W-:-:S02]  /*1a250*/  IMAD.MOV.U32 R62, RZ, RZ, R18 ;  /* 0x000000ffff3e7224 */ /* 0x000fc400078e0012 */
[----:B------:R-:W-:Y:S02]  /*1a260*/  IMAD.MOV.U32 R63, RZ, RZ, R19 ;  /* 0x000000ffff3f7224 */ /* 0x000fe400078e0013 */
[----:B------:R-:W-:Y:S02]  /*1a270*/  IMAD.MOV.U32 R73, RZ, RZ, R9 ;  /* 0x000000ffff497224 */ /* 0x000fe400078e0009 */
[----:B------:R-:W4:Y:S01]  /*1a280*/  LDL.LU R9, [R1+0x558] ;  /* 0x0005580001097983 */ /* 0x000f220000300800 */
[----:B------:R-:W-:-:S03]  /*1a290*/  IMAD.MOV.U32 R72, RZ, RZ, R5 ;  /* 0x000000ffff487224 */ /* 0x000fc600078e0005 */
[----:B------:R-:W4:Y:S04]  /*1a2a0*/  LDL.LU R7, [R1+0xaf4] ;  /* 0x000af40001077983 */ /* 0x000f280000300800 */
[----:B------:R-:W4:Y:S04]  /*1a2b0*/  LDL.LU R6, [R1+0x560] ;  /* 0x0005600001067983 */ /* 0x000f280000300800 */
[----:B------:R-:W4:Y:S01]  /*1a2c0*/  LDL.LU R5, [R1+0xaf8] ;  /* 0x000af80001057983 */ /* 0x000f220000300800 */
[----:B------:R-:W-:Y:S01]  /*1a2d0*/  IMAD.MOV.U32 R70, RZ, RZ, R16 ;  /* 0x000000ffff467224 */ /* 0x000fe200078e0010 */
[----:B------:R-:W-:-:S02]  /*1a2e0*/  MOV R71, R17 ;  /* 0x0000001100477202 */ /* 0x000fc40000000f00 */
[----:B------:R-:W-:Y:S04]  /*1a2f0*/  STL.64 [R1+0x518], R62 ;  /* 0x0005183e01007387 */ /* 0x000fe80000100a00 */
[----:B------:R-:W-:Y:S04]  /*1a300*/  STL [R1+0x16d0], R63 ;  /* 0x0016d03f01007387 */ /* 0x000fe80000100800 */
[----:B------:R-:W-:Y:S04]  /*1a310*/  STL [R1+0x1710], R62 ;  /* 0x0017103e01007387 */ /* 0x000fe80000100800 */
[----:B------:R-:W-:Y:S04]  /*1a320*/  STL.64 [R1+0x520], R70 ;  /* 0x0005204601007387 */ /* 0x000fe80000100a00 */
[----:B------:R-:W-:Y:S01]  /*1a330*/  STL.64 [R1+0x16d8], R70 ;  /* 0x0016d84601007387 */ /* 0x000fe20000100a00 */
[----:B---3--:R-:W-:-:S03]  /*1a340*/  IMAD.MOV.U32 R79, RZ, RZ, R2 ;  /* 0x000000ffff4f7224 */ /* 0x008fc600078e0002 */
[----:B------:R-:W3:Y:S01]  /*1a350*/  LDL.LU R2, [R1+0x568] ;  /* 0x0005680001027983 */ /* 0x000ee20000300800 */
[----:B--2---:R-:W-:-:S03]  /*1a360*/  IMAD.MOV.U32 R78, RZ, RZ, R0 ;  /* 0x000000ffff4e7224 */ /* 0x004fc600078e0000 */
[----:B------:R-:W2:Y:S04]  /*1a370*/  LDL.LU R0, [R1+0xafc] ;  /* 0x000afc0001007983 */ /* 0x000ea80000300800 */
[----:B------:R-:W-:Y:S04]  /*1a380*/  STL.64 [R1+0x528], R72 ;  /* 0x0005284801007387 */ /* 0x000fe80000100a00 */
[----:B------:R-:W-:Y:S04]  /*1a390*/  STL.64 [R1+0x16e0], R72 ;  /* 0x0016e04801007387 */ /* 0x000fe80000100a00 */
[----:B------:R-:W-:Y:S01]  /*1a3a0*/  STL.64 [R1+0x530], R78 ;  /* 0x0005304e01007387 */ /* 0x000fe20000100a00 */
[----:B----4-:R-:W-:-:S03]  /*1a3b0*/  IMAD.MOV.U32 R25, RZ, RZ, R13 ;  /* 0x000000ffff197224 */ /* 0x010fc600078e000d */
[----:B------:R-:W-:Y:S01]  /*1a3c0*/  STL.64 [R1+0x16e8], R78 ;  /* 0x0016e84e01007387 */ /* 0x000fe20000100a00 */
[----:B------:R-:W-:-:S03]  /*1a3d0*/  IMAD.MOV.U32 R27, RZ, RZ, R8 ;  /* 0x000000ffff1b7224 */ /* 0x000fc600078e0008 */
[----:B------:R-:W4:Y:S01]  /*1a3e0*/  LDL.LU R8, [R1+0x570] ;  /* 0x0005700001087983 */ /* 0x000f220000300800 */
[----:B------:R-:W-:-:S03]  /*1a3f0*/  IMAD.MOV.U32 R26, RZ, RZ, R3 ;  /* 0x000000ffff1a7224 */ /* 0x000fc600078e0003 */
[----:B------:R-:W4:Y:S01]  /*1a400*/  LDL.LU R3, [R1+0xb00] ;  /* 0x000b000001037983 */ /* 0x000f220000300800 */
[----:B------:R-:W-:Y:S02]  /*1a410*/  IMAD.MOV.U32 R24, RZ, RZ, R12 ;  /* 0x000000ffff187224 */ /* 0x000fe400078e000c */
[----:B------:R-:W-:Y:S01]  /*1a420*/  IMAD.MOV.U32 R16, RZ, RZ, R14 ;  /* 0x000000ffff107224 */ /* 0x000fe200078e000e */
        /* <DEDUP_REMOVED lines=10> */
[----:B------:R-:W-:Y:S04]  /*1a4d0*/  STL.64 [R1+0x16f8], R24 ;  /* 0x0016f81801007387 */ /* 0x000fe80000100a00 */
[----:B------:R-:W-:Y:S04]  /*1a4e0*/  STL.64 [R1+0x548], R26 ;  /* 0x0005481a01007387 */ /* 0x000fe80000100a00 */
[----:B------:R0:W-:Y:S01]  /*1a4f0*/  STL.64 [R1+0x1700], R26 ;  /* 0x0017001a01007387 */ /* 0x0001e20000100a00 */
[----:B------:R-:W-:-:S03]  /*1a500*/  IMAD.MOV.U32 R91, RZ, RZ, R11 ;  /* 0x000000ffff5b7224 */ /* 0x000fc600078e000b */
[----:B------:R-:W4:Y:S01]  /*1a510*/  LDL.LU R11, [R1+0x590] ;  /* 0x00059000010b7983 */ /* 0x000f220000300800 */
[----:B------:R-:W-:Y:S01]  /*1a520*/  IMAD.MOV.U32 R90, RZ, RZ, R10 ;  /* 0x000000ffff5a7224 */ /* 0x000fe200078e000a */
[----:B------:R-:W-:Y:S01]  /*1a530*/  MOV R37, R9 ;  /* 0x0000000900257202 */ /* 0x000fe20000000f00 */
[----:B------:R-:W-:Y:S02]  /*1a540*/  IMAD.MOV.U32 R36, RZ, RZ, R7 ;  /* 0x000000ffff247224 */ /* 0x000fe400078e0007 */
[----:B------:R-:W-:Y:S02]  /*1a550*/  IMAD.MOV.U32 R40, RZ, RZ, R5 ;  /* 0x000000ffff287224 */ /* 0x000fe400078e0005 */
[----:B------:R-:W4:Y:S04]  /*1a560*/  LDL.LU R5, [R1+0xb10] ;  /* 0x000b100001057983 */ /* 0x000f280000300800 */
[----:B------:R-:W4:Y:S01]  /*1a570*/  LDL.LU R10, [R1+0x598] ;  /* 0x00059800010a7983 */ /* 0x000f220000300800 */
[----:B------:R-:W-:-:S03]  /*1a580*/  IMAD.MOV.U32 R41, RZ, RZ, R6 ;  /* 0x000000ffff297224 */ /* 0x000fc600078e0006 */
[----:B------:R-:W4:Y:S04]  /*1a590*/  LDL.LU R9, [R1+0xb14] ;  /* 0x000b140001097983 */ /* 0x000f280000300800 */
[----:B------:R-:W-:Y:S04]  /*1a5a0*/  STL.64 [R1+0x550], R90 ;  /* 0x0005505a01007387 */ /* 0x000fe80000100a00 */
[----:B------:R-:W-:Y:S04]  /*1a5b0*/  STL.64 [R1+0x1708], R90 ;  /* 0x0017085a01007387 */ /* 0x000fe80000100a00 */
[----:B------:R-:W4:Y:S04]  /*1a5c0*/  LDL.LU R7, [R1+0x5a0] ;  /* 0x0005a00001077983 */ /* 0x000f280000300800 */
[----:B------:R-:W4:Y:S01]  /*1a5d0*/  LDL.LU R6, [R1+0xb18] ;  /* 0x000b180001067983 */ /* 0x000f220000300800 */
[----:B---3--:R-:W-:-:S03]  /*1a5e0*/  IMAD.MOV.U32 R49, RZ, RZ, R2 ;  /* 0x000000ffff317224 */ /* 0x008fc600078e0002 */
[----:B------:R-:W3:Y:S01]  /*1a5f0*/  LDL.LU R2, [R1+0x5a8] ;  /* 0x0005a80001027983 */ /* 0x000ee20000300800 */
[----:B--2---:R-:W-:-:S03]  /*1a600*/  IMAD.MOV.U32 R48, RZ, RZ, R0 ;  /* 0x000000ffff307224 */ /* 0x004fc600078e0000 */
[----:B------:R-:W2:Y:S04]  /*1a610*/  LDL.LU R0, [R1+0xb1c] ;  /* 0x000b1c0001007983 */ /* 0x000ea80000300800 */
[----:B------:R-:W-:Y:S04]  /*1a620*/  STL.64 [R1+0x558], R36 ;  /* 0x0005582401007387 */ /* 0x000fe80000100a00 */
[----:B------:R1:W-:Y:S04]  /*1a630*/  STL.64 [R1+0x1718], R36 ;  /* 0x0017182401007387 */ /* 0x0003e80000100a00 */
[----:B------:R-:W-:Y:S04]  /*1a640*/  STL.64 [R1+0x560], R40 ;  /* 0x0005602801007387 */ /* 0x000fe80000100a00 */
[----:B------:R0:W-:Y:S01]  /*1a650*/  STL [R1+0x1720], R41 ;  /* 0x0017202901007387 */ /* 0x0001e20000100800 */
[----:B----4-:R-:W-:-:S03]  /*1a660*/  IMAD.MOV.U32 R51, RZ, RZ, R8 ;  /* 0x000000ffff337224 */ /* 0x010fc600078e0008 */
[----:B------:R-:W4:Y:S01]  /*1a670*/  LDL.LU R8, [R1+0x5b0] ;  /* 0x0005b00001087983 */ /* 0x000f220000300800 */
[----:B------:R-:W-:-:S03]  /*1a680*/  IMAD.MOV.U32 R50, RZ, RZ, R3 ;  /* 0x000000ffff327224 */ /* 0x000fc600078e0003 */
[----:B------:R-:W4:Y:S04]  /*1a690*/  LDL.LU R3, [R1+0xb20] ;  /* 0x000b200001037983 */ /* 0x000f280000300800 */
[----:B------:R-:W-:Y:S04]  /*1a6a0*/  STL.64 [R1+0x568], R48 ;  /* 0x0005683001007387 */ /* 0x000fe80000100a00 */
[----:B------:R1:W-:Y:S04]  /*1a6b0*/  STL.64 [R1+0x1728], R48 ;  /* 0x0017283001007387 */ /* 0x0003e80000100a00 */
[----:B------:R-:W-:Y:S01]  /*1a6c0*/  STL.64 [R1+0x570], R50 ;  /* 0x0005703201007387 */ /* 0x000fe20000100a00 */
[----:B------:R-:W-:-:S03]  /*1a6d0*/  IMAD.MOV.U32 R61, RZ, RZ, R19 ;  /* 0x000000ffff3d7224 */ /* 0x000fc600078e0013 */
[----:B0-----:R-:W4:Y:S01]  /*1a6e0*/  LDL.LU R27, [R1+0x5b8] ;  /* 0x0005b800011b7983 */ /* 0x001f220000300800 */
        /* <DEDUP_REMOVED lines=8> */
[----:B------:R-:W4:Y:S01]  /*1a770*/  LDL.LU R17, [R1+0x5d0] ;  /* 0x0005d00001117983 */ /* 0x000f220000300800 */
[----:B------:R-:W-:-:S02]  /*1a780*/  IMAD.MOV.U32 R65, RZ, RZ, R11 ;  /* 0x000000ffff417224 */ /* 0x000fc400078e000b */
[----:B------:R-:W-:Y:S02]  /*1a790*/  IMAD.MOV.U32 R64, RZ, RZ, R5 ;  /* 0x000000ffff407224 */ /* 0x000fe400078e0005 */
[----:B------:R-:W4:Y:S04]  /*1a7a0*/  LDL.LU R5, [R1+0xb30] ;  /* 0x000b300001057983 */ /* 0x000f280000300800 */
[----:B------:R-:W-:Y:S04]  /*1a7b0*/  STL.64 [R1+0x588], R14 ;  /* 0x0005880e01007387 */ /* 0x000fe80000100a00 */
[----:B------:R-:W4:Y:S04]  /*1a7c0*/  LDL.LU R25, [R1+0x5d8] ;  /* 0x0005d80001197983 */ /* 0x000f280000300800 */
[----:B------:R-:W4:Y:S04]  /*1a7d0*/  LDL.LU R24, [R1+0xb34] ;  /* 0x000b340001187983 */ /* 0x000f280000300800 */
[----:B------:R-:W4:Y:S01]  /*1a7e0*/  LDL.LU R16, [R1+0x5e0] ;  /* 0x0005e00001107983 */ /* 0x000f220000300800 */
[----:B------:R-:W-:-:S03]  /*1a7f0*/  MOV R19, R7 ;  /* 0x0000000700137202 */ /* 0x000fc60000000f00 */
[----:B------:R-:W4:Y:S01]  /*1a800*/  LDL.LU R11, [R1+0xb38] ;  /* 0x000b3800010b7983 */ /* 0x000f220000300800 */
[----:B------:R-:W-:-:S03]  /*1a810*/  IMAD.MOV.U32 R18, RZ, RZ, R6 ;  /* 0x000000ffff127224 */ /* 0x000fc600078e0006 */
[----:B------:R-:W4:Y:S04]  /*1a820*/  LDL.LU R7, [R1+0x5e8] ;  /* 0x0005e80001077983 */ /* 0x000f280000300800 */
[----:B------:R-:W4:Y:S04]  /*1a830*/  LDL.LU R6, [R1+0xb3c] ;  /* 0x000b3c0001067983 */ /* 0x000f280000300800 */
[----:B------:R-:W-:Y:S01]  /*1a840*/  STL.64 [R1+0x590], R64 ;  /* 0x0005904001007387 */ /* 0x000fe20000100a00 */
[----:B---3--:R-:W-:-:S03]  /*1a850*/  IMAD.MOV.U32 R45, RZ, RZ, R2 ;  /* 0x000000ffff2d7224 */ /* 0x008fc600078e0002 */
[----:B------:R-:W3:Y:S01]  /*1a860*/  LDL.LU R2, [R1+0x5f0] ;  /* 0x0005f00001027983 */ /* 0x000ee20000300800 */
[----:B--2---:R-:W-:-:S03]  /*1a870*/  IMAD.MOV.U32 R44, RZ, RZ, R0 ;  /* 0x000000ffff2c7224 */ /* 0x004fc600078e0000 */
[----:B------:R-:W2:Y:S01]  /*1a880*/  LDL.LU R0, [R1+0xb40] ;  /* 0x000b400001007983 */ /* 0x000ea20000300800 */
[----:B------:R-:W-:Y:S02]  /*1a890*/  IMAD.MOV.U32 R68, RZ, RZ, R9 ;  /* 0x000000ffff447224 */ /* 0x000fe400078e0009 */
[----:B------:R-:W-:-:S05]  /*1a8a0*/  IMAD.MOV.U32 R69, RZ, RZ, R10 ;  /* 0x000000ffff457224 */ /* 0x000fca00078e000a */
[----:B------:R-:W-:Y:S04]  /*1a8b0*/  STL.64 [R1+0x598], R68 ;  /* 0x0005984401007387 */ /* 0x000fe80000100a00 */
[----:B------:R-:W-:Y:S04]  /*1a8c0*/  STL.64 [R1+0x5a0], R18 ;  /* 0x0005a01201007387 */ /* 0x000fe80000100a00 */
[----:B------:R-:W2:Y:S01]  /*1a8d0*/  LDL.LU R9, [R1+0x5f8] ;  /* 0x0005f80001097983 */ /* 0x000ea20000300800 */
[----:B----4-:R-:W-:-:S03]  /*1a8e0*/  IMAD.MOV.U32 R75, RZ, RZ, R8 ;  /* 0x000000ffff4b7224 */ /* 0x010fc600078e0008 */
[----:B------:R-:W4:Y:S01]  /*1a8f0*/  LDL.LU R8, [R1+0xb44] ;  /* 0x000b440001087983 */ /* 0x000f220000300800 */
[----:B------:R-:W-:-:S03]  /*1a900*/  IMAD.MOV.U32 R74, RZ, RZ, R3 ;  /* 0x000000ffff4a7224 */ /* 0x000fc600078e0003 */
[----:B------:R-:W4:Y:S04]  /*1a910*/  LDL.LU R10, [R1+0x600] ;  /* 0x00060000010a7983 */ /* 0x000f280000300800 */
[----:B------:R-:W4:Y:S04]  /*1a920*/  LDL.LU R3, [R1+0xb48] ;  /* 0x000b480001037983 */ /* 0x000f280000300800 */
[----:B------:R-:W-:Y:S01]  /*1a930*/  STL.64 [R1+0x5a8], R44 ;  /* 0x0005a82c01007387 */ /* 0x000fe20000100a00 */
[----:B------:R-:W-:Y:S02]  /*1a940*/  IMAD.MOV.U32 R57, RZ, RZ, R27 ;  /* 0x000000ffff397224 */ /* 0x000fe400078e001b */
[----:B------:R-:W-:-:S02]  /*1a950*/  IMAD.MOV.U32 R56, RZ, RZ, R22 ;  /* 0x000000ffff387224 */ /* 0x000fc400078e0016 */
[----:B------:R-:W4:Y:S01]  /*1a960*/  LDL.LU R22, [R1+0xb4c] ;  /* 0x000b4c0001167983 */ /* 0x000f220000300800 */
[----:B------:R-:W-:Y:S02]  /*1a970*/  IMAD.MOV.U32 R83, RZ, RZ, R26 ;  /* 0x000000ffff537224 */ /* 0x000fe400078e001a */
[----:B------:R-:W-:Y:S02]  /*1a980*/  IMAD.MOV.U32 R82, RZ, RZ, R23 ;  /* 0x000000ffff527224 */ /* 0x000fe400078e0017 */
[----:B------:R-:W4:Y:S01]  /*1a990*/  LDL.LU R23, [R1+0x608] ;  /* 0x0006080001177983 */ /* 0x000f220000300800 */
[----:B------:R-:W-:-:S03]  /*1a9a0*/  IMAD.MOV.U32 R67, RZ, RZ, R21 ;  /* 0x000000ffff437224 */ /* 0x000fc600078e0015 */
[----:B------:R-:W-:Y:S01]  /*1a9b0*/  STL.64 [R1+0x5b0], R74 ;  /* 0x0005b04a01007387 */ /* 0x000fe20000100a00 */
[----:B------:R-:W-:-:S03]  /*1a9c0*/  IMAD.MOV.U32 R66, RZ, RZ, R20 ;  /* 0x000000ffff427224 */ /* 0x000fc600078e0014 */
[----:B------:R-:W4:Y:S04]  /*1a9d0*/  LDL.LU R21, [R1+0x610] ;  /* 0x0006100001157983 */ /* 0x000f280000300800 */
[----:B------:R-:W4:Y:S04]  /*1a9e0*/  LDL.LU R20, [R1+0xb50] ;  /* 0x000b500001147983 */ /* 0x000f280000300800 */
[----:B------:R-:W-:Y:S01]  /*1a9f0*/  STL.64 [R1+0x5b8], R56 ;  /* 0x0005b83801007387 */ /* 0x000fe20000100a00 */
[----:B------:R-:W-:-:S03]  /*1aa00*/  IMAD.MOV.U32 R85, RZ, RZ, R17 ;  /* 0x000000ffff557224 */ /* 0x000fc600078e0011 */
[----:B------:R-:W-:Y:S04]  /*1aa10*/  STL.64 [R1+0x5c0], R82 ;  /* 0x0005c05201007387 */ /* 0x000fe80000100a00 */
[----:B------:R-:W4:Y:S01]  /*1aa20*/  LDL.LU R17, [R1+0x618] ;  /* 0x0006180001117983 */ /* 0x000f220000300800 */
[----:B------:R-:W-:-:S03]  /*1aa30*/  IMAD.MOV.U32 R84, RZ, RZ, R5 ;  /* 0x000000ffff547224 */ /* 0x000fc600078e0005 */
[----:B------:R-:W4:Y:S04]  /*1aa40*/  LDL.LU R5, [R1+0xb54] ;  /* 0x000b540001057983 */ /* 0x000f280000300800 */
[----:B------:R-:W-:Y:S01]  /*1aa50*/  STL.64 [R1+0x5c8], R66 ;  /* 0x0005c84201007387 */ /* 0x000fe20000100a00 */
[----:B------:R-:W-:Y:S01]  /*1aa60*/  MOV R33, R25 ;  /* 0x0000001900217202 */ /* 0x000fe20000000f00 */
[----:B------:R-:W-:Y:S02]  /*1aa70*/  IMAD.MOV.U32 R32, RZ, RZ, R24 ;  /* 0x000000ffff207224 */ /* 0x000fe400078e0018 */
[----:B------:R-:W-:Y:S02]  /*1aa80*/  IMAD.MOV.U32 R31, RZ, RZ, R16 ;  /* 0x000000ffff1f7224 */ /* 0x000fe400078e0010 */
[----:B------:R-:W4:Y:S01]  /*1aa90*/  LDL.LU R16, [R1+0x620] ;  /* 0x0006200001107983 */ /* 0x000f220000300800 */
[----:B------:R-:W-:-:S03]  /*1aaa0*/  IMAD.MOV.U32 R30, RZ, RZ, R11 ;  /* 0x000000ffff1e7224 */ /* 0x000fc600078e000b */
[----:B------:R-:W4:Y:S01]  /*1aab0*/  LDL.LU R11, [R1+0xbb0] ;  /* 0x000bb000010b7983 */ /* 0x000f220000300800 */
[----:B------:R-:W-:-:S03]  /*1aac0*/  IMAD.MOV.U32 R35, RZ, RZ, R7 ;  /* 0x000000ffff237224 */ /* 0x000fc600078e0007 */
[----:B------:R-:W-:Y:S01]  /*1aad0*/  STL.64 [R1+0x5d0], R84 ;  /* 0x0005d05401007387 */ /* 0x000fe20000100a00 */
[----:B------:R-:W-:-:S03]  /*1aae0*/  IMAD.MOV.U32 R34, RZ, RZ, R6 ;  /* 0x000000ffff227224 */ /* 0x000fc600078e0006 */
[----:B------:R-:W4:Y:S04]  /*1aaf0*/  LDL.LU R7, [R1+0x628] ;  /* 0x0006280001077983 */ /* 0x000f280000300800 */
[----:B------:R-:W4:Y:S04]  /*1ab00*/  LDL.LU R6, [R1+0xbb4] ;  /* 0x000bb40001067983 */ /* 0x000f280000300800 */
[----:B------:R-:W-:Y:S04]  /*1ab10*/  STL.64 [R1+0x5d8], R32 ;  /* 0x0005d82001007387 */ /* 0x000fe80000100a00 */
[----:B------:R-:W-:Y:S01]  /*1ab20*/  STL.64 [R1+0x5e0], R30 ;  /* 0x0005e01e01007387 */ /* 0x000fe20000100a00 */
[----:B---3--:R-:W-:-:S03]  /*1ab30*/  IMAD.MOV.U32 R47, RZ, RZ, R2 ;  /* 0x000000ffff2f7224 */ /* 0x008fc600078e0002 */
[----:B------:R-:W3:Y:S01]  /*1ab40*/  LDL.LU R2, [R1+0x630] ;  /* 0x0006300001027983 */ /* 0x000ee20000300800 */
[----:B--2---:R-:W-:-:S03]  /*1ab50*/  IMAD.MOV.U32 R46, RZ, RZ, R0 ;  /* 0x000000ffff2e7224 */ /* 0x004fc600078e0000 */
[----:B------:R-:W2:Y:S04]  /*1ab60*/  LDL.LU R0, [R1+0xbb8] ;  /* 0x000bb80001007983 */ /* 0x000ea80000300800 */
[----:B------:R-:W-:Y:S01]  /*1ab70*/  STL.64 [R1+0x5e8], R34 ;  /* 0x0005e82201007387 */ /* 0x000fe20000100a00 */
[----:B----4-:R-:W-:-:S03]  /*1ab80*/  IMAD.MOV.U32 R43, RZ, RZ, R10 ;  /* 0x000000ffff2b7224 */ /* 0x010fc600078e000a */
[----:B------:R-:W4:Y:S01]  /*1ab90*/  LDL.LU R10, [R1+0x638] ;  /* 0x00063800010a7983 */ /* 0x000f220000300800 */
[----:B------:R-:W-:-:S03]  /*1aba0*/  IMAD.MOV.U32 R42, RZ, RZ, R3 ;  /* 0x000000ffff2a7224 */ /* 0x000fc600078e0003 */
[----:B------:R-:W4:Y:S04]  /*1abb0*/  LDL.LU R3, [R1+0xbbc] ;  /* 0x000bbc0001037983 */ /* 0x000f280000300800 */
[----:B------:R-:W-:Y:S04]  /*1abc0*/  STL.64 [R1+0x5f0], R46 ;  /* 0x0005f02e01007387 */ /* 0x000fe80000100a00 */
        /* <DEDUP_REMOVED lines=8> */
[----:B------:R-:W-:-:S03]  /*1ac50*/  IMAD.MOV.U32 R23, RZ, RZ, R21 ;  /* 0x000000ffff177224 */ /* 0x000fc600078e0015 */
[----:B------:R-:W4:Y:S01]  /*1ac60*/  LDL.LU R25, [R1+0x648] ;  /* 0x0006480001197983 */ /* 0x000f220000300800 */
[----:B------:R-:W-:Y:S01]  /*1ac70*/  IMAD.MOV.U32 R22, RZ, RZ, R20 ;  /* 0x000000ffff167224 */ /* 0x000fe200078e0014 */
[----:B------:R-:W-:Y:S01]  /*1ac80*/  MOV R81, R17 ;  /* 0x0000001100517202 */ /* 0x000fe20000000f00 */
[----:B------:R-:W-:Y:S02]  /*1ac90*/  IMAD.MOV.U32 R80, RZ, RZ, R5 ;  /* 0x000000ffff507224 */ /* 0x000fe400078e0005 */
[----:B------:R-:W4:Y:S04]  /*1aca0*/  LDL.LU R5, [R1+0xbc8] ;  /* 0x000bc80001057983 */ /* 0x000f280000300800 */
[----:B------:R-:W4:Y:S04]  /*1acb0*/  LDL.LU R17, [R1+0x650] ;  /* 0x0006500001117983 */ /* 0x000f280000300800 */
[----:B------:R-:W-:Y:S01]  /*1acc0*/  STL.64 [R1+0x610], R22 ;  /* 0x0006101601007387 */ /* 0x000fe20000100a00 */
[----:B------:R-:W-:-:S02]  /*1acd0*/  IMAD.MOV.U32 R59, RZ, RZ, R16 ;  /* 0x000000ffff3b7224 */ /* 0x000fc400078e0010 */
[----:B------:R-:W-:Y:S02]  /*1ace0*/  IMAD.MOV.U32 R58, RZ, RZ, R11 ;  /* 0x000000ffff3a7224 */ /* 0x000fe400078e000b */
[----:B------:R-:W4:Y:S04]  /*1acf0*/  LDL.LU R11, [R1+0xbcc] ;  /* 0x000bcc00010b7983 */ /* 0x000f280000300800 */
[----:B------:R-:W-:Y:S04]  /*1ad00*/  STL.64 [R1+0x618], R80 ;  /* 0x0006185001007387 */ /* 0x000fe80000100a00 */
[----:B------:R-:W-:Y:S04]  /*1ad10*/  STL.64 [R1+0x620], R58 ;  /* 0x0006203a01007387 */ /* 0x000fe80000100a00 */
[----:B------:R-:W4:Y:S01]  /*1ad20*/  LDL.LU R16, [R1+0x658] ;  /* 0x0006580001107983 */ /* 0x000f220000300800 */
        /* <DEDUP_REMOVED lines=8> */
[----:B------:R-:W4:Y:S01]  /*1adb0*/  LDL.LU R3, [R1+0xbd4] ;  /* 0x000bd40001037983 */ /* 0x000f220000300800 */
[----:B------:R-:W-:-:S03]  /*1adc0*/  IMAD.MOV.U32 R70, RZ, RZ, R26 ;  /* 0x000000ffff467224 */ /* 0x000fc600078e001a */
[----:B------:R-:W-:Y:S04]  /*1add0*/  STL.64 [R1+0x630], R52 ;  /* 0x0006303401007387 */ /* 0x000fe80000100a00 */
[----:B------:R-:W-:Y:S01]  /*1ade0*/  STL.64 [R1+0x638], R20 ;  /* 0x0006381401007387 */ /* 0x000fe20000100a00 */
[----:B------:R-:W-:Y:S02]  /*1adf0*/  IMAD.MOV.U32 R71, RZ, RZ, R27 ;  /* 0x000000ffff477224 */ /* 0x000fe400078e001b */
[----:B------:R-:W-:-:S03]  /*1ae00*/  IMAD.MOV.U32 R72, RZ, RZ, R24 ;  /* 0x000000ffff487224 */ /* 0x000fc600078e0018 */
[----:B------:R-:W-:Y:S04]  /*1ae10*/  STL.64 [R1+0x640], R70 ;  /* 0x0006404601007387 */ /* 0x000fe80000100a00 */
[----:B-1----:R-:W4:Y:S01]  /*1ae20*/  LDL.LU R36, [R1+0x670] ;  /* 0x0006700001247983 */ /* 0x002f220000300800 */
[----:B------:R-:W-:-:S03]  /*1ae30*/  IMAD.MOV.U32 R73, RZ, RZ, R25 ;  /* 0x000000ffff497224 */ /* 0x000fc600078e0019 */
[----:B------:R-:W4:Y:S04]  /*1ae40*/  LDL.LU R27, [R1+0xbd8] ;  /* 0x000bd800011b7983 */ /* 0x000f280000300800 */
[----:B------:R-:W4:Y:S01]  /*1ae50*/  LDL.LU R26, [R1+0x678] ;  /* 0x00067800011a7983 */ /* 0x000f220000300800 */
[----:B------:R-:W-:-:S03]  /*1ae60*/  IMAD.MOV.U32 R78, RZ, RZ, R5 ;  /* 0x000000ffff4e7224 */ /* 0x000fc600078e0005 */
[----:B------:R-:W4:Y:S04]  /*1ae70*/  LDL.LU R5, [R1+0xbdc] ;  /* 0x000bdc0001057983 */ /* 0x000f280000300800 */
[----:B------:R-:W-:Y:S01]  /*1ae80*/  STL.64 [R1+0x648], R72 ;  /* 0x0006484801007387 */ /* 0x000fe20000100a00 */
[----:B---3--:R-:W-:-:S03]  /*1ae90*/  IMAD.MOV.U32 R29, RZ, RZ, R2 ;  /* 0x000000ffff1d7224 */ /* 0x008fc600078e0002 */
[----:B------:R-:W3:Y:S01]  /*1aea0*/  LDL.LU R2, [R1+0x680] ;  /* 0x0006800001027983 */ /* 0x000ee20000300800 */
[----:B--2---:R-:W-:-:S03]  /*1aeb0*/  IMAD.MOV.U32 R28, RZ, RZ, R0 ;  /* 0x000000ffff1c7224 */ /* 0x004fc600078e0000 */
[----:B------:R-:W2:Y:S01]  /*1aec0*/  LDL.LU R0, [R1+0xbe0] ;  /* 0x000be00001007983 */ /* 0x000ea20000300800 */
[----:B------:R-:W-:Y:S02]  /*1aed0*/  IMAD.MOV.U32 R79, RZ, RZ, R17 ;  /* 0x000000ffff4f7224 */ /* 0x000fe400078e0011 */
[----:B------:R-:W-:Y:S01]  /*1aee0*/  IMAD.MOV.U32 R17, RZ, RZ, R16 ;  /* 0x000000ffff117224 */ /* 0x000fe200078e0010 */
[----:B------:R-:W-:Y:S02]  /*1aef0*/  MOV R16, R11 ;  /* 0x0000000b00107202 */ /* 0x000fe40000000f00 */
[----:B------:R-:W-:Y:S04]  /*1af00*/  STL.64 [R1+0x650], R78 ;  /* 0x0006504e01007387 */ /* 0x000fe80000100a00 */
[----:B------:R-:W2:Y:S01]  /*1af10*/  LDL.LU R11, [R1+0x688] ;  /* 0x00068800010b7983 */ /* 0x000ea20000300800 */
[----:B----4-:R-:W-:-:S03]  /*1af20*/  IMAD.MOV.U32 R25, RZ, RZ, R10 ;  /* 0x000000ffff197224 */ /* 0x010fc600078e000a */
[----:B------:R-:W4:Y:S01]  /*1af30*/  LDL.LU R10, [R1+0xbe4] ;  /* 0x000be400010a7983 */ /* 0x000f220000300800 */
[----:B------:R-:W-:-:S03]  /*1af40*/  IMAD.MOV.U32 R24, RZ, RZ, R3 ;  /* 0x000000ffff187224 */ /* 0x000fc600078e0003 */
[----:B------:R-:W4:Y:S04]  /*1af50*/  LDL.LU R41, [R1+0x690] ;  /* 0x0006900001297983 */ /* 0x000f280000300800 */
[----:B------:R-:W4:Y:S04]  /*1af60*/  LDL.LU R37, [R1+0xbe8] ;  /* 0x000be80001257983 */ /* 0x000f280000300800 */
[----:B------:R-:W4:Y:S04]  /*1af70*/  LDL R3, [R1+0x9c0] ;  /* 0x0009c00001037983 */ /* 0x000f280000100800 */
[----:B------:R-:W-:Y:S04]  /*1af80*/  STL.64 [R1+0x658], R16 ;  /* 0x0006581001007387 */ /* 0x000fe80000100a00 */
[----:B------:R-:W-:Y:S04]  /*1af90*/  STL.64 [R1+0x660], R28 ;  /* 0x0006601c01007387 */ /* 0x000fe80000100a00 */
[----:B------:R-:W-:Y:S01]  /*1afa0*/  STL.64 [R1+0x668], R24 ;  /* 0x0006681801007387 */ /* 0x000fe20000100a00 */
[----:B------:R-:W-:-:S03]  /*1afb0*/  IMAD.MOV.U32 R55, RZ, RZ, R36 ;  /* 0x000000ffff377224 */ /* 0x000fc600078e0024 */
[----:B------:R-:W4:Y:S01]  /*1afc0*/  LDL.LU R36, [R1+0x698] ;  /* 0x0006980001247983 */ /* 0x000f220000300800 */
[----:B------:R-:W-:Y:S02]  /*1afd0*/  IMAD.MOV.U32 R54, RZ, RZ, R27 ;  /* 0x000000ffff367224 */ /* 0x000fe400078e001b */
[----:B------:R-:W-:Y:S02]  /*1afe0*/  IMAD.MOV.U32 R27, RZ, RZ, R26 ;  /* 0x000000ffff1b7224 */ /* 0x000fe400078e001a */
[----:B------:R-:W-:Y:S02]  /*1aff0*/  IMAD.MOV.U32 R26, RZ, RZ, R5 ;  /* 0x000000ffff1a7224 */ /* 0x000fe400078e0005 */
[----:B------:R-:W4:Y:S04]  /*1b000*/  LDL.LU R5, [R1+0x6a0] ;  /* 0x0006a00001057983 */ /* 0x000f280000300800 */
[----:B------:R-:W-:Y:S01]  /*1b010*/  STL.64 [R1+0x670], R54 ;  /* 0x0006703601007387 */ /* 0x000fe20000100a00 */
[----:B---3--:R-:W-:-:S03]  /*1b020*/  IMAD.MOV.U32 R91, RZ, RZ, R2 ;  /* 0x000000ffff5b7224 */ /* 0x008fc600078e0002 */
[----:B------:R-:W3:Y:S01]  /*1b030*/  LDL.LU R2, [R1+0xbec] ;  /* 0x000bec0001027983 */ /* 0x000ee20000300800 */
[----:B--2---:R-:W-:-:S03]  /*1b040*/  IMAD.MOV.U32 R90, RZ, RZ, R0 ;  /* 0x000000ffff5a7224 */ /* 0x004fc600078e0000 */
[----:B------:R-:W2:Y:S01]  /*1b050*/  LDL.LU R0, [R1+0xbf0] ;  /* 0x000bf00001007983 */ /* 0x000ea20000300800 */
[----:B------:R-:W-:Y:S02]  /*1b060*/  IMAD R4, R93, -0x80, R4 ;  /* 0xffffff805d047824 */ /* 0x000fe400078e0204 */
[----:B------:R-:W-:Y:S01]  /*1b070*/  IMAD.MOV.U32 R49, RZ, RZ, R88 ;  /* 0x000000ffff317224 */ /* 0x000fe200078e0058 */
[----:B------:R-:W3:Y:S02]  /*1b080*/  LDL R92, [R1+0x9bc] ;  /* 0x0009bc00015c7983 */ /* 0x000ee40000100800 */
[----:B------:R-:W-:Y:S01]  /*1b090*/  ISETP.GT.AND P5, PT, R4, RZ, PT ;  /* 0x000000ff0400720c */ /* 0x000fe20003fa4270 */
[----:B--2---:R-:W-:-:S12]  /*1b0a0*/  IMAD.MOV.U32 R88, RZ, RZ, R0 ;  /* 0x000000ffff587224 */ /* 0x004fd800078e0000 */
[----:B----4-:R-:W2:Y:S01]  /*1b0b0*/  @P5 LDG.E.U16 R3, desc[UR16][R88.64] ;  /* 0x0000001058035981 */ /* 0x010ea2000c1e1500 */
[----:B------:R-:W-:Y:S02]  /*1b0c0*/  IMAD.MOV.U32 R62, RZ, RZ, R37 ;  /* 0x000000ffff3e7224 */ /* 0x000fe400078e0025 */
[----:B------:R-:W-:Y:S01]  /*1b0d0*/  IMAD.MOV.U32 R63, RZ, RZ, R41 ;  /* 0x000000ffff3f7224 */ /* 0x000fe200078e0029 */
[----:B------:R-:W-:Y:S01]  /*1b0e0*/  STL.64 [R1+0x678], R26 ;  /* 0x0006781a01007387 */ /* 0x000fe20000100a00 */
[----:B------:R-:W-:Y:S01]  /*1b0f0*/  IMAD.MOV.U32 R37, RZ, RZ, R86 ;  /* 0x000000ffff257224 */ /* 0x000fe200078e0056 */
[----:B------:R-:W-:Y:S02]  /*1b100*/  MOV R48, R5 ;  /* 0x0000000500307202 */ /* 0x000fe40000000f00 */
[----:B------:R-:W-:Y:S04]  /*1b110*/  STL.64 [R1+0x680], R90 ;  /* 0x0006805a01007387 */ /* 0x000fe80000100a00 */
[----:B------:R-:W4:Y:S04]  /*1b120*/  LDL R41, [R1+0x9b8] ;  /* 0x0009b80001297983 */ /* 0x000f280000100800 */
[----:B------:R-:W4:Y:S04]  /*1b130*/  LDL R77, [R1+0x9b0] ;  /* 0x0009b000014d7983 */ /* 0x000f280000100800 */
[----:B------:R-:W4:Y:S04]  /*1b140*/  LDL R76, [R1+0x9ac] ;  /* 0x0009ac00014c7983 */ /* 0x000f280000100800 */
[----:B------:R-:W-:Y:S04]  /*1b150*/  STL.64 [R1+0x688], R10 ;  /* 0x0006880a01007387 */ /* 0x000fe80000100a00 */
[----:B------:R-:W-:Y:S01]  /*1b160*/  STL.64 [R1+0x690], R62 ;  /* 0x0006903e01007387 */ /* 0x000fe20000100a00 */
[----:B---3--:R-:W-:-:S03]  /*1b170*/  IMAD.MOV.U32 R86, RZ, RZ, R2 ;  /* 0x000000ffff567224 */ /* 0x008fc600078e0002 */
[----:B------:R-:W-:Y:S04]  /*1b180*/  STL.64 [R1+0x698], R36 ;  /* 0x0006982401007387 */ /* 0x000fe80000100a00 */
[----:B------:R-:W-:Y:S04]  /*1b190*/  STL.64 [R1+0x6a0], R48 ;  /* 0x0006a03001007387 */ /* 0x000fe80000100a00 */
[----:B------:R-:W3:Y:S04]  /*1b1a0*/  LDL R5, [R1+0x9a8] ;  /* 0x0009a80001057983 */ /* 0x000ee80000100800 */
[----:B------:R-:W3:Y:S04]  /*1b1b0*/  LDL R93, [R1+0x9a4] ;  /* 0x0009a400015d7983 */ /* 0x000ee80000100800 */
[----:B------:R-:W3:Y:S04]  /*1b1c0*/  @P5 LDG.E.U16 R92, desc[UR16][R86.64] ;  /* 0x00000010565c5981 */ /* 0x000ee8000c1e1500 */
[----:B--2---:R0:W-:Y:S04]  /*1b1d0*/  @P5 STL [R1+0x9c0], R3 ;  /* 0x0009c00301005387 */ /* 0x0041e80000100800 */
[----:B------:R-:W2:Y:S04]  /*1b1e0*/  LDL R2, [R1+0x99c] ;  /* 0x00099c0001027983 */ /* 0x000ea80000100800 */
[----:B------:R-:W2:Y:S04]  /*1b1f0*/  LDL R0, [R1+0x998] ;  /* 0x0009980001007983 */ /* 0x000ea80000100800 */
[----:B0-----:R-:W2:Y:S04]  /*1b200*/  LDL R3, [R1+0x9a0] ;  /* 0x0009a00001037983 */ /* 0x001ea80000100800 */
[----:B------:R-:W-:Y:S04]  /*1b210*/  STL [R1+0xecc], R88 ;  /* 0x000ecc5801007387 */ /* 0x000fe80000100800 */
[----:B------:R0:W-:Y:S04]  /*1b220*/  STL [R1+0x100c], R88 ;  /* 0x00100c5801007387 */ /* 0x0001e80000100800 */
[----:B0-----:R-:W2:Y:S01]  /*1b230*/  LDL R88, [R1+0x9b4] ;  /* 0x0009b40001587983 */ /* 0x001ea20000100800 */
[----:B------:R-:W-:-:S02]  /*1b240*/  ISETP.GT.AND P3, PT, R4, 0x1, PT ;  /* 0x000000010400780c */ /* 0x000fc40003f64270 */
[C---:B------:R-:W-:Y:S01]  /*1b250*/  ISETP.GT.AND P2, PT, R4.reuse, 0x2, PT ;  /* 0x000000020400780c */ /* 0x040fe20003f44270 */
[----:B------:R-:W-:Y:S01]  /*1b260*/  STL [R1+0xec8], R89 ;  /* 0x000ec85901007387 */ /* 0x000fe20000100800 */
[----:B------:R-:W-:-:S09]  /*1b270*/  ISETP.GT.AND P4, PT, R4, 0x3, PT ;  /* 0x000000030400780c */ /* 0x000fd20003f84270 */
[----:B----4-:R-:W4:Y:S04]  /*1b280*/  @P3 LDG.E.U16 R41, desc[UR16][R48.64] ;  /* 0x0000001030293981 */ /* 0x010f28000c1e1500 */
[----:B------:R0:W-:Y:S01]  /*1b290*/  STL [R1+0x1010], R89 ;  /* 0x0010105901007387 */ /* 0x0001e20000100800 */
[----:B------:R-:W-:-:S03]  /*1b2a0*/  ISETP.GT.AND P6, PT, R4, 0x4, PT ;  /* 0x000000040400780c */ /* 0x000fc60003fc4270 */
[----:B------:R-:W4:Y:S04]  /*1b2b0*/  @P2 LDG.E.U16 R76, desc[UR16][R10.64] ;  /* 0x000000100a4c2981 */ /* 0x000f28000c1e1500 */
[----:B------:R-:W4:Y:S04]  /*1b2c0*/  @P2 LDG.E.U16 R77, desc[UR16][R62.64] ;  /* 0x000000103e4d2981 */ /* 0x000f28000c1e1500 */
[----:B0-----:R-:W4:Y:S04]  /*1b2d0*/  LDL.LU R89, [R1+0x98c] ;  /* 0x00098c0001597983 */ /* 0x001f280000300800 */
[----:B---3--:R0:W-:Y:S04]  /*1b2e0*/  @P5 STL [R1+0x9bc], R92 ;  /* 0x0009bc5c01005387 */ /* 0x0081e80000100800 */
[----:B------:R-:W3:Y:S04]  /*1b2f0*/  @P4 LDG.E.U16 R5, desc[UR16][R90.64] ;  /* 0x000000105a054981 */ /* 0x000ee8000c1e1500 */
[----:B------:R-:W3:Y:S04]  /*1b300*/  @P4 LDG.E.U16 R93, desc[UR16][R26.64] ;  /* 0x000000101a5d4981 */ /* 0x000ee8000c1e1500 */
[----:B0-----:R-:W3:Y:S04]  /*1b310*/  LDL R92, [R1+0x994] ;  /* 0x00099400015c7983 */ /* 0x001ee80000100800 */
[----:B------:R-:W-:Y:S04]  /*1b320*/  STL [R1+0xed4], R86 ;  /* 0x000ed45601007387 */ /* 0x000fe80000100800 */
[----:B------:R0:W-:Y:S04]  /*1b330*/  STL [R1+0x1014], R86 ;  /* 0x0010145601007387 */ /* 0x0001e80000100800 */
[----:B0-----:R-:W3:Y:S04]  /*1b340*/  LDL.LU R86, [R1+0x990] ;  /* 0x0009900001567983 */ /* 0x001ee80000300800 */
[----:B--2---:R-:W2:Y:S04]  /*1b350*/  @P6 LDG.E.U16 R2, desc[UR16][R24.64] ;  /* 0x0000001018026981 */ /* 0x004ea8000c1e1500 */
[----:B------:R-:W2:Y:S04]  /*1b360*/  @P6 LDG.E.U16 R3, desc[UR16][R54.64] ;  /* 0x0000001036036981 */ /* 0x000ea8000c1e1500 */
[----:B------:R-:W2:Y:S01]  /*1b370*/  @P3 LDG.E.U16 R88, desc[UR16][R36.64] ;  /* 0x0000001024583981 */ /* 0x000ea2000c1e1500 */
[----:B------:R-:W-:-:S03]  /*1b380*/  ISETP.GT.AND P5, PT, R4, 0x5, PT ;  /* 0x000000050400780c */ /* 0x000fc60003fa4270 */
[----:B------:R-:W-:Y:S04]  /*1b390*/  STL [R1+0xed0], R87 ;  /* 0x000ed05701007387 */ /* 0x000fe80000100800 */
[----:B------:R-:W-:Y:S04]  /*1b3a0*/  STL [R1+0x1018], R87 ;  /* 0x0010185701007387 */ /* 0x000fe80000100800 */
[----:B------:R-:W2:Y:S04]  /*1b3b0*/  LDL.LU.64 R48, [R1+0x1728] ;  /* 0x0017280001307983 */ /* 0x000ea80000300a00 */
[----:B----4-:R0:W-:Y:S04]  /*1b3c0*/  @P3 STL [R1+0x9b8], R41 ;  /* 0x0009b82901003387 */ /* 0x0101e80000100800 */
[----:B------:R-:W4:Y:S04]  /*1b3d0*/  @P5 LDG.E.U16 R0, desc[UR16][R28.64] ;  /* 0x000000101c005981 */ /* 0x000f28000c1e1500 */
[----:B0-----:R-:W4:Y:S04]  /*1b3e0*/  LDL.LU R41, [R1+0x1720] ;  /* 0x0017200001297983 */ /* 0x001f280000300800 */
[----:B------:R-:W4:Y:S04]  /*1b3f0*/  LDL.LU.64 R36, [R1+0x1718] ;  /* 0x0017180001247983 */ /* 0x000f280000300a00 */
[----:B---3--:R-:W3:Y:S04]  /*1b400*/  @P5 LDG.E.U16 R92, desc[UR16][R16.64] ;  /* 0x00000010105c5981 */ /* 0x008ee8000c1e1500 */
[----:B--2---:R-:W-:Y:S04]  /*1b410*/  @P3 STL [R1+0x9b4], R88 ;  /* 0x0009b45801003387 */ /* 0x004fe80000100800 */
[----:B------:R-:W2:Y:S04]  /*1b420*/  LDL.LU R62, [R1+0x1710] ;  /* 0x00171000013e7983 */ /* 0x000ea80000300800 */
[----:B------:R-:W2:Y:S04]  /*1b430*/  LDL R63, [R1+0xbac] ;  /* 0x000bac00013f7983 */ /* 0x000ea80000100800 */
[----:B------:R-:W2:Y:S04]  /*1b440*/  LDL R10, [R1+0xba8] ;  /* 0x000ba800010a7983 */ /* 0x000ea80000100800 */
[----:B------:R-:W2:Y:S04]  /*1b450*/  LDL R11, [R1+0x988] ;  /* 0x00098800010b7983 */ /* 0x000ea80000100800 */
[----:B------:R0:W-:Y:S01]  /*1b460*/  @P2 STL [R1+0x9ac], R76 ;  /* 0x0009ac4c01002387 */ /* 0x0001e20000100800 */
[----:B------:R-:W-:-:S03]  /*1b470*/  ISETP.GT.AND P3, PT, R4, 0x6, PT ;  /* 0x000000060400780c */ /* 0x000fc60003f64270 */
[----:B0-----:R-:W2:Y:S04]  /*1b480*/  LDL R76, [R1+0x984] ;  /* 0x00098400014c7983 */ /* 0x001ea80000100800 */
[----:B------:R0:W-:Y:S04]  /*1b490*/  @P2 STL [R1+0x9b0], R77 ;  /* 0x0009b04d01002387 */ /* 0x0001e80000100800 */
[----:B------:R-:W2:Y:S04]  /*1b4a0*/  LDL.LU.64 R90, [R1+0x1708] ;  /* 0x00170800015a7983 */ /* 0x000ea80000300a00 */
[----:B------:R-:W2:Y:S04]  /*1b4b0*/  @P3 LDG.E.U16 R86, desc[UR16][R78.64] ;  /* 0x000000104e563981 */ /* 0x000ea8000c1e1500 */
[----:B0-----:R-:W2:Y:S04]  /*1b4c0*/  LDL R77, [R1+0x980] ;  /* 0x00098000014d7983 */ /* 0x001ea80000100800 */
[----:B------:R0:W-:Y:S04]  /*1b4d0*/  @P4 STL [R1+0x9a8], R5 ;  /* 0x0009a80501004387 */ /* 0x0001e80000100800 */
[----:B------:R-:W2:Y:S04]  /*1b4e0*/  @P3 LDG.E.U16 R89, desc[UR16][R72.64] ;  /* 0x0000001048593981 */ /* 0x000ea8000c1e1500 */
[----:B0-----:R-:W2:Y:S04]  /*1b4f0*/  LDL R5, [R1+0x97c] ;  /* 0x00097c0001057983 */ /* 0x001ea80000100800 */
[----:B------:R-:W2:Y:S04]  /*1b500*/  LDL.LU.64 R26, [R1+0x1700] ;  /* 0x00170000011a7983 */ /* 0x000ea80000300a00 */
[----:B------:R-:W-:Y:S04]  /*1b510*/  @P4 STL [R1+0x9a4], R93 ;  /* 0x0009a45d01004387 */ /* 0x000fe80000100800 */
[----:B------:R0:W-:Y:S01]  /*1b520*/  @P6 STL [R1+0x9a0], R3 ;  /* 0x0009a00301006387 */ /* 0x0001e20000100800 */
[----:B------:R-:W-:-:S02]  /*1b530*/  ISETP.GT.AND P2, PT, R4, 0x7, PT ;  /* 0x000000070400780c */ /* 0x000fc40003f44270 */
[C---:B------:R-:W-:Y:S01]  /*1b540*/  ISETP.GT.AND P4, PT, R4.reuse, 0x8, PT ;  /* 0x000000080400780c */ /* 0x040fe20003f84270 */
[----:B------:R-:W2:Y:S04]  /*1b550*/  LDL R55, [R1+0x974] ;  /* 0x0009740001377983 */ /* 0x000ea80000100800 */
[----:B0-----:R-:W2:Y:S04]  /*1b560*/  LDL R3, [R1+0x978] ;  /* 0x0009780001037983 */ /* 0x001ea80000100800 */
[----:B------:R-:W2:Y:S04]  /*1b570*/  LDL.LU R88, [R1+0x958] ;  /* 0x0009580001587983 */ /* 0x000ea80000300800 */
[----:B------:R-:W2:Y:S04]  /*1b580*/  LDL.LU R93, [R1+0x954] ;  /* 0x00095400015d7983 */ /* 0x000ea80000300800 */
[----:B------:R-:W2:Y:S04]  /*1b590*/  LDL.LU.64 R24, [R1+0x16f8] ;  /* 0x0016f80001187983 */ /* 0x000ea80000300a00 */
[----:B------:R-:W-:Y:S01]  /*1b5a0*/  @P6 STL [R1+0x99c], R2 ;  /* 0x00099c0201006387 */ /* 0x000fe20000100800 */
[----:B------:R-:W-:-:S03]  /*1b5b0*/  ISETP.GT.AND P6, PT, R4, 0x9, PT ;  /* 0x000000090400780c */ /* 0x000fc60003fc4270 */
[----:B------:R-:W2:Y:S04]  /*1b5c0*/  LDL R54, [R1+0x970] ;  /* 0x0009700001367983 */ /* 0x000ea80000100800 */
[----:B------:R-:W2:Y:S04]  /*1b5d0*/  LDL R29, [R1+0x96c] ;  /* 0x00096c00011d7983 */ /* 0x000ea80000100800 */
[----:B------:R-:W2:Y:S04]  /*1b5e0*/  LDL.LU.64 R16, [R1+0x16f0] ;  /* 0x0016f00001107983 */ /* 0x000ea80000300a00 */
[----:B---3--:R0:W-:Y:S04]  /*1b5f0*/  @P5 STL [R1+0x994], R92 ;  /* 0x0009945c01005387 */ /* 0x0081e80000100800 */
[----:B0-----:R-:W3:Y:S04]  /*1b600*/  LDL R92, [R1+0x968] ;  /* 0x00096800015c7983 */ /* 0x001ee80000100800 */
[----:B----4-:R0:W-:Y:S01]  /*1b610*/  @P5 STL [R1+0x998], R0 ;  /* 0x0009980001005387 */ /* 0x0101e20000100800 */
[----:B------:R-:W-:-:S03]  /*1b620*/  ISETP.GT.AND P5, PT, R4, 0xa, PT ;  /* 0x0000000a0400780c */ /* 0x000fc60003fa4270 */
[----:B------:R-:W4:Y:S04]  /*1b630*/  LDL.LU.64 R78, [R1+0x16e8] ;  /* 0x0016e800014e7983 */ /* 0x000f280000300a00 */
[----:B------:R-:W3:Y:S04]  /*1b640*/  LDL R28, [R1+0x964] ;  /* 0x00096400011c7983 */ /* 0x000ee80000100800 */
[----:B------:R-:W3:Y:S04]  /*1b650*/  LDL R2, [R1+0x960] ;  /* 0x0009600001027983 */ /* 0x000ee80000100800 */
[----:B--2---:R-:W2:Y:S04]  /*1b660*/  @P2 LDG.E.U16 R63, desc[UR16][R70.64] ;  /* 0x00000010463f2981 */ /* 0x004ea8000c1e1500 */
[----:B------:R-:W3:Y:S04]  /*1b670*/  @P2 LDG.E.U16 R10, desc[UR16][R20.64] ;  /* 0x00000010140a2981 */ /* 0x000ee8000c1e1500 */
[----:B------:R-:W3:Y:S04]  /*1b680*/  @P4 LDG.E.U16 R11, desc[UR16][R52.64] ;  /* 0x00000010340b4981 */ /* 0x000ee8000c1e1500 */
[----:B------:R-:W4:Y:S04]  /*1b690*/  @P4 LDG.E.U16 R76, desc[UR16][R6.64] ;  /* 0x00000010064c4981 */ /* 0x000f28000c1e1500 */
[----:B------:R-:W4:Y:S04]  /*1b6a0*/  @P6 LDG.E.U16 R77, desc[UR16][R58.64] ;  /* 0x000000103a4d6981 */ /* 0x000f28000c1e1500 */
[----:B------:R-:W-:Y:S04]  /*1b6b0*/  STL [R1+0x101c], R86 ;  /* 0x00101c5601007387 */ /* 0x000fe80000100800 */
[----:B------:R-:W4:Y:S04]  /*1b6c0*/  LDL.LU.64 R72, [R1+0x16e0] ;  /* 0x0016e00001487983 */ /* 0x000f280000300a00 */
[----:B0-----:R-:W4:Y:S04]  /*1b6d0*/  LDL R0, [R1+0x95c] ;  /* 0x00095c0001007983 */ /* 0x001f280000100800 */
[----:B------:R-:W4:Y:S01]  /*1b6e0*/  @P6 LDG.E.U16 R5, desc[UR16][R80.64] ;  /* 0x0000001050056981 */ /* 0x000f22000c1e1500 */
[----:B------:R-:W-:-:S03]  /*1b6f0*/  ISETP.GT.AND P3, PT, R4, 0xb, PT ;  /* 0x0000000b0400780c */ /* 0x000fc60003f64270 */
[----:B------:R-:W4:Y:S04]  /*1b700*/  @P5 LDG.E.U16 R55, desc[UR16][R38.64] ;  /* 0x0000001026375981 */ /* 0x000f28000c1e1500 */
[----:B------:R-:W4:Y:S04]  /*1b710*/  @P5 LDG.E.U16 R3, desc[UR16][R22.64] ;  /* 0x0000001016035981 */ /* 0x000f28000c1e1500 */
[----:B------:R-:W-:Y:S04]  /*1b720*/  STL [R1+0x1020], R89 ;  /* 0x0010205901007387 */ /* 0x000fe80000100800 */
[----:B------:R-:W4:Y:S04]  /*1b730*/  LDL.LU.64 R70, [R1+0x16d8] ;  /* 0x0016d80001467983 */ /* 0x000f280000300a00 */
[----:B------:R-:W4:Y:S04]  /*1b740*/  @P3 LDG.E.U16 R54, desc[UR16][R42.64] ;  /* 0x000000102a363981 */ /* 0x000f28000c1e1500 */
[----:B------:R-:W4:Y:S04]  /*1b750*/  @P3 LDG.E.U16 R29, desc[UR16][R8.64] ;  /* 0x00000010081d3981 */ /* 0x000f28000c1e1500 */
[----:B--2---:R0:W-:Y:S04]  /*1b760*/  @P2 STL [R1+0xbac], R63 ;  /* 0x000bac3f01002387 */ /* 0x0041e80000100800 */
[----:B0-----:R-:W2:Y:S04]  /*1b770*/  LDL.LU R63, [R1+0x16d0] ;  /* 0x0016d000013f7983 */ /* 0x001ea80000300800 */
[----:B------:R-:W2:Y:S04]  /*1b780*/  LDL.LU.64 R20, [R1+0x16c8] ;  /* 0x0016c80001147983 */ /* 0x000ea80000300a00 */
[----:B---3--:R0:W-:Y:S01]  /*1b790*/  @P2 STL [R1+0xba8], R10 ;  /* 0x000ba80a01002387 */ /* 0x0081e20000100800 */
[----:B------:R-:W-:-:S03]  /*1b7a0*/  ISETP.GT.AND P2, PT, R4, 0xc, PT ;  /* 0x0000000c0400780c */ /* 0x000fc60003f44270 */
[----:B0-----:R-:W3:Y:S04]  /*1b7b0*/  LDL.LU R10, [R1+0x16c0] ;  /* 0x0016c000010a7983 */ /* 0x001ee80000300800 */
[----:B------:R-:W2:Y:S04]  /*1b7c0*/  LDL.LU.64 R52, [R1+0x16b8] ;  /* 0x0016b80001347983 */ /* 0x000ea80000300a00 */
[----:B------:R0:W-:Y:S04]  /*1b7d0*/  @P4 STL [R1+0x988], R11 ;  /* 0x0009880b01004387 */ /* 0x0001e80000100800 */
[----:B------:R-:W2:Y:S04]  /*1b7e0*/  @P2 LDG.E.U16 R92, desc[UR16][R46.64] ;  /* 0x000000102e5c2981 */ /* 0x000ea8000c1e1500 */
[----:B------:R-:W3:Y:S04]  /*1b7f0*/  @P2 LDG.E.U16 R28, desc[UR16][R34.64] ;  /* 0x00000010221c2981 */ /* 0x000ee8000c1e1500 */
[----:B0-----:R-:W3:Y:S04]  /*1b800*/  LDL.LU R11, [R1+0x16b0] ;  /* 0x0016b000010b7983 */ /* 0x001ee80000300800 */
[----:B------:R-:W3:Y:S04]  /*1b810*/  LDL.LU.64 R6, [R1+0x16a8] ;  /* 0x0016a80001067983 */ /* 0x000ee80000300a00 */
[----:B----4-:R0:W-:Y:S01]  /*1b820*/  @P4 STL [R1+0x984], R76 ;  /* 0x0009844c01004387 */ /* 0x0101e20000100800 */
[----:B------:R-:W-:-:S03]  /*1b830*/  ISETP.GT.AND P4, PT, R4, 0xd, PT ;  /* 0x0000000d0400780c */ /* 0x000fc60003f84270 */
[----:B0-----:R-:W4:Y:S04]  /*1b840*/  LDL.LU R76, [R1+0x16a0] ;  /* 0x0016a000014c7983 */ /* 0x001f280000300800 */
[----:B------:R-:W4:Y:S04]  /*1b850*/  LDL.LU.64 R58, [R1+0x1698] ;  /* 0x00169800013a7983 */ /* 0x000f280000300a00 */
[----:B------:R0:W-:Y:S04]  /*1b860*/  @P6 STL [R1+0x980], R77 ;  /* 0x0009804d01006387 */ /* 0x0001e80000100800 */
[----:B------:R-:W4:Y:S04]  /*1b870*/  LDL R80, [R1+0xba0] ;  /* 0x000ba00001507983 */ /* 0x000f280000100800 */
[----:B------:R-:W4:Y:S04]  /*1b880*/  @P4 LDG.E.U16 R0, desc[UR16][R32.64] ;  /* 0x0000001020004981 */ /* 0x000f28000c1e1500 */
[----:B0-----:R-:W4:Y:S04]  /*1b890*/  LDL R77, [R1+0xba4] ;  /* 0x000ba400014d7983 */ /* 0x001f280000100800 */
[----:B------:R-:W-:Y:S01]  /*1b8a0*/  @P6 STL [R1+0x97c], R5 ;  /* 0x00097c0501006387 */ /* 0x000fe20000100800 */
[----:B------:R-:W-:-:S03]  /*1b8b0*/  ISETP.GT.AND P6, PT, R4, 0xe, PT ;  /* 0x0000000e0400780c */ /* 0x000fc60003fc4270 */
[----:B------:R-:W4:Y:S04]  /*1b8c0*/  LDL.LU.64 R22, [R1+0x1690] ;  /* 0x0016900001167983 */ /* 0x000f280000300a00 */
[----:B------:R-:W4:Y:S04]  /*1b8d0*/  LDL R81, [R1+0x950] ;  /* 0x0009500001517983 */ /* 0x000f280000100800 */
[----:B------:R0:W-:Y:S04]  /*1b8e0*/  @P5 STL [R1+0x978], R3 ;  /* 0x0009780301005387 */ /* 0x0001e80000100800 */
[----:B------:R-:W4:Y:S04]  /*1b8f0*/  @P4 LDG.E.U16 R2, desc[UR16][R30.64] ;  /* 0x000000101e024981 */ /* 0x000f28000c1e1500 */
[----:B------:R-:W4:Y:S04]  /*1b900*/  @P6 LDG.E.U16 R88, desc[UR16][R84.64] ;  /* 0x0000001054586981 */ /* 0x000f28000c1e1500 */
[----:B0-----:R-:W4:Y:S04]  /*1b910*/  LDL R3, [R1+0x94c] ;  /* 0x00094c0001037983 */ /* 0x001f280000100800 */
[----:B------:R-:W4:Y:S04]  /*1b920*/  LDL.LU.64 R38, [R1+0x1688] ;  /* 0x0016880001267983 */ /* 0x000f280000300a00 */
[----:B------:R-:W4:Y:S04]  /*1b930*/  LDL R5, [R1+0x948] ;  /* 0x0009480001057983 */ /* 0x000f280000100800 */
[----:B------:R0:W-:Y:S01]  /*1b940*/  @P5 STL [R1+0x974], R55 ;  /* 0x0009743701005387 */ /* 0x0001e20000100800 */
[----:B------:R-:W-:-:S03]  /*1b950*/  ISETP.GT.AND P5, PT, R4, 0xf, PT ;  /* 0x0000000f0400780c */ /* 0x000fc60003fa4270 */
[----:B------:R-:W4:Y:S04]  /*1b960*/  @P6 LDG.E.U16 R93, desc[UR16][R66.64] ;  /* 0x00000010425d6981 */ /* 0x000f28000c1e1500 */
[----:B0-----:R-:W4:Y:S04]  /*1b970*/  LDL R55, [R1+0x944] ;  /* 0x0009440001377983 */ /* 0x001f280000100800 */
[----:B------:R-:W4:Y:S04]  /*1b980*/  LDL.LU.64 R42, [R1+0x1680] ;  /* 0x00168000012a7983 */ /* 0x000f280000300a00 */
[----:B------:R-:W4:Y:S04]  /*1b990*/  LDL.LU.64 R8, [R1+0x1678] ;  /* 0x0016780001087983 */ /* 0x000f280000300a00 */
[----:B------:R0:W-:Y:S04]  /*1b9a0*/  @P3 STL [R1+0x96c], R29 ;  /* 0x00096c1d01003387 */ /* 0x0001e80000100800 */
[----:B0-----:R-:W4:Y:S04]  /*1b9b0*/  LDL R29, [R1+0x940] ;  /* 0x00094000011d7983 */ /* 0x001f280000100800 */
[----:B------:R-:W-:Y:S01]  /*1b9c0*/  @P3 STL [R1+0x970], R54 ;  /* 0x0009703601003387 */ /* 0x000fe20000100800 */
[----:B------:R-:W-:-:S03]  /*1b9d0*/  ISETP.GT.AND P3, PT, R4, 0x10, PT ;  /* 0x000000100400780c */ /* 0x000fc60003f64270 */
[----:B------:R-:W4:Y:S04]  /*1b9e0*/  LDL.LU.64 R46, [R1+0x1670] ;  /* 0x00167000012e7983 */ /* 0x000f280000300a00 */
[----:B--2---:R0:W-:Y:S04]  /*1b9f0*/  @P2 STL [R1+0x968], R92 ;  /* 0x0009685c01002387 */ /* 0x0041e80000100800 */
[----:B0-----:R-:W2:Y:S04]  /*1ba00*/  LDL R92, [R1+0x93c] ;  /* 0x00093c00015c7983 */ /* 0x001ea80000100800 */
[----:B------:R-:W2:Y:S04]  /*1ba10*/  LDL.LU.64 R34, [R1+0x1668] ;  /* 0x0016680001227983 */ /* 0x000ea80000300a00 */
[----:B---3--:R-:W-:Y:S04]  /*1ba20*/  @P2 STL [R1+0x964], R28 ;  /* 0x0009641c01002387 */ /* 0x008fe80000100800 */
[----:B------:R-:W3:Y:S04]  /*1ba30*/  LDL R31, [R1+0x938] ;  /* 0x00093800011f7983 */ /* 0x000ee80000100800 */
[----:B------:R-:W3:Y:S04]  /*1ba40*/  LDL.LU.64 R32, [R1+0x1660] ;  /* 0x0016600001207983 */ /* 0x000ee80000300a00 */
[----:B------:R-:W3:Y:S04]  /*1ba50*/  LDL R54, [R1+0x934] ;  /* 0x0009340001367983 */ /* 0x000ee80000100800 */
[----:B----4-:R-:W4:Y:S04]  /*1ba60*/  @P5 LDG.E.U16 R80, desc[UR16][R56.64] ;  /* 0x0000001038505981 */ /* 0x010f28000c1e1500 */
[----:B------:R-:W4:Y:S04]  /*1ba70*/  @P5 LDG.E.U16 R77, desc[UR16][R82.64] ;  /* 0x00000010524d5981 */ /* 0x000f28000c1e1500 */
[----:B------:R0:W-:Y:S04]  /*1ba80*/  @P4 STL [R1+0x95c], R0 ;  /* 0x00095c0001004387 */ /* 0x0001e80000100800 */
[----:B------:R-:W4:Y:S04]  /*1ba90*/  @P3 LDG.E.U16 R81, desc[UR16][R74.64] ;  /* 0x000000104a513981 */ /* 0x000f28000c1e1500 */
[----:B------:R1:W-:Y:S04]  /*1baa0*/  @P4 STL [R1+0x960], R2 ;  /* 0x0009600201004387 */ /* 0x0003e80000100800 */
[----:B------:R-:W4:Y:S04]  /*1bab0*/  LDL.LU.64 R84, [R1+0x1658] ;  /* 0x0016580001547983 */ /* 0x000f280000300a00 */
[----:B------:R-:W4:Y:S04]  /*1bac0*/  @P3 LDG.E.U16 R3, desc[UR16][R44.64] ;  /* 0x000000102c033981 */ /* 0x000f28000c1e1500 */
[----:B0-----:R-:W4:Y:S04]  /*1bad0*/  LDL R0, [R1+0x930] ;  /* 0x0009300001007983 */ /* 0x001f280000100800 */
[----:B------:R-:W4:Y:S04]  /*1bae0*/  LDL R30, [R1+0x92c] ;  /* 0x00092c00011e7983 */ /* 0x000f280000100800 */
[----:B------:R-:W-:Y:S04]  /*1baf0*/  STL [R1+0x1024], R88 ;  /* 0x0010245801007387 */ /* 0x000fe80000100800 */
[----:B------:R-:W4:Y:S04]  /*1bb00*/  LDL.LU.64 R66, [R1+0x1650] ;  /* 0x0016500001427983 */ /* 0x000f280000300a00 */
[----:B-1----:R-:W4:Y:S04]  /*1bb10*/  LDL R2, [R1+0x928] ;  /* 0x0009280001027983 */ /* 0x002f280000100800 */
[----:B------:R-:W4:Y:S01]  /*1bb20*/  LDL R28, [R1+0x924] ;  /* 0x00092400011c7983 */ /* 0x000f220000100800 */
[----:B------:R-:W-:-:S02]  /*1bb30*/  ISETP.GT.AND P2, PT, R4, 0x11, PT ;  /* 0x000000110400780c */ /* 0x000fc40003f44270 */
[C---:B------:R-:W-:Y:S01]  /*1bb40*/  ISETP.GT.AND P4, PT, R4.reuse, 0x12, PT ;  /* 0x000000120400780c */ /* 0x040fe20003f84270 */
[----:B------:R-:W-:Y:S01]  /*1bb50*/  STL [R1+0x1028], R93 ;  /* 0x0010285d01007387 */ /* 0x000fe20000100800 */
[----:B------:R-:W-:-:S03]  /*1bb60*/  ISETP.GT.AND P6, PT, R4, 0x13, PT ;  /* 0x000000130400780c */ /* 0x000fc60003fc4270 */
[----:B------:R-:W4:Y:S06]  /*1bb70*/  LDL.LU.64 R82, [R1+0x1648] ;  /* 0x0016480001527983 */ /* 0x000f2c0000300a00 */
[----:B------:R-:W4:Y:S04]  /*1bb80*/  @P2 LDG.E.U16 R55, desc[UR16][R68.64] ;  /* 0x0000001044372981 */ /* 0x000f28000c1e1500 */
[----:B------:R-:W4:Y:S04]  /*1bb90*/  @P2 LDG.E.U16 R5, desc[UR16][R18.64] ;  /* 0x0000001012052981 */ /* 0x000f28000c1e1500 */
[----:B------:R-:W4:Y:S04]  /*1bba0*/  @P4 LDG.E.U16 R29, desc[UR16][R64.64] ;  /* 0x00000010401d4981 */ /* 0x000f28000c1e1500 */
[----:B--2---:R-:W2:Y:S04]  /*1bbb0*/  @P4 LDG.E.U16 R92, desc[UR16][R14.64] ;  /* 0x000000100e5c4981 */ /* 0x004ea8000c1e1500 */
[----:B---3--:R-:W3:Y:S04]  /*1bbc0*/  @P6 LDG.E.U16 R31, desc[UR16][R60.64] ;  /* 0x000000103c1f6981 */ /* 0x008ee8000c1e1500 */
[----:B------:R-:W3:Y:S04]  /*1bbd0*/  @P6 LDG.E.U16 R54, desc[UR16][R12.64] ;  /* 0x000000100c366981 */ /* 0x000ee8000c1e1500 */
[----:B----4-:R0:W-:Y:S04]  /*1bbe0*/  @P5 STL [R1+0xba4], R77 ;  /* 0x000ba44d01005387 */ /* 0x0101e80000100800 */
[----:B0-----:R-:W4:Y:S04]  /*1bbf0*/  LDL.LU R77, [R1+0x1640] ;  /* 0x00164000014d7983 */ /* 0x001f280000300800 */
[----:B------:R-:W4:Y:S04]  /*1bc00*/  LDL.LU.64 R56, [R1+0x1638] ;  /* 0x0016380001387983 */ /* 0x000f280000300a00 */
[----:B------:R0:W-:Y:S01]  /*1bc10*/  @P5 STL [R1+0xba0], R80 ;  /* 0x000ba05001005387 */ /* 0x0001e20000100800 */
[----:B------:R-:W-:-:S03]  /*1bc20*/  ISETP.GT.AND P5, PT, R4, 0x14, PT ;  /* 0x000000140400780c */ /* 0x000fc60003fa4270 */
[----:B0-----:R-:W4:Y:S04]  /*1bc30*/  LDL.LU R80, [R1+0x1630] ;  /* 0x0016300001507983 */ /* 0x001f280000300800 */
[----:B------:R-:W4:Y:S04]  /*1bc40*/  LDL.LU.64 R74, [R1+0x1628] ;  /* 0x00162800014a7983 */ /* 0x000f280000300a00 */
[----:B------:R0:W-:Y:S04]  /*1bc50*/  @P3 STL [R1+0x950], R81 ;  /* 0x0009505101003387 */ /* 0x0001e80000100800 */
[----:B------:R-:W4:Y:S04]  /*1bc60*/  @P5 LDG.E.U16 R0, desc[UR16][R50.64] ;  /* 0x0000001032005981 */ /* 0x000f28000c1e1500 */
[----:B------:R-:W4:Y:S04]  /*1bc70*/  @P5 LDG.E.U16 R30, desc[UR16][R48.64] ;  /* 0x00000010301e5981 */ /* 0x000f28000c1e1500 */
[----:B0-----:R-:W4:Y:S04]  /*1bc80*/  LDL.LU R81, [R1+0x1620] ;  /* 0x0016200001517983 */ /* 0x001f280000300800 */
[----:B------:R-:W4:Y:S04]  /*1bc90*/  LDL.LU.64 R44, [R1+0x1618] ;  /* 0x00161800012c7983 */ /* 0x000f280000300a00 */
[----:B------:R0:W-:Y:S01]  /*1bca0*/  @P3 STL [R1+0x94c], R3 ;  /* 0x00094c0301003387 */ /* 0x0001e20000100800 */
[----:B------:R-:W-:-:S03]  /*1bcb0*/  ISETP.GT.AND P3, PT, R4, 0x15, PT ;  /* 0x000000150400780c */ /* 0x000fc60003f64270 */
[----:B0-----:R-:W4:Y:S10]  /*1bcc0*/  LDL.LU R3, [R1+0x1614] ;  /* 0x0016140001037983 */ /* 0x001f340000300800 */
[----:B------:R-:W4:Y:S04]  /*1bcd0*/  @P3 LDG.E.U16 R2, desc[UR16][R40.64] ;  /* 0x0000001028023981 */ /* 0x000f28000c1e1500 */
[----:B------:R-:W4:Y:S04]  /*1bce0*/  @P3 LDG.E.U16 R28, desc[UR16][R36.64] ;  /* 0x00000010241c3981 */ /* 0x000f28000c1e1500 */
[----:B------:R-:W4:Y:S04]  /*1bcf0*/  LDL.LU R18, [R1+0x1610] ;  /* 0x0016100001127983 */ /* 0x000f280000300800 */
[----:B------:R-:W4:Y:S04]  /*1bd00*/  LDL R19, [R1+0xb9c] ;  /* 0x000b9c0001137983 */ /* 0x000f280000100800 */
[----:B------:R-:W4:Y:S04]  /*1bd10*/  LDL R68, [R1+0xb98] ;  /* 0x000b980001447983 */ /* 0x000f280000100800 */
[----:B------:R-:W-:Y:S04]  /*1bd20*/  @P2 STL [R1+0x944], R55 ;  /* 0x0009443701002387 */ /* 0x000fe80000100800 */
[----:B------:R0:W-:Y:S04]  /*1bd30*/  @P2 STL [R1+0x948], R5 ;  /* 0x0009480501002387 */ /* 0x0001e80000100800 */
[----:B------:R-:W4:Y:S04]  /*1bd40*/  LDL.LU.64 R64, [R1+0x1608] ;  /* 0x0016080001407983 */ /* 0x000f280000300a00 */
[----:B------:R-:W4:Y:S04]  /*1bd50*/  LDL R69, [R1+0x918] ;  /* 0x0009180001457983 */ /* 0x000f280000100800 */
[----:B0-----:R-:W4:Y:S04]  /*1bd60*/  LDL R5, [R1+0x914] ;  /* 0x0009140001057983 */ /* 0x001f280000100800 */
[----:B------:R-:W4:Y:S01]  /*1bd70*/  LDL.LU.64 R14, [R1+0x1600] ;  /* 0x00160000010e7983 */ /* 0x000f220000300a00 */
[----:B------:R-:W-:-:S03]  /*1bd80*/  ISETP.GT.AND P2, PT, R4, 0x16, PT ;  /* 0x000000160400780c */ /* 0x000fc60003f44270 */
[----:B--2---:R0:W-:Y:S04]  /*1bd90*/  @P4 STL [R1+0x93c], R92 ;  /* 0x00093c5c01004387 */ /* 0x0041e80000100800 */
[----:B0-----:R-:W2:Y:S04]  /*1bda0*/  LDL R92, [R1+0x910] ;  /* 0x00091000015c7983 */ /* 0x001ea80000100800 */
[----:B------:R0:W-:Y:S04]  /*1bdb0*/  @P4 STL [R1+0x940], R29 ;  /* 0x0009401d01004387 */ /* 0x0001e80000100800 */
[----:B0-----:R-:W2:Y:S04]  /*1bdc0*/  LDL R29, [R1+0x90c] ;  /* 0x00090c00011d7983 */ /* 0x001ea80000100800 */
[----:B------:R-:W2:Y:S04]  /*1bdd0*/  LDL.LU.64 R60, [R1+0x15f8] ;  /* 0x0015f800013c7983 */ /* 0x000ea80000300a00 */
[----:B---3--:R0:W-:Y:S04]  /*1bde0*/  @P6 STL [R1+0x938], R31 ;  /* 0x0009381f01006387 */ /* 0x0081e80000100800 */
[----:B0-----:R-:W3:Y:S04]  /*1bdf0*/  LDL R31, [R1+0x908] ;  /* 0x00090800011f7983 */ /* 0x001ee80000100800 */
[----:B------:R-:W3:Y:S04]  /*1be00*/  LDL.LU.64 R12, [R1+0x15f0] ;  /* 0x0015f000010c7983 */ /* 0x000ee80000300a00 */
[----:B------:R-:W3:Y:S04]  /*1be10*/  LDL R55, [R1+0x904] ;  /* 0x0009040001377983 */ /* 0x000ee80000100800 */
[----:B------:R-:W-:Y:S04]  /*1be20*/  @P6 STL [R1+0x934], R54 ;  /* 0x0009343601006387 */ /* 0x000fe80000100800 */
[----:B------:R-:W3:Y:S04]  /*1be30*/  LDL.LU.64 R50, [R1+0x15e8] ;  /* 0x0015e80001327983 */ /* 0x000ee80000300a00 */
[----:B----4-:R0:W-:Y:S04]  /*1be40*/  @P5 STL [R1+0x930], R0 ;  /* 0x0009300001005387 */ /* 0x0101e80000100800 */
[----:B0-----:R-:W4:Y:S04]  /*1be50*/  LDL R0, [R1+0x900] ;  /* 0x0009000001007983 */ /* 0x001f280000100800 */
[----:B------:R-:W4:Y:S04]  /*1be60*/  LDL.LU.64 R48, [R1+0x15e0] ;  /* 0x0015e00001307983 */ /* 0x000f280000300a00 */
[----:B------:R-:W4:Y:S04]  /*1be70*/  LDL R54, [R1+0x8fc] ;  /* 0x0008fc0001367983 */ /* 0x000f280000100800 */
[----:B------:R-:W-:Y:S04]  /*1be80*/  @P5 STL [R1+0x92c], R30 ;  /* 0x00092c1e01005387 */ /* 0x000fe80000100800 */
[----:B------:R-:W4:Y:S04]  /*1be90*/  LDL.LU.64 R40, [R1+0x15d8] ;  /* 0x0015d80001287983 */ /* 0x000f280000300a00 */
[----:B------:R0:W-:Y:S04]  /*1bea0*/  @P3 STL [R1+0x928], R2 ;  /* 0x0009280201003387 */ /* 0x0001e80000100800 */
[----:B------:R-:W4:Y:S04]  /*1beb0*/  @P2 LDG.E.U16 R3, desc[UR16][R90.64] ;  /* 0x000000105a032981 */ /* 0x000f28000c1e1500 */
[----:B0-----:R-:W4:Y:S04]  /*1bec0*/  LDL R2, [R1+0x8f8] ;  /* 0x0008f80001027983 */ /* 0x001f280000100800 */
[----:B------:R-:W4:Y:S04]  /*1bed0*/  LDL.LU.64 R36, [R1+0x15d0] ;  /* 0x0015d00001247983 */ /* 0x000f280000300a00 */
[----:B------:R0:W-:Y:S04]  /*1bee0*/  @P3 STL [R1+0x924], R28 ;  /* 0x0009241c01003387 */ /* 0x0001e80000100800 */
[----:B0-----:R-:W4:Y:S04]  /*1bef0*/  LDL R28, [R1+0x8f4] ;  /* 0x0008f400011c7983 */ /* 0x001f280000100800 */
[----:B------:R-:W4:Y:S01]  /*1bf00*/  LDL.LU R90, [R1+0x15c8] ;  /* 0x0015c800015a7983 */ /* 0x000f220000300800 */
[----:B------:R-:W-:-:S02]  /*1bf10*/  ISETP.GT.AND P4, PT, R4, 0x17, PT ;  /* 0x000000170400780c */ /* 0x000fc40003f84270 */
[C---:B------:R-:W-:Y:S01]  /*1bf20*/  ISETP.GT.AND P6, PT, R4.reuse, 0x18, PT ;  /* 0x000000180400780c */ /* 0x040fe20003fc4270 */
[----:B------:R-:W4:Y:S01]  /*1bf30*/  LDL R91, [R1+0x8f0] ;  /* 0x0008f000015b7983 */ /* 0x000f220000100800 */
[C---:B------:R-:W-:Y:S02]  /*1bf40*/  ISETP.GT.AND P5, PT, R4.reuse, 0x19, PT ;  /* 0x000000190400780c */ /* 0x040fe40003fa4270 */
[C---:B------:R-:W-:Y:S01]  /*1bf50*/  ISETP.GT.AND P3, PT, R4.reuse, 0x1a, PT ;  /* 0x0000001a0400780c */ /* 0x040fe20003f64270 */
[----:B------:R-:W4:Y:S06]  /*1bf60*/  LDL R30, [R1+0x8ec] ;  /* 0x0008ec00011e7983 */ /* 0x000f2c0000100800 */
[----:B------:R-:W4:Y:S04]  /*1bf70*/  @P4 LDG.E.U16 R19, desc[UR16][R24.64] ;  /* 0x0000001018134981 */ /* 0x000f28000c1e1500 */
[----:B------:R-:W4:Y:S04]  /*1bf80*/  @P4 LDG.E.U16 R68, desc[UR16][R16.64] ;  /* 0x0000001010444981 */ /* 0x000f28000c1e1500 */
[----:B------:R-:W4:Y:S04]  /*1bf90*/  @P6 LDG.E.U16 R69, desc[UR16][R78.64] ;  /* 0x000000104e456981 */ /* 0x000f28000c1e1500 */
[----:B------:R-:W4:Y:S04]  /*1bfa0*/  @P6 LDG.E.U16 R5, desc[UR16][R72.64] ;  /* 0x0000001048056981 */ /* 0x000f28000c1e1500 */
[----:B--2---:R-:W2:Y:S04]  /*1bfb0*/  @P5 LDG.E.U16 R92, desc[UR16][R70.64] ;  /* 0x00000010465c5981 */ /* 0x004ea8000c1e1500 */
[----:B------:R-:W2:Y:S04]  /*1bfc0*/  @P5 LDG.E.U16 R29, desc[UR16][R62.64] ;  /* 0x000000103e1d5981 */ /* 0x000ea8000c1e1500 */
[----:B---3--:R-:W3:Y:S04]  /*1bfd0*/  @P3 LDG.E.U16 R31, desc[UR16][R20.64] ;  /* 0x00000010141f3981 */ /* 0x008ee8000c1e1500 */
[----:B------:R-:W2:Y:S04]  /*1bfe0*/  @P3 LDG.E.U16 R55, desc[UR16][R52.64] ;  /* 0x0000001034373981 */ /* 0x000ea8000c1e1500 */
[----:B----4-:R-:W4:Y:S01]  /*1bff0*/  @P2 LDG.E.U16 R90, desc[UR16][R26.64] ;  /* 0x000000101a5a2981 */ /* 0x010f22000c1e1500 */
[----:B------:R-:W-:-:S03]  /*1c000*/  ISETP.GT.AND P2, PT, R4, 0x1b, PT ;  /* 0x0000001b0400780c */ /* 0x000fc60003f44270 */
[----:B------:R-:W-:Y:S04]  /*1c010*/  STL [R1+0x102c], R3 ;  /* 0x00102c0301007387 */ /* 0x000fe80000100800 */
[----:B------:R-:W2:Y:S06]  /*1c020*/  LDL.LU.64 R26, [R1+0x15c0] ;  /* 0x0015c000011a7983 */ /* 0x000eac0000300a00 */
[----:B------:R-:W2:Y:S04]  /*1c030*/  @P2 LDG.E.U16 R0, desc[UR16][R10.64] ;  /* 0x000000100a002981 */ /* 0x000ea8000c1e1500 */
[----:B------:R-:W2:Y:S04]  /*1c040*/  @P2 LDG.E.U16 R54, desc[UR16][R6.64] ;  /* 0x0000001006362981 */ /* 0x000ea8000c1e1500 */
[----:B----4-:R-:W-:Y:S04]  /*1c050*/  STL [R1+0x1030], R90 ;  /* 0x0010305a01007387 */ /* 0x010fe80000100800 */
[----:B------:R-:W4:Y:S04]  /*1c060*/  LDL.LU.64 R24, [R1+0x15b8] ;  /* 0x0015b80001187983 */ /* 0x000f280000300a00 */
[----:B------:R0:W-:Y:S04]  /*1c070*/  @P4 STL [R1+0xb9c], R19 ;  /* 0x000b9c1301004387 */ /* 0x0001e80000100800 */
        /* <DEDUP_REMOVED lines=15> */
[----:B------:R-:W4:Y:S04]  /*1c170*/  LDL.LU.64 R70, [R1+0x1578] ;  /* 0x0015780001467983 */ /* 0x000f280000300a00 */
[----:B--2---:R0:W-:Y:S04]  /*1c180*/  @P5 STL [R1+0x910], R92 ;  /* 0x0009105c01005387 */ /* 0x0041e80000100800 */
[----:B------:R-:W2:Y:S04]  /*1c190*/  @P6 LDG.E.U16 R30, desc[UR16][R42.64] ;  /* 0x000000102a1e6981 */ /* 0x000ea8000c1e1500 */
[----:B0-----:R-:W2:Y:S04]  /*1c1a0*/  LDL.LU R92, [R1+0x1570] ;  /* 0x00157000015c7983 */ /* 0x001ea80000300800 */
[----:B------:R-:W2:Y:S04]  /*1c1b0*/  LDL.LU.64 R62, [R1+0x1568] ;  /* 0x00156800013e7983 */ /* 0x000ea80000300a00 */
[----:B------:R0:W-:Y:S04]  /*1c1c0*/  @P5 STL [R1+0x90c], R29 ;  /* 0x00090c1d01005387 */ /* 0x0001e80000100800 */
[----:B0-----:R-:W2:Y:S04]  /*1c1d0*/  LDL R29, [R1+0xb94] ;  /* 0x000b9400011d7983 */ /* 0x001ea80000100800 */
[----:B------:R-:W2:Y:S04]  /*1c1e0*/  LDL.LU.64 R20, [R1+0x1560] ;  /* 0x0015600001147983 */ /* 0x000ea80000300a00 */
[----:B---3--:R0:W-:Y:S04]  /*1c1f0*/  @P3 STL [R1+0x908], R31 ;  /* 0x0009081f01003387 */ /* 0x0081e80000100800 */
[----:B0-----:R-:W3:Y:S04]  /*1c200*/  LDL R31, [R1+0x8e8] ;  /* 0x0008e800011f7983 */ /* 0x001ee80000100800 */
[----:B------:R-:W3:Y:S04]  /*1c210*/  LDL.LU.64 R52, [R1+0x1558] ;  /* 0x0015580001347983 */ /* 0x000ee80000300a00 */
[----:B------:R0:W-:Y:S04]  /*1c220*/  @P3 STL [R1+0x904], R55 ;  /* 0x0009043701003387 */ /* 0x0001e80000100800 */
        /* <DEDUP_REMOVED lines=8> */
[----:B----4-:R0:W-:Y:S04]  /*1c2b0*/  @P4 STL [R1+0x8f8], R2 ;  /* 0x0008f80201004387 */ /* 0x0101e80000100800 */
[----:B0-----:R-:W4:Y:S04]  /*1c2c0*/  LDL R2, [R1+0x8d8] ;  /* 0x0008d80001027983 */ /* 0x001f280000100800 */
[----:B------:R-:W3:Y:S04]  /*1c2d0*/  LDL.LU.64 R22, [R1+0x1538] ;  /* 0x0015380001167983 */ /* 0x000ee80000300a00 */
[----:B------:R0:W-:Y:S04]  /*1c2e0*/  @P4 STL [R1+0x8f4], R28 ;  /* 0x0008f41c01004387 */ /* 0x0001e80000100800 */
[----:B0-----:R-:W3:Y:S04]  /*1c2f0*/  LDL R28, [R1+0x8d4] ;  /* 0x0008d400011c7983 */ /* 0x001ee80000100800 */
[----:B------:R-:W3:Y:S04]  /*1c300*/  LDL.LU.64 R38, [R1+0x1530] ;  /* 0x0015300001267983 */ /* 0x000ee80000300a00 */
[----:B------:R0:W-:Y:S04]  /*1c310*/  @P6 STL [R1+0x8f0], R91 ;  /* 0x0008f05b01006387 */ /* 0x0001e80000100800 */
[----:B0-----:R-:W3:Y:S01]  /*1c320*/  LDL.LU R91, [R1+0x1528] ;  /* 0x00152800015b7983 */ /* 0x001ee20000300800 */
[----:B------:R-:W-:-:S03]  /*1c330*/  ISETP.GT.AND P5, PT, R4, 0x1e, PT ;  /* 0x0000001e0400780c */ /* 0x000fc60003fa4270 */
[----:B------:R-:W4:Y:S01]  /*1c340*/  LDL R42, [R1+0x8d0] ;  /* 0x0008d000012a7983 */ /* 0x000f220000100800 */
[C---:B------:R-:W-:Y:S02]  /*1c350*/  ISETP.GT.AND P3, PT, R4.reuse, 0x1f, PT ;  /* 0x0000001f0400780c */ /* 0x040fe40003f64270 */
[C---:B------:R-:W-:Y:S02]  /*1c360*/  ISETP.GT.AND P2, PT, R4.reuse, 0x20, PT ;  /* 0x000000200400780c */ /* 0x040fe40003f44270 */
[----:B------:R-:W-:-:S05]  /*1c370*/  ISETP.GT.AND P4, PT, R4, 0x21, PT ;  /* 0x000000210400780c */ /* 0x000fca0003f84270 */
[----:B--2---:R-:W2:Y:S04]  /*1c380*/  @P5 LDG.E.U16 R92, desc[UR16][R46.64] ;  /* 0x000000102e5c5981 */ /* 0x004ea8000c1e1500 */
[----:B---3--:R-:W3:Y:S04]  /*1c390*/  @P5 LDG.E.U16 R91, desc[UR16][R8.64] ;  /* 0x00000010085b5981 */ /* 0x008ee8000c1e1500 */
[----:B------:R0:W-:Y:S04]  /*1c3a0*/  @P6 STL [R1+0x8ec], R30 ;  /* 0x0008ec1e01006387 */ /* 0x0001e80000100800 */
[----:B------:R-:W2:Y:S04]  /*1c3b0*/  @P3 LDG.E.U16 R29, desc[UR16][R34.64] ;  /* 0x00000010221d3981 */ /* 0x000ea8000c1e1500 */
[----:B------:R-:W2:Y:S04]  /*1c3c0*/  LDL R9, [R1+0x8c8] ;  /* 0x0008c80001097983 */ /* 0x000ea80000100800 */
[----:B0-----:R-:W2:Y:S04]  /*1c3d0*/  LDL R30, [R1+0x8cc] ;  /* 0x0008cc00011e7983 */ /* 0x001ea80000100800 */
[----:B------:R-:W2:Y:S04]  /*1c3e0*/  @P2 LDG.E.U16 R31, desc[UR16][R84.64] ;  /* 0x00000010541f2981 */ /* 0x000ea8000c1e1500 */
[----:B------:R-:W2:Y:S04]  /*1c3f0*/  @P2 LDG.E.U16 R55, desc[UR16][R66.64] ;  /* 0x0000001042372981 */ /* 0x000ea8000c1e1500 */
[----:B------:R-:W2:Y:S04]  /*1c400*/  @P4 LDG.E.U16 R0, desc[UR16][R82.64] ;  /* 0x0000001052004981 */ /* 0x000ea8000c1e1500 */
[----:B------:R-:W2:Y:S04]  /*1c410*/  @P4 LDG.E.U16 R54, desc[UR16][R76.64] ;  /* 0x000000104c364981 */ /* 0x000ea8000c1e1500 */
[----:B---3--:R0:W-:Y:S04]  /*1c420*/  STL [R1+0x1034], R91 ;  /* 0x0010345b01007387 */ /* 0x0081e80000100800 */
[----:B0-----:R-:W3:Y:S01]  /*1c430*/  LDL R91, [R1+0xb90] ;  /* 0x000b9000015b7983 */ /* 0x001ee20000100800 */
[----:B------:R-:W-:-:S03]  /*1c440*/  ISETP.GT.AND P6, PT, R4, 0x22, PT ;  /* 0x000000220400780c */ /* 0x000fc60003fc4270 */
[----:B------:R-:W2:Y:S04]  /*1c450*/  LDL.LU.64 R46, [R1+0x1520] ;  /* 0x00152000012e7983 */ /* 0x000ea80000300a00 */
[----:B------:R-:W2:Y:S01]  /*1c460*/  LDL R43, [R1+0x8c4] ;  /* 0x0008c400012b7983 */ /* 0x000ea20000100800 */
[----:B------:R-:W-:-:S03]  /*1c470*/  ISETP.GT.AND P5, PT, R4, 0x23, PT ;  /* 0x000000230400780c */ /* 0x000fc60003fa4270 */
[----:B------:R-:W2:Y:S04]  /*1c480*/  LDL R8, [R1+0x8c0] ;  /* 0x0008c00001087983 */ /* 0x000ea80000100800 */
[----:B----4-:R-:W4:Y:S04]  /*1c490*/  @P6 LDG.E.U16 R2, desc[UR16][R56.64] ;  /* 0x0000001038026981 */ /* 0x010f28000c1e1500 */
[----:B------:R-:W4:Y:S04]  /*1c4a0*/  @P6 LDG.E.U16 R28, desc[UR16][R74.64] ;  /* 0x000000104a1c6981 */ /* 0x000f28000c1e1500 */
[----:B---3--:R-:W3:Y:S04]  /*1c4b0*/  @P3 LDG.E.U16 R91, desc[UR16][R32.64] ;  /* 0x00000010205b3981 */ /* 0x008ee8000c1e1500 */
[----:B--2---:R-:W-:Y:S04]  /*1c4c0*/  STL [R1+0x1038], R92 ;  /* 0x0010385c01007387 */ /* 0x004fe80000100800 */
[----:B------:R-:W2:Y:S04]  /*1c4d0*/  LDL.LU.64 R34, [R1+0x1518] ;  /* 0x0015180001227983 */ /* 0x000ea80000300a00 */
[----:B------:R0:W-:Y:S04]  /*1c4e0*/  @P3 STL [R1+0xb94], R29 ;  /* 0x000b941d01003387 */ /* 0x0001e80000100800 */
[----:B------:R-:W2:Y:S04]  /*1c4f0*/  @P5 LDG.E.U16 R42, desc[UR16][R80.64] ;  /* 0x00000010502a5981 */ /* 0x000ea8000c1e1500 */
[----:B------:R-:W2:Y:S04]  /*1c500*/  @P5 LDG.E.U16 R30, desc[UR16][R44.64] ;  /* 0x000000102c1e5981 */ /* 0x000ea8000c1e1500 */
[----:B0-----:R-:W2:Y:S04]  /*1c510*/  LDL R29, [R1+0x8bc] ;  /* 0x0008bc00011d7983 */ /* 0x001ea80000100800 */
[----:B------:R-:W2:Y:S04]  /*1c520*/  LDL.LU.64 R32, [R1+0x1510] ;  /* 0x0015100001207983 */ /* 0x000ea80000300a00 */
[----:B---3--:R0:W-:Y:S04]  /*1c530*/  @P3 STL [R1+0xb90], R91 ;  /* 0x000b905b01003387 */ /* 0x0081e80000100800 */
[----:B------:R-:W3:Y:S04]  /*1c540*/  LDL.LU.64 R84, [R1+0x1508] ;  /* 0x0015080001547983 */ /* 0x000ee80000300a00 */
[----:B0-----:R-:W3:Y:S04]  /*1c550*/  LDL R91, [R1+0xb8c] ;  /* 0x000b8c00015b7983 */ /* 0x001ee80000100800 */
[----:B------:R0:W-:Y:S04]  /*1c560*/  @P2 STL [R1+0x8e8], R31 ;  /* 0x0008e81f01002387 */ /* 0x0001e80000100800 */
[----:B0-----:R-:W3:Y:S04]  /*1c570*/  LDL R31, [R1+0xb88] ;  /* 0x000b8800011f7983 */ /* 0x001ee80000100800 */
[----:B------:R-:W3:Y:S04]  /*1c580*/  LDL.LU.64 R66, [R1+0x1500] ;  /* 0x0015000001427983 */ /* 0x000ee80000300a00 */
[----:B------:R0:W-:Y:S04]  /*1c590*/  @P2 STL [R1+0x8e4], R55 ;  /* 0x0008e43701002387 */ /* 0x0001e80000100800 */
[----:B------:R-:W3:Y:S04]  /*1c5a0*/  LDL.LU.64 R82, [R1+0x14f8] ;  /* 0x0014f80001527983 */ /* 0x000ee80000300a00 */
[----:B0-----:R-:W3:Y:S04]  /*1c5b0*/  LDL R55, [R1+0xb84] ;  /* 0x000b840001377983 */ /* 0x001ee80000100800 */
[----:B------:R0:W-:Y:S04]  /*1c5c0*/  @P4 STL [R1+0x8e0], R0 ;  /* 0x0008e00001004387 */ /* 0x0001e80000100800 */
[----:B0-----:R-:W3:Y:S01]  /*1c5d0*/  LDL R0, [R1+0xb80] ;  /* 0x000b800001007983 */ /* 0x001ee20000100800 */
[----:B------:R-:W-:-:S03]  /*1c5e0*/  ISETP.GT.AND P3, PT, R4, 0x24, PT ;  /* 0x000000240400780c */ /* 0x000fc60003f64270 */
[----:B------:R-:W3:Y:S10]  /*1c5f0*/  LDL.LU.64 R76, [R1+0x14f0] ;  /* 0x0014f000014c7983 */ /* 0x000ef40000300a00 */
[----:B------:R-:W3:Y:S04]  /*1c600*/  @P3 LDG.E.U16 R9, desc[UR16][R64.64] ;  /* 0x0000001040093981 */ /* 0x000ee8000c1e1500 */
[----:B------:R-:W3:Y:S01]  /*1c610*/  @P3 LDG.E.U16 R43, desc[UR16][R14.64] ;  /* 0x000000100e2b3981 */ /* 0x000ee2000c1e1500 */
[----:B------:R-:W-:-:S03]  /*1c620*/  ISETP.GT.AND P2, PT, R4, 0x25, PT ;  /* 0x000000250400780c */ /* 0x000fc60003f44270 */
[----:B------:R0:W-:Y:S04]  /*1c630*/  @P4 STL [R1+0x8dc], R54 ;  /* 0x0008dc3601004387 */ /* 0x0001e80000100800 */
[----:B------:R-:W3:Y:S04]  /*1c640*/  LDL.LU.64 R56, [R1+0x14e8] ;  /* 0x0014e80001387983 */ /* 0x000ee80000300a00 */
[----:B0-----:R-:W3:Y:S04]  /*1c650*/  LDL R54, [R1+0x8b8] ;  /* 0x0008b80001367983 */ /* 0x001ee80000100800 */
[----:B----4-:R0:W-:Y:S01]  /*1c660*/  @P6 STL [R1+0x8d8], R2 ;  /* 0x0008d80201006387 */ /* 0x0101e20000100800 */
[----:B------:R-:W-:-:S03]  /*1c670*/  ISETP.GT.AND P4, PT, R4, 0x26, PT ;  /* 0x000000260400780c */ /* 0x000fc60003f84270 */
[----:B--2---:R-:W2:Y:S04]  /*1c680*/  @P2 LDG.E.U16 R29, desc[UR16][R12.64] ;  /* 0x000000100c1d2981 */ /* 0x004ea8000c1e1500 */
[----:B------:R-:W4:Y:S04]  /*1c690*/  @P2 LDG.E.U16 R8, desc[UR16][R60.64] ;  /* 0x000000103c082981 */ /* 0x000f28000c1e1500 */
[----:B0-----:R-:W2:Y:S04]  /*1c6a0*/  LDL R2, [R1+0x8b4] ;  /* 0x0008b40001027983 */ /* 0x001ea80000100800 */
[----:B------:R-:W4:Y:S04]  /*1c6b0*/  LDL.LU.64 R74, [R1+0x14e0] ;  /* 0x0014e000014a7983 */ /* 0x000f280000300a00 */
[----:B------:R0:W-:Y:S01]  /*1c6c0*/  @P6 STL [R1+0x8d4], R28 ;  /* 0x0008d41c01006387 */ /* 0x0001e20000100800 */
[----:B------:R-:W-:-:S03]  /*1c6d0*/  ISETP.GT.AND P6, PT, R4, 0x27, PT ;  /* 0x000000270400780c */ /* 0x000fc60003fc4270 */
[----:B0-----:R-:W4:Y:S04]  /*1c6e0*/  LDL R28, [R1+0x8b0] ;  /* 0x0008b000011c7983 */ /* 0x001f280000100800 */
[----:B------:R-:W4:Y:S04]  /*1c6f0*/  LDL.LU.64 R80, [R1+0x14d8] ;  /* 0x0014d80001507983 */ /* 0x000f280000300a00 */
[----:B------:R0:W-:Y:S04]  /*1c700*/  @P5 STL [R1+0x8d0], R42 ;  /* 0x0008d02a01005387 */ /* 0x0001e80000100800 */
[----:B0-----:R-:W4:Y:S04]  /*1c710*/  LDL R42, [R1+0x8ac] ;  /* 0x0008ac00012a7983 */ /* 0x001f280000100800 */
[----:B------:R-:W4:Y:S04]  /*1c720*/  LDL.LU.64 R44, [R1+0x14d0] ;  /* 0x0014d000012c7983 */ /* 0x000f280000300a00 */
[----:B---3--:R-:W3:Y:S04]  /*1c730*/  @P4 LDG.E.U16 R91, desc[UR16][R50.64] ;  /* 0x00000010325b4981 */ /* 0x008ee8000c1e1500 */
[----:B------:R-:W3:Y:S04]  /*1c740*/  @P4 LDG.E.U16 R31, desc[UR16][R48.64] ;  /* 0x00000010301f4981 */ /* 0x000ee8000c1e1500 */
[----:B------:R-:W3:Y:S04]  /*1c750*/  @P6 LDG.E.U16 R0, desc[UR16][R36.64] ;  /* 0x0000001024006981 */ /* 0x000ee8000c1e1500 */
[----:B------:R0:W-:Y:S01]  /*1c760*/  @P5 STL [R1+0x8cc], R30 ;  /* 0x0008cc1e01005387 */ /* 0x0001e20000100800 */
[----:B------:R-:W-:-:S03]  /*1c770*/  ISETP.GT.AND P5, PT, R4, 0x28, PT ;  /* 0x000000280400780c */ /* 0x000fc60003fa4270 */
[----:B------:R-:W3:Y:S04]  /*1c780*/  @P6 LDG.E.U16 R55, desc[UR16][R40.64] ;  /* 0x0000001028376981 */ /* 0x000ee8000c1e1500 */
[----:B0-----:R-:W3:Y:S04]  /*1c790*/  LDL R30, [R1+0x8a8] ;  /* 0x0008a800011e7983 */ /* 0x001ee80000100800 */
[----:B------:R-:W3:Y:S04]  /*1c7a0*/  LDL.LU.64 R64, [R1+0x14c8] ;  /* 0x0014c80001407983 */ /* 0x000ee80000300a00 */
[----:B------:R0:W-:Y:S04]  /*1c7b0*/  @P3 STL [R1+0x8c8], R9 ;  /* 0x0008c80901003387 */ /* 0x0001e80000100800 */
[----:B0-----:R-:W3:Y:S04]  /*1c7c0*/  LDL R9, [R1+0x8a4] ;  /* 0x0008a40001097983 */ /* 0x001ee80000100800 */
[----:B------:R-:W3:Y:S04]  /*1c7d0*/  LDL.LU.64 R14, [R1+0x14c0] ;  /* 0x0014c000010e7983 */ /* 0x000ee80000300a00 */
[----:B------:R0:W-:Y:S01]  /*1c7e0*/  @P3 STL [R1+0x8c4], R43 ;  /* 0x0008c42b01003387 */ /* 0x0001e20000100800 */
[----:B------:R-:W-:-:S03]  /*1c7f0*/  ISETP.GT.AND P3, PT, R4, 0x29, PT ;  /* 0x000000290400780c */ /* 0x000fc60003f64270 */
[----:B------:R-:W3:Y:S04]  /*1c800*/  @P5 LDG.E.U16 R54, desc[UR16][R26.64] ;  /* 0x000000101a365981 */ /* 0x000ee8000c1e1500 */
[----:B--2---:R-:W2:Y:S04]  /*1c810*/  @P5 LDG.E.U16 R2, desc[UR16][R24.64] ;  /* 0x0000001018025981 */ /* 0x004ea8000c1e1500 */
[----:B0-----:R-:W2:Y:S04]  /*1c820*/  LDL R43, [R1+0x8a0] ;  /* 0x0008a000012b7983 */ /* 0x001ea80000100800 */
[----:B------:R-:W2:Y:S04]  /*1c830*/  LDL.LU.64 R60, [R1+0x14b8] ;  /* 0x0014b800013c7983 */ /* 0x000ea80000300a00 */
[----:B------:R-:W2:Y:S04]  /*1c840*/  LDL R92, [R1+0x89c] ;  /* 0x00089c00015c7983 */ /* 0x000ea80000100800 */
[----:B------:R-:W2:Y:S04]  /*1c850*/  LDL.LU.64 R12, [R1+0x14b0] ;  /* 0x0014b000010c7983 */ /* 0x000ea80000300a00 */
[----:B----4-:R-:W4:Y:S04]  /*1c860*/  @P3 LDG.E.U16 R28, desc[UR16][R18.64] ;  /* 0x00000010121c3981 */ /* 0x010f28000c1e1500 */
[----:B------:R0:W-:Y:S04]  /*1c870*/  @P2 STL [R1+0x8bc], R29 ;  /* 0x0008bc1d01002387 */ /* 0x0001e80000100800 */
[----:B0-----:R-:W4:Y:S04]  /*1c880*/  LDL R29, [R1+0x898] ;  /* 0x00089800011d7983 */ /* 0x001f280000100800 */
[----:B------:R-:W4:Y:S04]  /*1c890*/  @P3 LDG.E.U16 R42, desc[UR16][R16.64] ;  /* 0x00000010102a3981 */ /* 0x000f28000c1e1500 */
[----:B------:R0:W-:Y:S04]  /*1c8a0*/  @P2 STL [R1+0x8c0], R8 ;  /* 0x0008c00801002387 */ /* 0x0001e80000100800 */
[----:B0-----:R-:W4:Y:S04]  /*1c8b0*/  LDL R8, [R1+0x894] ;  /* 0x0008940001087983 */ /* 0x001f280000100800 */
[----:B------:R-:W4:Y:S04]  /*1c8c0*/  LDL.LU.64 R50, [R1+0x14a8] ;  /* 0x0014a80001327983 */ /* 0x000f280000300a00 */
[----:B------:R-:W4:Y:S04]  /*1c8d0*/  LDL.LU.64 R48, [R1+0x14a0] ;  /* 0x0014a00001307983 */ /* 0x000f280000300a00 */
[----:B---3--:R0:W-:Y:S04]  /*1c8e0*/  @P4 STL [R1+0xb8c], R91 ;  /* 0x000b8c5b01004387 */ /* 0x0081e80000100800 */
[----:B0-----:R-:W3:Y:S04]  /*1c8f0*/  LDL R91, [R1+0x890] ;  /* 0x00089000015b7983 */ /* 0x001ee80000100800 */
[----:B------:R0:W-:Y:S04]  /*1c900*/  @P4 STL [R1+0xb88], R31 ;  /* 0x000b881f01004387 */ /* 0x0001e80000100800 */
[----:B0-----:R-:W3:Y:S04]  /*1c910*/  LDL R31, [R1+0x88c] ;  /* 0x00088c00011f7983 */ /* 0x001ee80000100800 */
[----:B------:R-:W3:Y:S04]  /*1c920*/  LDL.LU.64 R40, [R1+0x1498] ;  /* 0x0014980001287983 */ /* 0x000ee80000300a00 */
[----:B------:R-:W3:Y:S04]  /*1c930*/  LDL.LU.64 R36, [R1+0x1490] ;  /* 0x0014900001247983 */ /* 0x000ee80000300a00 */
[----:B------:R0:W-:Y:S04]  /*1c940*/  @P6 STL [R1+0xb80], R0 ;  /* 0x000b800001006387 */ /* 0x0001e80000100800 */
[----:B0-----:R-:W3:Y:S01]  /*1c950*/  LDL R0, [R1+0xb7c] ;  /* 0x000b7c0001007983 */ /* 0x001ee20000100800 */
[----:B------:R-:W-:-:S02]  /*1c960*/  ISETP.GT.AND P2, PT, R4, 0x2a, PT ;  /* 0x0000002a0400780c */ /* 0x000fc40003f44270 */
[C---:B------:R-:W-:Y:S01]  /*1c970*/  ISETP.GT.AND P4, PT, R4.reuse, 0x2b, PT ;  /* 0x0000002b0400780c */ /* 0x040fe20003f84270 */
[----:B------:R0:W-:Y:S10]  /*1c980*/  @P6 STL [R1+0xb84], R55 ;  /* 0x000b843701006387 */ /* 0x0001f40000100800 */
[----:B------:R-:W3:Y:S04]  /*1c990*/  @P2 LDG.E.U16 R30, desc[UR16][R78.64] ;  /* 0x000000104e1e2981 */ /* 0x000ee8000c1e1500 */
[----:B0-----:R-:W3:Y:S04]  /*1c9a0*/  LDL R55, [R1+0xb78] ;  /* 0x000b780001377983 */ /* 0x001ee80000100800 */
[----:B------:R-:W3:Y:S01]  /*1c9b0*/  @P2 LDG.E.U16 R9, desc[UR16][R68.64] ;  /* 0x0000001044092981 */ /* 0x000ee2000c1e1500 */
[----:B------:R-:W-:-:S03]  /*1c9c0*/  ISETP.GT.AND P6, PT, R4, 0x2c, PT ;  /* 0x0000002c0400780c */ /* 0x000fc60003fc4270 */
[----:B------:R-:W3:Y:S04]  /*1c9d0*/  LDL.LU.64 R26, [R1+0x1488] ;  /* 0x00148800011a7983 */ /* 0x000ee80000300a00 */
[----:B------:R0:W-:Y:S04]  /*1c9e0*/  @P5 STL [R1+0x8b8], R54 ;  /* 0x0008b83601005387 */ /* 0x0001e80000100800 */
[----:B--2---:R-:W2:Y:S04]  /*1c9f0*/  @P4 LDG.E.U16 R43, desc[UR16][R72.64] ;  /* 0x00000010482b4981 */ /* 0x004ea8000c1e1500 */
[----:B0-----:R-:W2:Y:S04]  /*1ca00*/  LDL.LU R54, [R1+0x1480] ;  /* 0x0014800001367983 */ /* 0x001ea80000300800 */
[----:B------:R-:W2:Y:S04]  /*1ca10*/  LDL.LU.64 R24, [R1+0x1478] ;  /* 0x0014780001187983 */ /* 0x000ea80000300a00 */
[----:B------:R0:W-:Y:S01]  /*1ca20*/  @P5 STL [R1+0x8b4], R2 ;  /* 0x0008b40201005387 */ /* 0x0001e20000100800 */
[----:B------:R-:W-:-:S03]  /*1ca30*/  ISETP.GT.AND P5, PT, R4, 0x2d, PT ;  /* 0x0000002d0400780c */ /* 0x000fc60003fa4270 */
[----:B------:R-:W2:Y:S04]  /*1ca40*/  @P4 LDG.E.U16 R92, desc[UR16][R70.64] ;  /* 0x00000010465c4981 */ /* 0x000ea8000c1e1500 */
[----:B0-----:R-:W2:Y:S04]  /*1ca50*/  LDL R2, [R1+0xb74] ;  /* 0x000b740001027983 */ /* 0x001ea80000100800 */
[----:B------:R-:W2:Y:S04]  /*1ca60*/  LDL.LU.64 R18, [R1+0x1470] ;  /* 0x0014700001127983 */ /* 0x000ea80000300a00 */
[----:B----4-:R0:W-:Y:S04]  /*1ca70*/  @P3 STL [R1+0x8b0], R28 ;  /* 0x0008b01c01003387 */ /* 0x0101e80000100800 */
[----:B------:R-:W4:Y:S04]  /*1ca80*/  @P6 LDG.E.U16 R29, desc[UR16][R62.64] ;  /* 0x000000103e1d6981 */ /* 0x000f28000c1e1500 */
[----:B0-----:R-:W4:Y:S04]  /*1ca90*/  LDL R28, [R1+0xb70] ;  /* 0x000b7000011c7983 */ /* 0x001f280000100800 */
[----:B------:R-:W4:Y:S04]  /*1caa0*/  LDL.LU.64 R16, [R1+0x1468] ;  /* 0x0014680001107983 */ /* 0x000f280000300a00 */
[----:B------:R0:W-:Y:S01]  /*1cab0*/  @P3 STL [R1+0x8ac], R42 ;  /* 0x0008ac2a01003387 */ /* 0x0001e20000100800 */
[----:B------:R-:W-:-:S03]  /*1cac0*/  ISETP.GT.AND P3, PT, R4, 0x2e, PT ;  /* 0x0000002e0400780c */ /* 0x000fc60003f64270 */
[----:B------:R-:W4:Y:S04]  /*1cad0*/  @P6 LDG.E.U16 R8, desc[UR16][R20.64] ;  /* 0x0000001014086981 */ /* 0x000f28000c1e1500 */
[----:B0-----:R-:W4:Y:S04]  /*1cae0*/  LDL R42, [R1+0x888] ;  /* 0x00088800012a7983 */ /* 0x001f280000100800 */
[----:B------:R-:W4:Y:S04]  /*1caf0*/  LDL.LU.64 R78, [R1+0x1460] ;  /* 0x00146000014e7983 */ /* 0x000f280000300a00 */
[----:B---3--:R-:W3:Y:S04]  /*1cb00*/  @P5 LDG.E.U16 R91, desc[UR16][R52.64] ;  /* 0x00000010345b5981 */ /* 0x008ee8000c1e1500 */
[----:B------:R-:W3:Y:S04]  /*1cb10*/  @P5 LDG.E.U16 R31, desc[UR16][R10.64] ;  /* 0x000000100a1f5981 */ /* 0x000ee8000c1e1500 */
[----:B------:R-:W3:Y:S04]  /*1cb20*/  @P3 LDG.E.U16 R0, desc[UR16][R6.64] ;  /* 0x0000001006003981 */ /* 0x000ee8000c1e1500 */
[----:B------:R0:W-:Y:S04]  /*1cb30*/  @P2 STL [R1+0x8a8], R30 ;  /* 0x0008a81e01002387 */ /* 0x0001e80000100800 */
[----:B------:R-:W3:Y:S04]  /*1cb40*/  @P3 LDG.E.U16 R55, desc[UR16][R58.64] ;  /* 0x000000103a373981 */ /* 0x000ee8000c1e1500 */
[----:B0-----:R-:W3:Y:S04]  /*1cb50*/  LDL R30, [R1+0x884] ;  /* 0x00088400011e7983 */ /* 0x001ee80000100800 */
[----:B------:R-:W3:Y:S04]  /*1cb60*/  LDL.LU.64 R68, [R1+0x1458] ;  /* 0x0014580001447983 */ /* 0x000ee80000300a00 */
[----:B------:R0:W-:Y:S01]  /*1cb70*/  @P2 STL [R1+0x8a4], R9 ;  /* 0x0008a40901002387 */ /* 0x0001e20000100800 */
[----:B------:R-:W-:-:S03]  /*1cb80*/  ISETP.GT.AND P2, PT, R4, 0x2f, PT ;  /* 0x0000002f0400780c */ /* 0x000fc60003f44270 */
[----:B------:R-:W3:Y:S04]  /*1cb90*/  LDL.LU.64 R72, [R1+0x1450] ;  /* 0x0014500001487983 */ /* 0x000ee80000300a00 */
[----:B0-----:R-:W3:Y:S04]  /*1cba0*/  LDL R9, [R1+0x880] ;  /* 0x0008800001097983 */ /* 0x001ee80000100800 */
[----:B--2---:R0:W-:Y:S04]  /*1cbb0*/  @P4 STL [R1+0x8a0], R43 ;  /* 0x0008a02b01004387 */ /* 0x0041e80000100800 */
[----:B0-----:R-:W2:Y:S04]  /*1cbc0*/  LDL R43, [R1+0x87c] ;  /* 0x00087c00012b7983 */ /* 0x001ea80000100800 */
[----:B------:R-:W2:Y:S04]  /*1cbd0*/  LDL.LU.64 R70, [R1+0x1448] ;  /* 0x0014480001467983 */ /* 0x000ea80000300a00 */
[----:B------:R-:W2:Y:S04]  /*1cbe0*/  @P2 LDG.E.U16 R2, desc[UR16][R22.64] ;  /* 0x0000001016022981 */ /* 0x000ea8000c1e1500 */
[----:B------:R-:W-:Y:S04]  /*1cbf0*/  @P4 STL [R1+0x89c], R92 ;  /* 0x00089c5c01004387 */ /* 0x000fe80000100800 */
[----:B------:R-:W2:Y:S04]  /*1cc00*/  LDL.LU.64 R62, [R1+0x1440] ;  /* 0x00144000013e7983 */ /* 0x000ea80000300a00 */
[----:B----4-:R0:W-:Y:S04]  /*1cc10*/  @P6 STL [R1+0x898], R29 ;  /* 0x0008981d01006387 */ /* 0x0101e80000100800 */
[----:B------:R-:W4:Y:S04]  /*1cc20*/  @P2 LDG.E.U16 R28, desc[UR16][R38.64] ;  /* 0x00000010261c2981 */ /* 0x000f28000c1e1500 */
[----:B0-----:R-:W4:Y:S04]  /*1cc30*/  LDL R29, [R1+0x878] ;  /* 0x00087800011d7983 */ /* 0x001f280000100800 */
[----:B------:R-:W4:Y:S04]  /*1cc40*/  LDL.LU.64 R20, [R1+0x1438] ;  /* 0x0014380001147983 */ /* 0x000f280000300a00 */
[----:B------:R0:W-:Y:S04]  /*1cc50*/  @P6 STL [R1+0x894], R8 ;  /* 0x0008940801006387 */ /* 0x0001e80000100800 */
[----:B0-----:R-:W4:Y:S04]  /*1cc60*/  LDL R8, [R1+0x874] ;  /* 0x0008740001087983 */ /* 0x001f280000100800 */
[----:B------:R-:W4:Y:S04]  /*1cc70*/  LDL.LU.64 R52, [R1+0x1430] ;  /* 0x0014300001347983 */ /* 0x000f280000300a00 */
[----:B------:R-:W4:Y:S04]  /*1cc80*/  LDL R11, [R1+0x870] ;  /* 0x00087000010b7983 */ /* 0x000f280000100800 */
[----:B---3--:R0:W-:Y:S04]  /*1cc90*/  @P5 STL [R1+0x88c], R31 ;  /* 0x00088c1f01005387 */ /* 0x0081e80000100800 */
[----:B0-----:R-:W3:Y:S04]  /*1cca0*/  LDL R31, [R1+0x86c] ;  /* 0x00086c00011f7983 */ /* 0x001ee80000100800 */
[----:B------:R-:W-:Y:S04]  /*1ccb0*/  @P5 STL [R1+0x890], R91 ;  /* 0x0008905b01005387 */ /* 0x000fe80000100800 */
[----:B------:R-:W3:Y:S04]  /*1ccc0*/  LDL.LU.64 R6, [R1+0x1428] ;  /* 0x0014280001067983 */ /* 0x000ee80000300a00 */
[----:B------:R0:W-:Y:S04]  /*1ccd0*/  @P3 STL [R1+0xb7c], R0 ;  /* 0x000b7c0001003387 */ /* 0x0001e80000100800 */
[----:B0-----:R-:W3:Y:S01]  /*1cce0*/  LDL R0, [R1+0x868] ;  /* 0x0008680001007983 */ /* 0x001ee20000100800 */
[----:B------:R-:W-:-:S02]  /*1ccf0*/  ISETP.GT.AND P4, PT, R4, 0x30, PT ;  /* 0x000000300400780c */ /* 0x000fc40003f84270 */
[C---:B------:R-:W-:Y:S01]  /*1cd00*/  ISETP.GT.AND P6, PT, R4.reuse, 0x31, PT ;  /* 0x000000310400780c */ /* 0x040fe20003fc4270 */
[----:B------:R-:W3:Y:S10]  /*1cd10*/  LDL.LU.64 R58, [R1+0x1420] ;  /* 0x00142000013a7983 */ /* 0x000ef40000300a00 */
[----:B------:R-:W3:Y:S04]  /*1cd20*/  @P4 LDG.E.U16 R30, desc[UR16][R34.64] ;  /* 0x00000010221e4981 */ /* 0x000ee8000c1e1500 */
[----:B------:R-:W3:Y:S01]  /*1cd30*/  @P4 LDG.E.U16 R42, desc[UR16][R46.64] ;  /* 0x000000102e2a4981 */ /* 0x000ee2000c1e1500 */
[----:B------:R-:W-:-:S03]  /*1cd40*/  ISETP.GT.AND P5, PT, R4, 0x32, PT ;  /* 0x000000320400780c */ /* 0x000fc60003fa4270 */
[----:B------:R0:W-:Y:S04]  /*1cd50*/  @P3 STL [R1+0xb78], R55 ;  /* 0x000b783701003387 */ /* 0x0001e80000100800 */
[----:B------:R-:W3:Y:S04]  /*1cd60*/  @P6 LDG.E.U16 R9, desc[UR16][R32.64] ;  /* 0x0000001020096981 */ /* 0x000ee8000c1e1500 */
[----:B0-----:R-:W3:Y:S04]  /*1cd70*/  LDL R55, [R1+0x864] ;  /* 0x0008640001377983 */ /* 0x001ee80000100800 */
[----:B------:R-:W3:Y:S04]  /*1cd80*/  LDL.LU.64 R22, [R1+0x1418] ;  /* 0x0014180001167983 */ /* 0x000ee80000300a00 */
[----:B--2---:R-:W2:Y:S01]  /*1cd90*/  @P6 LDG.E.U16 R43, desc[UR16][R84.64] ;  /* 0x00000010542b6981 */ /* 0x004ea2000c1e1500 */
[----:B------:R-:W-:-:S03]  /*1cda0*/  ISETP.GT.AND P3, PT, R4, 0x33, PT ;  /* 0x000000330400780c */ /* 0x000fc60003f64270 */
[----:B------:R0:W-:Y:S04]  /*1cdb0*/  @P2 STL [R1+0xb74], R2 ;  /* 0x000b740201002387 */ /* 0x0001e80000100800 */
[----:B------:R-:W2:Y:S04]  /*1cdc0*/  LDL R10, [R1+0x85c] ;  /* 0x00085c00010a7983 */ /* 0x000ea80000100800 */
[----:B0-----:R-:W2:Y:S04]  /*1cdd0*/  LDL R2, [R1+0x860] ;  /* 0x0008600001027983 */ /* 0x001ea80000100800 */
[----:B------:R-:W2:Y:S04]  /*1cde0*/  LDL.LU.64 R38, [R1+0x1410] ;  /* 0x0014100001267983 */ /* 0x000ea80000300a00 */
[----:B----4-:R0:W-:Y:S01]  /*1cdf0*/  @P2 STL [R1+0xb70], R28 ;  /* 0x000b701c01002387 */ /* 0x0101e20000100800 */
[----:B------:R-:W-:-:S03]  /*1ce00*/  ISETP.GT.AND P2, PT, R4, 0x34, PT ;  /* 0x000000340400780c */ /* 0x000fc60003f44270 */
[----:B------:R-:W4:Y:S04]  /*1ce10*/  @P5 LDG.E.U16 R29, desc[UR16][R66.64] ;  /* 0x00000010421d5981 */ /* 0x000f28000c1e1500 */
[----:B0-----:R-:W4:Y:S04]  /*1ce20*/  LDL R28, [R1+0xb6c] ;  /* 0x000b6c00011c7983 */ /* 0x001f280000100800 */
[----:B------:R-:W4:Y:S04]  /*1ce30*/  LDL.LU.64 R46, [R1+0x1408] ;  /* 0x00140800012e7983 */ /* 0x000f280000300a00 */
[----:B------:R-:W4:Y:S04]  /*1ce40*/  LDL R92, [R1+0xb68] ;  /* 0x000b6800015c7983 */ /* 0x000f280000100800 */
[----:B------:R-:W4:Y:S04]  /*1ce50*/  @P5 LDG.E.U16 R8, desc[UR16][R82.64] ;  /* 0x0000001052085981 */ /* 0x000f28000c1e1500 */
[----:B------:R-:W4:Y:S04]  /*1ce60*/  LDL.LU.64 R34, [R1+0x1400] ;  /* 0x0014000001227983 */ /* 0x000f280000300a00 */
[----:B------:R-:W4:Y:S04]  /*1ce70*/  @P3 LDG.E.U16 R11, desc[UR16][R76.64] ;  /* 0x000000104c0b3981 */ /* 0x000f28000c1e1500 */
[----:B---3--:R-:W3:Y:S04]  /*1ce80*/  @P3 LDG.E.U16 R31, desc[UR16][R56.64] ;  /* 0x00000010381f3981 */ /* 0x008ee8000c1e1500 */
[----:B------:R-:W3:Y:S04]  /*1ce90*/  @P2 LDG.E.U16 R0, desc[UR16][R74.64] ;  /* 0x000000104a002981 */ /* 0x000ee8000c1e1500 */
[----:B------:R0:W-:Y:S04]  /*1cea0*/  @P4 STL [R1+0x884], R30 ;  /* 0x0008841e01004387 */ /* 0x0001e80000100800 */
[----:B0-----:R-:W3:Y:S04]  /*1ceb0*/  LDL R30, [R1+0xb64] ;  /* 0x000b6400011e7983 */ /* 0x001ee80000100800 */
[----:B------:R0:W-:Y:S01]  /*1cec0*/  @P4 STL [R1+0x888], R42 ;  /* 0x0008882a01004387 */ /* 0x0001e20000100800 */
[----:B------:R-:W-:-:S03]  /*1ced0*/  ISETP.GT.AND P4, PT, R4, 0x35, PT ;  /* 0x000000350400780c */ /* 0x000fc60003f84270 */
[----:B------:R-:W3:Y:S04]  /*1cee0*/  @P2 LDG.E.U16 R55, desc[UR16][R80.64] ;  /* 0x0000001050372981 */ /* 0x000ee8000c1e1500 */
[----:B0-----:R-:W3:Y:S04]  /*1cef0*/  LDL R42, [R1+0xb60] ;  /* 0x000b6000012a7983 */ /* 0x001ee80000100800 */
[----:B------:R-:W3:Y:S04]  /*1cf00*/  LDL.LU.64 R32, [R1+0x13f8] ;  /* 0x0013f80001207983 */ /* 0x000ee80000300a00 */
[----:B------:R-:W3:Y:S04]  /*1cf10*/  LDL.LU.64 R84, [R1+0x13f0] ;  /* 0x0013f00001547983 */ /* 0x000ee80000300a00 */
[----:B------:R-:W3:Y:S04]  /*1cf20*/  LDL R91, [R1+0x858] ;  /* 0x00085800015b7983 */ /* 0x000ee80000100800 */
[----:B--2---:R0:W-:Y:S04]  /*1cf30*/  @P6 STL [R1+0x87c], R43 ;  /* 0x00087c2b01006387 */ /* 0x0041e80000100800 */
[----:B------:R-:W2:Y:S04]  /*1cf40*/  @P4 LDG.E.U16 R10, desc[UR16][R64.64] ;  /* 0x00000010400a4981 */ /* 0x000ea8000c1e1500 */
[----:B------:R-:W2:Y:S04]  /*1cf50*/  @P4 LDG.E.U16 R2, desc[UR16][R44.64] ;  /* 0x000000102c024981 */ /* 0x000ea8000c1e1500 */
[----:B0-----:R-:W2:Y:S04]  /*1cf60*/  LDL R43, [R1+0x854] ;  /* 0x00085400012b7983 */ /* 0x001ea80000100800 */
[----:B------:R0:W-:Y:S01]  /*1cf70*/  @P6 STL [R1+0x880], R9 ;  /* 0x0008800901006387 */ /* 0x0001e20000100800 */
[----:B------:R-:W-:-:S03]  /*1cf80*/  ISETP.GT.AND P6, PT, R4, 0x36, PT ;  /* 0x000000360400780c */ /* 0x000fc60003fc4270 */
[----:B------:R-:W2:Y:S04]  /*1cf90*/  LDL.LU.64 R66, [R1+0x13e8] ;  /* 0x0013e80001427983 */ /* 0x000ea80000300a00 */
[----:B0-----:R-:W2:Y:S06]  /*1cfa0*/  LDL R9, [R1+0x850] ;  /* 0x0008500001097983 */ /* 0x001eac0000100800 */
[----:B----4-:R-:W4:Y:S04]  /*1cfb0*/  @P6 LDG.E.U16 R28, desc[UR16][R14.64] ;  /* 0x000000100e1c6981 */ /* 0x010f28000c1e1500 */
[----:B------:R0:W-:Y:S04]  /*1cfc0*/  @P5 STL [R1+0x878], R29 ;  /* 0x0008781d01005387 */ /* 0x0001e80000100800 */
[----:B------:R-:W4:Y:S04]  /*1cfd0*/  @P6 LDG.E.U16 R92, desc[UR16][R60.64] ;  /* 0x000000103c5c6981 */ /* 0x000f28000c1e1500 */
[----:B0-----:R-:W4:Y:S04]  /*1cfe0*/  LDL R29, [R1+0x84c] ;  /* 0x00084c00011d7983 */ /* 0x001f280000100800 */
[----:B------:R-:W4:Y:S04]  /*1cff0*/  LDL.LU.64 R82, [R1+0x13e0] ;  /* 0x0013e00001527983 */ /* 0x000f280000300a00 */
[----:B------:R0:W-:Y:S04]  /*1d000*/  @P5 STL [R1+0x874], R8 ;  /* 0x0008740801005387 */ /* 0x0001e80000100800 */
[----:B0-----:R-:W4:Y:S04]  /*1d010*/  LDL R8, [R1+0x848] ;  /* 0x0008480001087983 */ /* 0x001f280000100800 */
[----:B------:R-:W4:Y:S04]  /*1d020*/  LDL.LU.64 R76, [R1+0x13d8] ;  /* 0x0013d800014c7983 */ /* 0x000f280000300a00 */
[----:B------:R-:W4:Y:S04]  /*1d030*/  LDL.LU.64 R56, [R1+0x13d0] ;  /* 0x0013d00001387983 */ /* 0x000f280000300a00 */
[----:B---3--:R0:W-:Y:S04]  /*1d040*/  @P3 STL [R1+0x86c], R31 ;  /* 0x00086c1f01003387 */ /* 0x0081e80000100800 */
[----:B0-----:R-:W3:Y:S04]  /*1d050*/  LDL R31, [R1+0x844] ;  /* 0x00084400011f7983 */ /* 0x001ee80000100800 */
[----:B------:R0:W-:Y:S04]  /*1d060*/  @P3 STL [R1+0x870], R11 ;  /* 0x0008700b01003387 */ /* 0x0001e80000100800 */
[----:B------:R-:W3:Y:S04]  /*1d070*/  LDL.LU.64 R74, [R1+0x13c8] ;  /* 0x0013c800014a7983 */ /* 0x000ee80000300a00 */
[----:B0-----:R-:W3:Y:S04]  /*1d080*/  LDL R11, [R1+0x840] ;  /* 0x00084000010b7983 */ /* 0x001ee80000100800 */
[----:B------:R0:W-:Y:S04]  /*1d090*/  @P2 STL [R1+0x868], R0 ;  /* 0x0008680001002387 */ /* 0x0001e80000100800 */
[----:B0-----:R-:W3:Y:S01]  /*1d0a0*/  LDL R0, [R1+0x83c] ;  /* 0x00083c0001007983 */ /* 0x001ee20000100800 */
[----:B------:R-:W-:-:S02]  /*1d0b0*/  ISETP.GT.AND P5, PT, R4, 0x37, PT ;  /* 0x000000370400780c */ /* 0x000fc40003fa4270 */
[C---:B------:R-:W-:Y:S01]  /*1d0c0*/  ISETP.GT.AND P3, PT, R4.reuse, 0x38, PT ;  /* 0x000000380400780c */ /* 0x040fe20003f64270 */
[----:B------:R-:W3:Y:S10]  /*1d0d0*/  LDL.LU.64 R80, [R1+0x13c0] ;  /* 0x0013c00001507983 */ /* 0x000ef40000300a00 */
[----:B------:R-:W3:Y:S04]  /*1d0e0*/  @P5 LDG.E.U16 R30, desc[UR16][R12.64] ;  /* 0x000000100c1e5981 */ /* 0x000ee8000c1e1500 */
[----:B------:R0:W-:Y:S01]  /*1d0f0*/  @P2 STL [R1+0x864], R55 ;  /* 0x0008643701002387 */ /* 0x0001e20000100800 */
[----:B------:R-:W-:-:S03]  /*1d100*/  ISETP.GT.AND P2, PT, R4, 0x39, PT ;  /* 0x000000390400780c */ /* 0x000fc60003f44270 */
[----:B------:R-:W3:Y:S04]  /*1d110*/  @P5 LDG.E.U16 R42, desc[UR16][R50.64] ;  /* 0x00000010322a5981 */ /* 0x000ee8000c1e1500 */
[----:B0-----:R-:W3:Y:S04]  /*1d120*/  LDL.LU R55, [R1+0x13b8] ;  /* 0x0013b80001377983 */ /* 0x001ee80000300800 */
[----:B------:R-:W3:Y:S04]  /*1d130*/  LDL.LU.64 R44, [R1+0x13b0] ;  /* 0x0013b000012c7983 */ /* 0x000ee80000300a00 */
[----:B------:R-:W3:Y:S04]  /*1d140*/  @P3 LDG.E.U16 R91, desc[UR16][R48.64] ;  /* 0x00000010305b3981 */ /* 0x000ee8000c1e1500 */
[----:B--2---:R0:W-:Y:S04]  /*1d150*/  @P4 STL [R1+0x860], R2 ;  /* 0x0008600201004387 */ /* 0x0041e80000100800 */
[----:B------:R-:W2:Y:S04]  /*1d160*/  @P3 LDG.E.U16 R43, desc[UR16][R40.64] ;  /* 0x00000010282b3981 */ /* 0x000ea8000c1e1500 */
        /* <DEDUP_REMOVED lines=11> */
[----:B------:R-:W-:Y:S01]  /*1d220*/  @P6 STL [R1+0xb68], R92 ;  /* 0x000b685c01006387 */ /* 0x000fe20000100800 */
[----:B------:R-:W-:-:S03]  /*1d230*/  ISETP.GT.AND P6, PT, R4, 0x3b, PT ;  /* 0x0000003b0400780c */ /* 0x000fc60003fc4270 */
[----:B------:R-:W4:Y:S04]  /*1d240*/  @P4 LDG.E.U16 R8, desc[UR16][R24.64] ;  /* 0x0000001018084981 */ /* 0x000f28000c1e1500 */
[----:B------:R-:W4:Y:S04]  /*1d250*/  LDL.LU.64 R12, [R1+0x1388] ;  /* 0x00138800010c7983 */ /* 0x000f280000300a00 */
[----:B---3--:R-:W3:Y:S04]  /*1d260*/  @P4 LDG.E.U16 R31, desc[UR16][R16.64] ;  /* 0x00000010101f4981 */ /* 0x008ee8000c1e1500 */
[----:B------:R-:W3:Y:S04]  /*1d270*/  @P6 LDG.E.U16 R11, desc[UR16][R78.64] ;  /* 0x000000104e0b6981 */ /* 0x000ee8000c1e1500 */
[----:B------:R-:W3:Y:S04]  /*1d280*/  @P6 LDG.E.U16 R0, desc[UR16][R68.64] ;  /* 0x0000001044006981 */ /* 0x000ee8000c1e1500 */
[----:B------:R0:W-:Y:S04]  /*1d290*/  @P5 STL [R1+0xb64], R30 ;  /* 0x000b641e01005387 */ /* 0x0001e80000100800 */
[----:B0-----:R-:W3:Y:S04]  /*1d2a0*/  LDL R30, [R1+0x830] ;  /* 0x00083000011e7983 */ /* 0x001ee80000100800 */
[----:B------:R-:W3:Y:S04]  /*1d2b0*/  LDL.LU.64 R50, [R1+0x1380] ;  /* 0x0013800001327983 */ /* 0x000ee80000300a00 */
[----:B------:R0:W-:Y:S01]  /*1d2c0*/  @P5 STL [R1+0xb60], R42 ;  /* 0x000b602a01005387 */ /* 0x0001e20000100800 */
[----:B------:R-:W-:-:S03]  /*1d2d0*/  ISETP.GT.AND P5, PT, R4, 0x3c, PT ;  /* 0x0000003c0400780c */ /* 0x000fc60003fa4270 */
[----:B0-----:R-:W3:Y:S04]  /*1d2e0*/  LDL R42, [R1+0x82c] ;  /* 0x00082c00012a7983 */ /* 0x001ee80000100800 */
[----:B------:R-:W3:Y:S04]  /*1d2f0*/  LDL.LU.64 R48, [R1+0x1378] ;  /* 0x0013780001307983 */ /* 0x000ee80000300a00 */
[----:B------:R-:W3:Y:S04]  /*1d300*/  LDL.LU.64 R40, [R1+0x1370] ;  /* 0x0013700001287983 */ /* 0x000ee80000300a00 */
[----:B--2---:R0:W-:Y:S04]  /*1d310*/  @P3 STL [R1+0x854], R43 ;  /* 0x0008542b01003387 */ /* 0x0041e80000100800 */
[----:B0-----:R-:W2:Y:S04]  /*1d320*/  LDL R43, [R1+0xb5c] ;  /* 0x000b5c00012b7983 */ /* 0x001ea80000100800 */
[----:B------:R-:W-:Y:S04]  /*1d330*/  @P3 STL [R1+0x858], R91 ;  /* 0x0008585b01003387 */ /* 0x000fe80000100800 */
[----:B------:R-:W2:Y:S04]  /*1d340*/  LDL.LU.64 R36, [R1+0x1368] ;  /* 0x0013680001247983 */ /* 0x000ea80000300a00 */
[----:B------:R-:W2:Y:S04]  /*1d350*/  LDL.LU.64 R26, [R1+0x1360] ;  /* 0x00136000011a7983 */ /* 0x000ea80000300a00 */
[----:B------:R-:W2:Y:S04]  /*1d360*/  @P5 LDG.E.U16 R10, desc[UR16][R72.64] ;  /* 0x00000010480a5981 */ /* 0x000ea8000c1e1500 */
[----:B----4-:R0:W-:Y:S04]  /*1d370*/  @P2 STL [R1+0x84c], R29 ;  /* 0x00084c1d01002387 */ /* 0x0101e80000100800 */
[----:B------:R-:W4:Y:S04]  /*1d380*/  @P5 LDG.E.U16 R28, desc[UR16][R70.64] ;  /* 0x00000010461c5981 */ /* 0x000f28000c1e1500 */
[----:B0-----:R-:W4:Y:S04]  /*1d390*/  LDL R29, [R1+0xb58] ;  /* 0x000b5800011d7983 */ /* 0x001f280000100800 */
[----:B------:R0:W-:Y:S04]  /*1d3a0*/  @P2 STL [R1+0x850], R9 ;  /* 0x0008500901002387 */ /* 0x0001e80000100800 */
[----:B------:R-:W4:Y:S04]  /*1d3b0*/  LDL.LU.64 R24, [R1+0x1358] ;  /* 0x0013580001187983 */ /* 0x000f280000300a00 */
[----:B0-----:R-:W4:Y:S04]  /*1d3c0*/  LDL R9, [R1+0x828] ;  /* 0x0008280001097983 */ /* 0x001f280000100800 */
[----:B------:R0:W-:Y:S04]  /*1d3d0*/  @P4 STL [R1+0x848], R8 ;  /* 0x0008480801004387 */ /* 0x0001e80000100800 */
[----:B0-----:R-:W4:Y:S04]  /*1d3e0*/  LDL R8, [R1+0x824] ;  /* 0x0008240001087983 */ /* 0x001f280000100800 */
[----:B---3--:R0:W-:Y:S04]  /*1d3f0*/  @P4 STL [R1+0x844], R31 ;  /* 0x0008441f01004387 */ /* 0x0081e80000100800 */
[----:B0-----:R-:W3:Y:S04]  /*1d400*/  LDL R31, [R1+0x820] ;  /* 0x00082000011f7983 */ /* 0x001ee80000100800 */
[----:B------:R-:W3:Y:S04]  /*1d410*/  LDL.LU.64 R78, [R1+0x1350] ;  /* 0x00135000014e7983 */ /* 0x000ee80000300a00 */
[----:B------:R-:W3:Y:S04]  /*1d420*/  LDL.LU.64 R68, [R1+0x1348] ;  /* 0x0013480001447983 */ /* 0x000ee80000300a00 */
[----:B------:R0:W-:Y:S04]  /*1d430*/  @P6 STL [R1+0x83c], R0 ;  /* 0x00083c0001006387 */ /* 0x0001e80000100800 */
[----:B------:R-:W3:Y:S04]  /*1d440*/  LDL R91, [R1+0x814] ;  /* 0x00081400015b7983 */ /* 0x000ee80000100800 */
[----:B------:R-:W3:Y:S04]  /*1d450*/  LDL R92, [R1+0x818] ;  /* 0x00081800015c7983 */ /* 0x000ee80000100800 */
[----:B0-----:R-:W3:Y:S01]  /*1d460*/  LDL R0, [R1+0x81c] ;  /* 0x00081c0001007983 */ /* 0x001ee20000100800 */
[----:B------:R-:W-:-:S02]  /*1d470*/  ISETP.GT.AND P3, PT, R4, 0x3d, PT ;  /* 0x0000003d0400780c */ /* 0x000fc40003f64270 */
[C---:B------:R-:W-:Y:S02]  /*1d480*/  ISETP.GT.AND P2, PT, R4.reuse, 0x3e, PT ;  /* 0x0000003e0400780c */ /* 0x040fe40003f44270 */
[C---:B------:R-:W-:Y:S01]  /*1d490*/  ISETP.GT.AND P4, PT, R4.reuse, 0x40, PT ;  /* 0x000000400400780c */ /* 0x040fe20003f84270 */
[----:B------:R0:W-:Y:S01]  /*1d4a0*/  @P6 STL [R1+0x840], R11 ;  /* 0x0008400b01006387 */ /* 0x0001e20000100800 */
[----:B------:R-:W-:-:S03]  /*1d4b0*/  ISETP.GT.AND P6, PT, R4, 0x41, PT ;  /* 0x000000410400780c */ /* 0x000fc60003fc4270 */
[----:B------:R-:W3:Y:S04]  /*1d4c0*/  LDL.LU.64 R72, [R1+0x1340] ;  /* 0x0013400001487983 */ /* 0x000ee80000300a00 */
[----:B------:R-:W3:Y:S04]  /*1d4d0*/  @P3 LDG.E.U16 R30, desc[UR16][R62.64] ;  /* 0x000000103e1e3981 */ /* 0x000ee8000c1e1500 */
[----:B------:R-:W3:Y:S04]  /*1d4e0*/  LDL R17, [R1+0x7f8] ;  /* 0x0007f80001117983 */ /* 0x000ee80000100800 */
[----:B------:R-:W3:Y:S04]  /*1d4f0*/  LDL R16, [R1+0x7f4] ;  /* 0x0007f40001107983 */ /* 0x000ee80000100800 */
[----:B------:R-:W3:Y:S04]  /*1d500*/  LDL.LU.64 R70, [R1+0x1338] ;  /* 0x0013380001467983 */ /* 0x000ee80000300a00 */
[----:B------:R-:W3:Y:S04]  /*1d510*/  @P3 LDG.E.U16 R42, desc[UR16][R20.64] ;  /* 0x00000010142a3981 */ /* 0x000ee8000c1e1500 */
[----:B0-----:R-:W3:Y:S04]  /*1d520*/  LDL R11, [R1+0x7c8] ;  /* 0x0007c800010b7983 */ /* 0x001ee80000100800 */
[----:B--2---:R-:W2:Y:S04]  /*1d530*/  @P2 LDG.E.U16 R43, desc[UR16][R52.64] ;  /* 0x00000010342b2981 */ /* 0x004ea8000c1e1500 */
[----:B----4-:R0:W-:Y:S04]  /*1d540*/  @P5 STL [R1+0x834], R28 ;  /* 0x0008341c01005387 */ /* 0x0101e80000100800 */
[----:B------:R-:W4:Y:S04]  /*1d550*/  @P2 LDG.E.U16 R29, desc[UR16][R58.64] ;  /* 0x000000103a1d2981 */ /* 0x000f28000c1e1500 */
[----:B0-----:R-:W4:Y:S04]  /*1d560*/  LDL R28, [R1+0x7c4] ;  /* 0x0007c400011c7983 */ /* 0x001f280000100800 */
[----:B------:R0:W-:Y:S01]  /*1d570*/  @P5 STL [R1+0x838], R10 ;  /* 0x0008380a01005387 */ /* 0x0001e20000100800 */
[----:B------:R-:W-:-:S03]  /*1d580*/  ISETP.GT.AND P5, PT, R4, 0x42, PT ;  /* 0x000000420400780c */ /* 0x000fc60003fa4270 */
[----:B------:R-:W4:Y:S04]  /*1d590*/  @P4 LDG.E.U16 R9, desc[UR16][R22.64] ;  /* 0x0000001016094981 */ /* 0x000f28000c1e1500 */
[----:B------:R-:W4:Y:S04]  /*1d5a0*/  LDL.LU.64 R62, [R1+0x1330] ;  /* 0x00133000013e7983 */ /* 0x000f280000300a00 */
[----:B0-----:R-:W4:Y:S04]  /*1d5b0*/  LDL R10, [R1+0x798] ;  /* 0x00079800010a7983 */ /* 0x001f280000100800 */
[----:B------:R-:W4:Y:S04]  /*1d5c0*/  @P4 LDG.E.U16 R8, desc[UR16][R38.64] ;  /* 0x0000001026084981 */ /* 0x000f28000c1e1500 */
[----:B---3--:R-:W3:Y:S04]  /*1d5d0*/  @P6 LDG.E.U16 R31, desc[UR16][R46.64] ;  /* 0x000000102e1f6981 */ /* 0x008ee8000c1e1500 */
[----:B------:R-:W3:Y:S04]  /*1d5e0*/  @P5 LDG.E.U16 R91, desc[UR16][R84.64] ;  /* 0x00000010545b5981 */ /* 0x000ee8000c1e1500 */
[----:B------:R-:W3:Y:S04]  /*1d5f0*/  @P5 LDG.E.U16 R92, desc[UR16][R32.64] ;  /* 0x00000010205c5981 */ /* 0x000ee8000c1e1500 */
[----:B------:R-:W3:Y:S04]  /*1d600*/  @P6 LDG.E.U16 R0, desc[UR16][R34.64] ;  /* 0x0000001022006981 */ /* 0x000ee8000c1e1500 */
[----:B------:R0:W-:Y:S04]  /*1d610*/  @P3 STL [R1+0x830], R30 ;  /* 0x0008301e01003387 */ /* 0x0001e80000100800 */
[----:B------:R-:W3:Y:S04]  /*1d620*/  LDL R20, [R1+0x768] ;  /* 0x0007680001147983 */ /* 0x000ee80000100800 */
[----:B------:R-:W3:Y:S04]  /*1d630*/  LDL R21, [R1+0x764] ;  /* 0x0007640001157983 */ /* 0x000ee80000100800 */
[----:B0-----:R-:W3:Y:S04]  /*1d640*/  LDL R30, [R1+0x794] ;  /* 0x00079400011e7983 */ /* 0x001ee80000100800 */
[----:B------:R0:W-:Y:S04]  /*1d650*/  @P3 STL [R1+0x82c], R42 ;  /* 0x00082c2a01003387 */ /* 0x0001e80000100800 */
[----:B------:R-:W3:Y:S04]  /*1d660*/  LDL.LU.64 R52, [R1+0x1328] ;  /* 0x0013280001347983 */ /* 0x000ee80000300a00 */
[----:B0-----:R-:W3:Y:S01]  /*1d670*/  LDL R42, [R1+0x738] ;  /* 0x00073800012a7983 */ /* 0x001ee20000100800 */
[----:B------:R-:W-:-:S13]  /*1d680*/  ISETP.GT.AND P3, PT, R4, 0x48, PT ;  /* 0x000000480400780c */ /* 0x000fda0003f64270 */
[----:B------:R-:W3:Y:S04]  /*1d690*/  @P3 LDG.E.U16 R17, desc[UR16][R82.64] ;  /* 0x0000001052113981 */ /* 0x000ee8000c1e1500 */
[----:B--2---:R0:W-:Y:S04]  /*1d6a0*/  @P2 STL [R1+0xb5c], R43 ;  /* 0x000b5c2b01002387 */ /* 0x0041e80000100800 */
[----:B------:R-:W2:Y:S04]  /*1d6b0*/  @P3 LDG.E.U16 R16, desc[UR16][R76.64] ;  /* 0x000000104c103981 */ /* 0x000ea8000c1e1500 */
[----:B0-----:R-:W2:Y:S04]  /*1d6c0*/  LDL R43, [R1+0x734] ;  /* 0x00073400012b7983 */ /* 0x001ea80000100800 */
[----:B------:R-:W2:Y:S04]  /*1d6d0*/  LDL.LU.64 R58, [R1+0x1320] ;  /* 0x00132000013a7983 */ /* 0x000ea80000300a00 */
[----:B----4-:R0:W-:Y:S04]  /*1d6e0*/  @P2 STL [R1+0xb58], R29 ;  /* 0x000b581d01002387 */ /* 0x0101e80000100800 */
[----:B0-----:R-:W4:Y:S04]  /*1d6f0*/  LDL R29, [R1+0x708] ;  /* 0x00070800011d7983 */ /* 0x001f280000100800 */
[----:B------:R-:W4:Y:S04]  /*1d700*/  LDL.LU.64 R22, [R1+0x1318] ;  /* 0x0013180001167983 */ /* 0x000f280000300a00 */
[----:B------:R-:W4:Y:S04]  /*1d710*/  LDL.LU.64 R38, [R1+0x1310] ;  /* 0x0013100001267983 */ /* 0x000f280000300a00 */
[----:B------:R-:W-:Y:S04]  /*1d720*/  @P4 STL [R1+0x824], R8 ;  /* 0x0008240801004387 */ /* 0x000fe80000100800 */
[----:B------:R0:W-:Y:S04]  /*1d730*/  @P4 STL [R1+0x828], R9 ;  /* 0x0008280901004387 */ /* 0x0001e80000100800 */
[----:B------:R-:W4:Y:S04]  /*1d740*/  LDL.LU.64 R46, [R1+0x1308] ;  /* 0x00130800012e7983 */ /* 0x000f280000300a00 */
[----:B0-----:R-:W4:Y:S04]  /*1d750*/  LDL.LU R9, [R1+0xbf4] ;  /* 0x000bf40001097983 */ /* 0x001f280000300800 */
[----:B------:R-:W4:Y:S04]  /*1d760*/  LDL.LU R8, [R1+0xc0c] ;  /* 0x000c0c0001087983 */ /* 0x000f280000300800 */
[----:B---3--:R0:W-:Y:S04]  /*1d770*/  @P6 STL [R1+0x820], R31 ;  /* 0x0008201f01006387 */ /* 0x0081e80000100800 */
[----:B0-----:R-:W3:Y:S04]  /*1d780*/  LDL R31, [R1+0x704] ;  /* 0x00070400011f7983 */ /* 0x001ee80000100800 */
[----:B------:R-:W3:Y:S04]  /*1d790*/  LDL.LU.64 R34, [R1+0x1300] ;  /* 0x0013000001227983 */ /* 0x000ee80000300a00 */
[----:B------:R0:W-:Y:S04]  /*1d7a0*/  @P6 STL [R1+0x81c], R0 ;  /* 0x00081c0001006387 */ /* 0x0001e80000100800 */
[----:B0-----:R-:W3:Y:S04]  /*1d7b0*/  LDL.LU R0, [R1+0x12f8] ;  /* 0x0012f80001007983 */ /* 0x001ee80000300800 */
[----:B------:R-:W3:Y:S04]  /*1d7c0*/  LDL.LU.64 R32, [R1+0x12f0] ;  /* 0x0012f00001207983 */ /* 0x000ee80000300a00 */
[----:B------:R-:W3:Y:S04]  /*1d7d0*/  LDL.LU.64 R84, [R1+0x12e8] ;  /* 0x0012e80001547983 */ /* 0x000ee80000300a00 */
[----:B------:R-:W-:Y:S04]  /*1d7e0*/  @P5 STL [R1+0x814], R91 ;  /* 0x0008145b01005387 */ /* 0x000fe80000100800 */
[----:B------:R-:W-:Y:S04]  /*1d7f0*/  @P5 STL [R1+0x818], R92 ;  /* 0x0008185c01005387 */ /* 0x000fe80000100800 */
[----:B------:R-:W4:Y:S01]  /*1d800*/  LDL.LU.64 R82, [R1+0x12e0] ;  /* 0x0012e00001527983 */ /* 0x000f220000300a00 */
[----:B------:R-:W-:-:S02]  /*1d810*/  ISETP.GT.AND P2, PT, R4, 0x50, PT ;  /* 0x000000500400780c */ /* 0x000fc40003f44270 */
[C---:B------:R-:W-:Y:S01]  /*1d820*/  ISETP.GT.AND P4, PT, R4.reuse, 0x58, PT ;  /* 0x000000580400780c */ /* 0x040fe20003f84270 */
[----:B------:R-:W4:Y:S01]  /*1d830*/  LDL.LU.64 R76, [R1+0x12d8] ;  /* 0x0012d800014c7983 */ /* 0x000f220000300a00 */
[----:B------:R-:W-:-:S09]  /*1d840*/  ISETP.GT.AND P6, PT, R4, 0x60, PT ;  /* 0x000000600400780c */ /* 0x000fd20003fc4270 */
[----:B------:R-:W4:Y:S04]  /*1d850*/  @P2 LDG.E.U16 R28, desc[UR16][R80.64] ;  /* 0x00000010501c2981 */ /* 0x000f28000c1e1500 */
[----:B------:R-:W4:Y:S04]  /*1d860*/  @P2 LDG.E.U16 R11, desc[UR16][R74.64] ;  /* 0x000000104a0b2981 */ /* 0x000f28000c1e1500 */
[----:B------:R-:W4:Y:S04]  /*1d870*/  @P4 LDG.E.U16 R30, desc[UR16][R68.64] ;  /* 0x00000010441e4981 */ /* 0x000f28000c1e1500 */
[----:B------:R-:W4:Y:S04]  /*1d880*/  @P4 LDG.E.U16 R10, desc[UR16][R78.64] ;  /* 0x000000104e0a4981 */ /* 0x000f28000c1e1500 */
[----:B--2---:R-:W-:Y:S04]  /*1d890*/  @P3 STL [R1+0x7f4], R16 ;  /* 0x0007f41001003387 */ /* 0x004fe80000100800 */
[----:B------:R-:W-:Y:S04]  /*1d8a0*/  @P3 STL [R1+0x7f8], R17 ;  /* 0x0007f81101003387 */ /* 0x000fe80000100800 */
[----:B------:R-:W2:Y:S04]  /*1d8b0*/  LDL.LU.64 R74, [R1+0x12d0] ;  /* 0x0012d000014a7983 */ /* 0x000ea80000300a00 */
[----:B------:R-:W2:Y:S04]  /*1d8c0*/  LDL.LU.64 R80, [R1+0x12c8] ;  /* 0x0012c80001507983 */ /* 0x000ea80000300a00 */
[----:B---3--:R-:W3:Y:S04]  /*1d8d0*/  @P6 LDG.E.U16 R20, desc[UR16][R84.64] ;  /* 0x0000001054146981 */ /* 0x008ee8000c1e1500 */
[----:B----4-:R-:W4:Y:S01]  /*1d8e0*/  @P6 LDG.E.U16 R21, desc[UR16][R82.64] ;  /* 0x0000001052156981 */ /* 0x010f22000c1e1500 */
[----:B------:R-:W-:-:S03]  /*1d8f0*/  ISETP.GT.AND P5, PT, R4, 0x68, PT ;  /* 0x000000680400780c */ /* 0x000fc60003fa4270 */
[----:B------:R0:W-:Y:S04]  /*1d900*/  @P2 STL [R1+0x7c4], R28 ;  /* 0x0007c41c01002387 */ /* 0x0001e80000100800 */
[----:B0-----:R-:W3:Y:S04]  /*1d910*/  LDL R28, [R1+0x6d8] ;  /* 0x0006d800011c7983 */ /* 0x001ee80000100800 */
[----:B------:R-:W-:Y:S04]  /*1d920*/  @P2 STL [R1+0x7c8], R11 ;  /* 0x0007c80b01002387 */ /* 0x000fe80000100800 */
[----:B------:R-:W3:Y:S04]  /*1d930*/  LDL.LU.64 R78, [R1+0x12c0] ;  /* 0x0012c000014e7983 */ /* 0x000ee80000300a00 */
[----:B------:R0:W-:Y:S04]  /*1d940*/  @P4 STL [R1+0x794], R30 ;  /* 0x0007941e01004387 */ /* 0x0001e80000100800 */
[----:B------:R-:W-:Y:S01]  /*1d950*/  @P4 STL [R1+0x798], R10 ;  /* 0x0007980a01004387 */ /* 0x000fe20000100800 */
[----:B------:R-:W-:-:S02]  /*1d960*/  IMAD.MOV.U32 R68, RZ, RZ, R8 ;  /* 0x000000ffff447224 */ /* 0x000fc400078e0008 */
[----:B------:R-:W-:Y:S01]  /*1d970*/  IMAD.MOV.U32 R69, RZ, RZ, R9 ;  /* 0x000000ffff457224 */ /* 0x000fe200078e0009 */
[----:B--2---:R-:W2:Y:S04]  /*1d980*/  @P5 LDG.E.U16 R42, desc[UR16][R80.64] ;  /* 0x00000010502a5981 */ /* 0x004ea8000c1e1500 */
[----:B0-----:R-:W2:Y:S04]  /*1d990*/  LDL R30, [R1+0x6d4] ;  /* 0x0006d400011e7983 */ /* 0x001ea80000100800 */
[----:B------:R-:W2:Y:S04]  /*1d9a0*/  LDL.LU.64 R84, [R1+0x12b8] ;  /* 0x0012b80001547983 */ /* 0x000ea80000300a00 */
[----:B------:R-:W2:Y:S04]  /*1d9b0*/  LDL.LU.64 R82, [R1+0x12b0] ;  /* 0x0012b00001527983 */ /* 0x000ea80000300a00 */
[----:B----4-:R-:W-:Y:S04]  /*1d9c0*/  @P6 STL [R1+0x764], R21 ;  /* 0x0007641501006387 */ /* 0x010fe80000100800 */
[----:B---3--:R-:W-:Y:S04]  /*1d9d0*/  @P6 STL [R1+0x768], R20 ;  /* 0x0007681401006387 */ /* 0x008fe80000100800 */
[----:B------:R-:W-:Y:S04]  /*1d9e0*/  STL.64 [R1+0x280], R68 ;  /* 0x0002804401007387 */ /* 0x000fe80000100a00 */
[----:B------:R-:W3:Y:S01]  /*1d9f0*/  LDL.LU.64 R80, [R1+0x12a8] ;  /* 0x0012a80001507983 */ /* 0x000ee20000300a00 */
[----:B------:R-:W-:-:S02]  /*1da00*/  ISETP.GT.AND P3, PT, R4, 0x70, PT ;  /* 0x000000700400780c */ /* 0x000fc40003f64270 */
[C---:B------:R-:W-:Y:S01]  /*1da10*/  ISETP.GT.AND P2, PT, R4.reuse, 0x78, PT ;  /* 0x000000780400780c */ /* 0x040fe20003f44270 */
[----:B------:R-:W4:Y:S04]  /*1da20*/  @P5 LDG.E.U16 R43, desc[UR16][R78.64] ;  /* 0x000000104e2b5981 */ /* 0x000f28000c1e1500 */
[----:B------:R-:W4:Y:S06]  /*1da30*/  LDL.LU.64 R78, [R1+0x12a0] ;  /* 0x0012a000014e7983 */ /* 0x000f2c0000300a00 */
[----:B--2---:R-:W2:Y:S04]  /*1da40*/  @P3 LDG.E.U16 R29, desc[UR16][R84.64] ;  /* 0x00000010541d3981 */ /* 0x004ea8000c1e1500 */
[----:B------:R-:W2:Y:S04]  /*1da50*/  @P3 LDG.E.U16 R31, desc[UR16][R82.64] ;  /* 0x00000010521f3981 */ /* 0x000ea8000c1e1500 */
[----:B---3--:R-:W3:Y:S04]  /*1da60*/  @P2 LDG.E.U16 R28, desc[UR16][R80.64] ;  /* 0x00000010501c2981 */ /* 0x008ee8000c1e1500 */
[----:B----4-:R-:W-:Y:S04]  /*1da70*/  @P5 STL [R1+0x734], R43 ;  /* 0x0007342b01005387 */ /* 0x010fe80000100800 */
[----:B------:R-:W-:Y:S04]  /*1da80*/  @P5 STL [R1+0x738], R42 ;  /* 0x0007382a01005387 */ /* 0x000fe80000100800 */
[----:B------:R-:W4:Y:S04]  /*1da90*/  @P2 LDG.E.U16 R30, desc[UR16][R78.64] ;  /* 0x000000104e1e2981 */ /* 0x000f28000c1e1500 */
[----:B--2---:R0:W-:Y:S04]  /*1daa0*/  @P3 STL [R1+0x708], R29 ;  /* 0x0007081d01003387 */ /* 0x0041e80000100800 */
[----:B0-----:R-:W2:Y:S04]  /*1dab0*/  LDL R29, [R1+0x810] ;  /* 0x00081000011d7983 */ /* 0x001ea80000100800 */
[----:B------:R-:W-:Y:S04]  /*1dac0*/  STL [R1+0xedc], R84 ;  /* 0x000edc5401007387 */ /* 0x000fe80000100800 */
[----:B------:R-:W-:Y:S04]  /*1dad0*/  STL [R1+0x103c], R84 ;  /* 0x00103c5401007387 */ /* 0x000fe80000100800 */
[----:B------:R-:W-:Y:S04]  /*1dae0*/  STL [R1+0xed8], R85 ;  /* 0x000ed85501007387 */ /* 0x000fe80000100800 */
[----:B------:R-:W-:Y:S04]  /*1daf0*/  STL [R1+0x1040], R85 ;  /* 0x0010405501007387 */ /* 0x000fe80000100800 */
[----:B------:R-:W4:Y:S04]  /*1db00*/  LDL R10, [R1+0x80c] ;  /* 0x00080c00010a7983 */ /* 0x000f280000100800 */
[----:B------:R-:W4:Y:S04]  /*1db10*/  LDL R16, [R1+0x7f0] ;  /* 0x0007f00001107983 */ /* 0x000f280000100800 */
[----:B------:R-:W4:Y:S04]  /*1db20*/  LDL R11, [R1+0x7ec] ;  /* 0x0007ec00010b7983 */ /* 0x000f280000100800 */
[----:B------:R-:W4:Y:S04]  /*1db30*/  LDL R20, [R1+0x7c0] ;  /* 0x0007c00001147983 */ /* 0x000f280000100800 */
[----:B------:R0:W-:Y:S04]  /*1db40*/  @P3 STL [R1+0x704], R31 ;  /* 0x0007041f01003387 */ /* 0x0001e80000100800 */
[----:B0-----:R-:W4:Y:S04]  /*1db50*/  LDL R31, [R1+0x7bc] ;  /* 0x0007bc00011f7983 */ /* 0x001f280000100800 */
[----:B------:R-:W-:Y:S04]  /*1db60*/  STL [R1+0xee4], R82 ;  /* 0x000ee45201007387 */ /* 0x000fe80000100800 */
[----:B------:R-:W-:Y:S04]  /*1db70*/  STL [R1+0x1044], R82 ;  /* 0x0010445201007387 */ /* 0x000fe80000100800 */
[----:B------:R-:W-:Y:S04]  /*1db80*/  STL [R1+0xee0], R83 ;  /* 0x000ee05301007387 */ /* 0x000fe80000100800 */
[----:B------:R-:W-:Y:S04]  /*1db90*/  STL [R1+0x1048], R83 ;  /* 0x0010485301007387 */ /* 0x000fe80000100800 */
[----:B---3--:R0:W-:Y:S04]  /*1dba0*/  @P2 STL [R1+0x6d8], R28 ;  /* 0x0006d81c01002387 */ /* 0x0081e80000100800 */
[----:B0-----:R-:W3:Y:S04]  /*1dbb0*/  LDL R28, [R1+0x790] ;  /* 0x00079000011c7983 */ /* 0x001ee80000100800 */
[----:B------:R-:W-:Y:S04]  /*1dbc0*/  STL [R1+0xeec], R80 ;  /* 0x000eec5001007387 */ /* 0x000fe80000100800 */
[----:B------:R0:W-:Y:S04]  /*1dbd0*/  STL [R1+0x104c], R80 ;  /* 0x00104c5001007387 */ /* 0x0001e80000100800 */
[----:B------:R-:W-:Y:S04]  /*1dbe0*/  STL [R1+0xee8], R81 ;  /* 0x000ee85101007387 */ /* 0x000fe80000100800 */
[----:B------:R-:W-:Y:S04]  /*1dbf0*/  STL [R1+0x1050], R81 ;  /* 0x0010505101007387 */ /* 0x000fe80000100800 */
[----:B------:R-:W3:Y:S04]  /*1dc00*/  LDL.LU R82, [R1+0xc38] ;  /* 0x000c380001527983 */ /* 0x000ee80000300800 */
[----:B0-----:R-:W3:Y:S01]  /*1dc10*/  LDL.LU R80, [R1+0xc40] ;  /* 0x000c400001507983 */ /* 0x001ee20000300800 */
[----:B------:R-:W-:-:S02]  /*1dc20*/  ISETP.GT.AND P4, PT, R4, 0x43, PT ;  /* 0x000000430400780c */ /* 0x000fc40003f84270 */
[C---:B------:R-:W-:Y:S01]  /*1dc30*/  ISETP.GT.AND P6, PT, R4.reuse, 0x49, PT ;  /* 0x000000490400780c */ /* 0x040fe20003fc4270 */
[----:B------:R-:W3:Y:S01]  /*1dc40*/  LDL.LU R9, [R1+0xc74] ;  /* 0x000c740001097983 */ /* 0x000ee20000300800 */
[----:B------:R-:W-:-:S03]  /*1dc50*/  ISETP.GT.AND P5, PT, R4, 0x51, PT ;  /* 0x000000510400780c */ /* 0x000fc60003fa4270 */
[----:B------:R-:W3:Y:S04]  /*1dc60*/  LDL.LU R8, [R1+0xddc] ;  /* 0x000ddc0001087983 */ /* 0x000ee80000300800 */
[----:B------:R-:W3:Y:S04]  /*1dc70*/  LDL R17, [R1+0x78c] ;  /* 0x00078c0001117983 */ /* 0x000ee80000100800 */
[----:B------:R-:W3:Y:S04]  /*1dc80*/  LDL R42, [R1+0x760] ;  /* 0x00076000012a7983 */ /* 0x000ee80000100800 */
[----:B------:R-:W3:Y:S04]  /*1dc90*/  LDL R43, [R1+0x75c] ;  /* 0x00075c00012b7983 */ /* 0x000ee80000100800 */
[----:B--2---:R-:W2:Y:S04]  /*1dca0*/  @P4 LDG.E.U16 R29, desc[UR16][R68.64] ;  /* 0x00000010441d4981 */ /* 0x004ea8000c1e1500 */
[----:B------:R-:W-:Y:S04]  /*1dcb0*/  STL [R1+0xef4], R78 ;  /* 0x000ef44e01007387 */ /* 0x000fe80000100800 */
[----:B------:R-:W-:Y:S04]  /*1dcc0*/  STL [R1+0x1054], R78 ;  /* 0x0010544e01007387 */ /* 0x000fe80000100800 */
[----:B------:R-:W-:Y:S04]  /*1dcd0*/  STL [R1+0xef0], R79 ;  /* 0x000ef04f01007387 */ /* 0x000fe80000100800 */
[----:B----4-:R-:W4:Y:S04]  /*1dce0*/  @P4 LDG.E.U16 R10, desc[UR16][R66.64] ;  /* 0x00000010420a4981 */ /* 0x010f28000c1e1500 */
[----:B------:R-:W-:Y:S01]  /*1dcf0*/  STL [R1+0x1058], R79 ;  /* 0x0010584f01007387 */ /* 0x000fe20000100800 */
[----:B------:R-:W-:-:S03]  /*1dd00*/  ISETP.GT.AND P3, PT, R4, 0x59, PT ;  /* 0x000000590400780c */ /* 0x000fc60003f64270 */
[----:B------:R-:W4:Y:S04]  /*1dd10*/  @P6 LDG.E.U16 R11, desc[UR16][R56.64] ;  /* 0x00000010380b6981 */ /* 0x000f28000c1e1500 */
[----:B------:R-:W4:Y:S04]  /*1dd20*/  @P5 LDG.E.U16 R20, desc[UR16][R54.64] ;  /* 0x0000001036145981 */ /* 0x000f28000c1e1500 */
[----:B------:R-:W4:Y:S04]  /*1dd30*/  LDL.LU.64 R68, [R1+0x1298] ;  /* 0x0012980001447983 */ /* 0x000f280000300a00 */
[----:B------:R0:W-:Y:S04]  /*1dd40*/  @P2 STL [R1+0x6d4], R30 ;  /* 0x0006d41e01002387 */ /* 0x0001e80000100800 */
[----:B------:R-:W4:Y:S04]  /*1dd50*/  @P5 LDG.E.U16 R31, desc[UR16][R44.64] ;  /* 0x000000102c1f5981 */ /* 0x000f28000c1e1500 */
[----:B0-----:R-:W4:Y:S04]  /*1dd60*/  LDL.LU R30, [R1+0xc4c] ;  /* 0x000c4c00011e7983 */ /* 0x001f280000300800 */
[----:B------:R-:W4:Y:S04]  /*1dd70*/  LDL.LU R21, [R1+0xc54] ;  /* 0x000c540001157983 */ /* 0x000f280000300800 */
[----:B---3--:R-:W3:Y:S01]  /*1dd80*/  @P3 LDG.E.U16 R28, desc[UR16][R72.64] ;  /* 0x00000010481c3981 */ /* 0x008ee2000c1e1500 */
[----:B------:R-:W-:-:S02]  /*1dd90*/  IMAD.MOV.U32 R79, RZ, RZ, R82 ;  /* 0x000000ffff4f7224 */ /* 0x000fc400078e0052 */
[----:B------:R-:W-:-:S05]  /*1dda0*/  IMAD.MOV.U32 R78, RZ, RZ, R80 ;  /* 0x000000ffff4e7224 */ /* 0x000fca00078e0050 */
[----:B------:R-:W3:Y:S04]  /*1ddb0*/  @P6 LDG.E.U16 R16, desc[UR16][R78.64] ;  /* 0x000000104e106981 */ /* 0x000ee8000c1e1500 */
[----:B------:R-:W3:Y:S04]  /*1ddc0*/  @P3 LDG.E.U16 R17, desc[UR16][R70.64] ;  /* 0x0000001046113981 */ /* 0x000ee8000c1e1500 */
[----:B--2---:R0:W-:Y:S04]  /*1ddd0*/  @P4 STL [R1+0x810], R29 ;  /* 0x0008101d01004387 */ /* 0x0041e80000100800 */
[----:B0-----:R-:W2:Y:S04]  /*1dde0*/  LDL R29, [R1+0x730] ;  /* 0x00073000011d7983 */ /* 0x001ea80000100800 */
[----:B------:R-:W2:Y:S04]  /*1ddf0*/  LDL.LU.64 R66, [R1+0x1290] ;  /* 0x0012900001427983 */ /* 0x000ea80000300a00 */
[----:B----4-:R0:W-:Y:S04]  /*1de00*/  @P4 STL [R1+0x80c], R10 ;  /* 0x00080c0a01004387 */ /* 0x0101e80000100800 */
[----:B0-----:R-:W4:Y:S04]  /*1de10*/  LDL R10, [R1+0x72c] ;  /* 0x00072c00010a7983 */ /* 0x001f280000100800 */
[----:B------:R-:W-:Y:S04]  /*1de20*/  STL.64 [R1+0x220], R78 ;  /* 0x0002204e01007387 */ /* 0x000fe80000100a00 */
[----:B------:R-:W2:Y:S04]  /*1de30*/  LDL.LU.64 R56, [R1+0x1288] ;  /* 0x0012880001387983 */ /* 0x000ea80000300a00 */
[----:B------:R-:W2:Y:S04]  /*1de40*/  LDL R91, [R1+0x700] ;  /* 0x00070000015b7983 */ /* 0x000ea80000100800 */
[----:B------:R-:W2:Y:S04]  /*1de50*/  LDL.LU.64 R54, [R1+0x1280] ;  /* 0x0012800001367983 */ /* 0x000ea80000300a00 */
[----:B------:R-:W2:Y:S04]  /*1de60*/  LDL.LU.64 R44, [R1+0x1278] ;  /* 0x00127800012c7983 */ /* 0x000ea80000300a00 */
[----:B---3--:R0:W-:Y:S04]  /*1de70*/  @P6 STL [R1+0x7f0], R16 ;  /* 0x0007f01001006387 */ /* 0x0081e80000100800 */
[----:B0-----:R-:W3:Y:S04]  /*1de80*/  LDL.LU R16, [R1+0xc18] ;  /* 0x000c180001107983 */ /* 0x001ee80000300800 */
[----:B------:R0:W-:Y:S04]  /*1de90*/  @P6 STL [R1+0x7ec], R11 ;  /* 0x0007ec0b01006387 */ /* 0x0001e80000100800 */
[----:B0-----:R-:W2:Y:S04]  /*1dea0*/  LDL.LU R11, [R1+0xc28] ;  /* 0x000c2800010b7983 */ /* 0x001ea80000300800 */
[----:B------:R0:W-:Y:S04]  /*1deb0*/  @P5 STL [R1+0x7c0], R20 ;  /* 0x0007c01401005387 */ /* 0x0001e80000100800 */
[----:B0-----:R-:W2:Y:S04]  /*1dec0*/  LDL R20, [R1+0x6fc] ;  /* 0x0006fc0001147983 */ /* 0x001ea80000100800 */
[----:B------:R0:W-:Y:S04]  /*1ded0*/  @P5 STL [R1+0x7bc], R31 ;  /* 0x0007bc1f01005387 */ /* 0x0001e80000100800 */
[----:B------:R-:W-:Y:S04]  /*1dee0*/  STL.64 [R1+0x1b8], R8 ;  /* 0x0001b80801007387 */ /* 0x000fe80000100a00 */
[----:B------:R-:W2:Y:S01]  /*1def0*/  LDL.LU.64 R72, [R1+0x1270] ;  /* 0x0012700001487983 */ /* 0x000ea20000300a00 */
[----:B0-----:R-:W-:-:S03]  /*1df00*/  IMAD.MOV.U32 R31, RZ, RZ, R30 ;  /* 0x000000ffff1f7224 */ /* 0x001fc600078e001e */
[----:B------:R-:W3:Y:S01]  /*1df10*/  LDL.LU R79, [R1+0xc1c] ;  /* 0x000c1c00014f7983 */ /* 0x000ee20000300800 */
[----:B------:R-:W-:-:S03]  /*1df20*/  IMAD.MOV.U32 R30, RZ, RZ, R21 ;  /* 0x000000ffff1e7224 */ /* 0x000fc600078e0015 */
[----:B------:R-:W3:Y:S04]  /*1df30*/  LDL.LU R78, [R1+0xc2c] ;  /* 0x000c2c00014e7983 */ /* 0x000ee80000300800 */
[----:B------:R-:W3:Y:S04]  /*1df40*/  LDL R21, [R1+0x808] ;  /* 0x0008080001157983 */ /* 0x000ee80000100800 */
[----:B------:R0:W-:Y:S04]  /*1df50*/  @P3 STL [R1+0x790], R28 ;  /* 0x0007901c01003387 */ /* 0x0001e80000100800 */
[----:B0-----:R-:W3:Y:S04]  /*1df60*/  LDL R28, [R1+0x6d0] ;  /* 0x0006d000011c7983 */ /* 0x001ee80000100800 */
[----:B------:R-:W3:Y:S04]  /*1df70*/  LDL.LU R85, [R1+0x800] ;  /* 0x0008000001557983 */ /* 0x000ee80000300800 */
[----:B------:R-:W3:Y:S04]  /*1df80*/  LDL.LU R84, [R1+0x7fc] ;  /* 0x0007fc0001547983 */ /* 0x000ee80000300800 */
[----:B------:R-:W-:Y:S04]  /*1df90*/  STL.64 [R1+0x208], R30 ;  /* 0x0002081e01007387 */ /* 0x000fe80000100a00 */
[----:B------:R-:W4:Y:S01]  /*1dfa0*/  LDL.LU.64 R70, [R1+0x1268] ;  /* 0x0012680001467983 */ /* 0x000f220000300a00 */
[----:B------:R-:W-:-:S02]  /*1dfb0*/  ISETP.GT.AND P2, PT, R4, 0x61, PT ;  /* 0x000000610400780c */ /* 0x000fc40003f44270 */
[----:B------:R-:W-:-:S11]  /*1dfc0*/  ISETP.GT.AND P4, PT, R4, 0x69, PT ;  /* 0x000000690400780c */ /* 0x000fd60003f84270 */
[----:B------:R-:W3:Y:S04]  /*1dfd0*/  @P2 LDG.E.U16 R43, desc[UR16][R74.64] ;  /* 0x000000104a2b2981 */ /* 0x000ee8000c1e1500 */
[----:B------:R-:W3:Y:S04]  /*1dfe0*/  @P2 LDG.E.U16 R42, desc[UR16][R76.64] ;  /* 0x000000104c2a2981 */ /* 0x000ee8000c1e1500 */
[----:B--2---:R-:W2:Y:S04]  /*1dff0*/  @P4 LDG.E.U16 R29, desc[UR16][R72.64] ;  /* 0x00000010481d4981 */ /* 0x004ea8000c1e1500 */
[----:B----4-:R-:W4:Y:S04]  /*1e000*/  @P4 LDG.E.U16 R10, desc[UR16][R70.64] ;  /* 0x00000010460a4981 */ /* 0x010f28000c1e1500 */
[----:B------:R-:W-:Y:S04]  /*1e010*/  @P3 STL [R1+0x78c], R17 ;  /* 0x00078c1101003387 */ /* 0x000fe80000100800 */
[----:B------:R-:W4:Y:S04]  /*1e020*/  LDL.LU.64 R76, [R1+0x1260] ;  /* 0x00126000014c7983 */ /* 0x000f280000300a00 */
[----:B------:R-:W4:Y:S04]  /*1e030*/  LDL.LU.64 R74, [R1+0x1258] ;  /* 0x00125800014a7983 */ /* 0x000f280000300a00 */
[----:B------:R-:W4:Y:S04]  /*1e040*/  LDL.LU R82, [R1+0x804] ;  /* 0x0008040001527983 */ /* 0x000f280000300800 */
[----:B---3--:R0:W-:Y:S04]  /*1e050*/  @P2 STL [R1+0x75c], R43 ;  /* 0x00075c2b01002387 */ /* 0x0081e80000100800 */
[----:B------:R1:W-:Y:S04]  /*1e060*/  @P2 STL [R1+0x760], R42 ;  /* 0x0007602a01002387 */ /* 0x0003e80000100800 */
[----:B------:R-:W3:Y:S01]  /*1e070*/  LDL.LU.64 R72, [R1+0x1250] ;  /* 0x0012500001487983 */ /* 0x000ee20000300a00 */
[----:B0-----:R-:W-:-:S02]  /*1e080*/  IMAD.MOV.U32 R43, RZ, RZ, R16 ;  /* 0x000000ffff2b7224 */ /* 0x001fc400078e0010 */
[----:B-1----:R-:W-:Y:S01]  /*1e090*/  IMAD.MOV.U32 R42, RZ, RZ, R11 ;  /* 0x000000ffff2a7224 */ /* 0x002fe200078e000b */
[----:B--2---:R0:W-:Y:S04]  /*1e0a0*/  @P4 STL [R1+0x730], R29 ;  /* 0x0007301d01004387 */ /* 0x0041e80000100800 */
[----:B0-----:R-:W2:Y:S04]  /*1e0b0*/  LDL R29, [R1+0x6cc] ;  /* 0x0006cc00011d7983 */ /* 0x001ea80000100800 */
[----:B------:R-:W2:Y:S04]  /*1e0c0*/  LDL.LU.64 R70, [R1+0x1248] ;  /* 0x0012480001467983 */ /* 0x000ea80000300a00 */
[----:B------:R-:W2:Y:S04]  /*1e0d0*/  LDL.LU R11, [R1+0xc20] ;  /* 0x000c2000010b7983 */ /* 0x000ea80000300800 */
[----:B----4-:R0:W-:Y:S04]  /*1e0e0*/  @P4 STL [R1+0x72c], R10 ;  /* 0x00072c0a01004387 */ /* 0x0101e80000100800 */
[----:B0-----:R-:W4:Y:S04]  /*1e0f0*/  LDL.LU R10, [R1+0xc30] ;  /* 0x000c3000010a7983 */ /* 0x001f280000300800 */
[----:B------:R-:W4:Y:S04]  /*1e100*/  LDL.LU R17, [R1+0xc24] ;  /* 0x000c240001117983 */ /* 0x000f280000300800 */
[----:B------:R-:W4:Y:S01]  /*1e110*/  LDL.LU R16, [R1+0xc34] ;  /* 0x000c340001107983 */ /* 0x000f220000300800 */
[----:B------:R-:W-:-:S02]  /*1e120*/  ISETP.GT.AND P5, PT, R4, 0x71, PT ;  /* 0x000000710400780c */ /* 0x000fc40003fa4270 */
[C---:B------:R-:W-:Y:S02]  /*1e130*/  ISETP.GT.AND P2, PT, R4.reuse, 0x79, PT ;  /* 0x000000790400780c */ /* 0x040fe40003f44270 */
[----:B------:R-:W-:-:S09]  /*1e140*/  ISETP.GT.AND P3, PT, R4, 0x44, PT ;  /* 0x000000440400780c */ /* 0x000fd20003f64270 */
[----:B------:R-:W4:Y:S04]  /*1e150*/  @P5 LDG.E.U16 R20, desc[UR16][R74.64] ;  /* 0x000000104a145981 */ /* 0x000f28000c1e1500 */
[----:B------:R-:W4:Y:S04]  /*1e160*/  @P5 LDG.E.U16 R91, desc[UR16][R76.64] ;  /* 0x000000104c5b5981 */ /* 0x000f28000c1e1500 */
[----:B---3--:R-:W3:Y:S04]  /*1e170*/  @P2 LDG.E.U16 R28, desc[UR16][R72.64] ;  /* 0x00000010481c2981 */ /* 0x008ee8000c1e1500 */
[----:B--2---:R-:W2:Y:S04]  /*1e180*/  @P2 LDG.E.U16 R29, desc[UR16][R70.64] ;  /* 0x00000010461d2981 */ /* 0x004ea8000c1e1500 */
[----:B----4-:R-:W4:Y:S04]  /*1e190*/  @P3 LDG.E.U16 R82, desc[UR16][R10.64] ;  /* 0x000000100a523981 */ /* 0x010f28000c1e1500 */
[----:B------:R-:W2:Y:S04]  /*1e1a0*/  @P3 LDG.E.U16 R21, desc[UR16][R16.64] ;  /* 0x0000001010153981 */ /* 0x000ea8000c1e1500 */
[----:B------:R-:W-:Y:S04]  /*1e1b0*/  STL.64 [R1+0x258], R42 ;  /* 0x0002582a01007387 */ /* 0x000fe80000100a00 */
[----:B------:R-:W-:Y:S04]  /*1e1c0*/  STL [R1+0xefc], R76 ;  /* 0x000efc4c01007387 */ /* 0x000fe80000100800 */
[----:B------:R-:W-:Y:S04]  /*1e1d0*/  STL [R1+0x105c], R76 ;  /* 0x00105c4c01007387 */ /* 0x000fe80000100800 */
[----:B------:R-:W-:Y:S04]  /*1e1e0*/  STL.64 [R1+0x260], R78 ;  /* 0x0002604e01007387 */ /* 0x000fe80000100a00 */
[----:B------:R-:W-:Y:S04]  /*1e1f0*/  STL [R1+0xef8], R77 ;  /* 0x000ef84d01007387 */ /* 0x000fe80000100800 */
[----:B------:R0:W-:Y:S04]  /*1e200*/  STL [R1+0x1060], R77 ;  /* 0x0010604d01007387 */ /* 0x0001e80000100800 */
[----:B------:R-:W-:Y:S04]  /*1e210*/  STL [R1+0xf04], R74 ;  /* 0x000f044a01007387 */ /* 0x000fe80000100800 */
[----:B------:R-:W-:Y:S04]  /*1e220*/  STL [R1+0x1064], R74 ;  /* 0x0010644a01007387 */ /* 0x000fe80000100800 */
[----:B------:R-:W-:Y:S04]  /*1e230*/  STL [R1+0xf00], R75 ;  /* 0x000f004b01007387 */ /* 0x000fe80000100800 */
[----:B------:R-:W-:Y:S04]  /*1e240*/  STL [R1+0x1068], R75 ;  /* 0x0010684b01007387 */ /* 0x000fe80000100800 */
[----:B------:R1:W-:Y:S04]  /*1e250*/  @P5 STL [R1+0x6fc], R20 ;  /* 0x0006fc1401005387 */ /* 0x0003e80000100800 */
[----:B------:R-:W-:Y:S04]  /*1e260*/  @P5 STL [R1+0x700], R91 ;  /* 0x0007005b01005387 */ /* 0x000fe80000100800 */
[----:B------:R-:W-:Y:S04]  /*1e270*/  STL.64 [R1+0x270], R16 ;  /* 0x0002701001007387 */ /* 0x000fe80000100a00 */
[----:B------:R-:W-:Y:S04]  /*1e280*/  STL.64 [R1+0x268], R10 ;  /* 0x0002680a01007387 */ /* 0x000fe80000100a00 */
[----:B0-----:R-:W4:Y:S04]  /*1e290*/  LDL R77, [R1+0x7e8] ;  /* 0x0007e800014d7983 */ /* 0x001f280000100800 */
[----:B-1----:R-:W4:Y:S04]  /*1e2a0*/  LDL R20, [R1+0x7e4] ;  /* 0x0007e40001147983 */ /* 0x002f280000100800 */
[----:B---3--:R0:W-:Y:S01]  /*1e2b0*/  @P2 STL [R1+0x6d0], R28 ;  /* 0x0006d01c01002387 */ /* 0x0081e20000100800 */
[----:B------:R-:W-:-:S03]  /*1e2c0*/  ISETP.GT.AND P4, PT, R4, 0x45, PT ;  /* 0x000000450400780c */ /* 0x000fc60003f84270 */
[----:B0-----:R-:W3:Y:S10]  /*1e2d0*/  LDL R28, [R1+0x7b8] ;  /* 0x0007b800011c7983 */ /* 0x001ef40000100800 */
[----:B------:R-:W3:Y:S01]  /*1e2e0*/  @P4 LDG.E.U16 R85, desc[UR16][R78.64] ;  /* 0x000000104e554981 */ /* 0x000ee2000c1e1500 */
[----:B------:R-:W-:-:S02]  /*1e2f0*/  ISETP.GT.AND P5, PT, R4, 0x52, PT ;  /* 0x000000520400780c */ /* 0x000fc40003fa4270 */
[C---:B------:R-:W-:Y:S01]  /*1e300*/  ISETP.GT.AND P6, PT, R4.reuse, 0x4a, PT ;  /* 0x0000004a0400780c */ /* 0x040fe20003fc4270 */
[----:B------:R-:W3:Y:S04]  /*1e310*/  @P4 LDG.E.U16 R84, desc[UR16][R42.64] ;  /* 0x000000102a544981 */ /* 0x000ee8000c1e1500 */
[----:B--2---:R0:W-:Y:S04]  /*1e320*/  @P3 STL [R1+0x808], R21 ;  /* 0x0008081501003387 */ /* 0x0041e80000100800 */
[----:B0-----:R-:W2:Y:S04]  /*1e330*/  LDL R21, [R1+0x7b4] ;  /* 0x0007b40001157983 */ /* 0x001ea80000100800 */
        /* <DEDUP_REMOVED lines=8> */
[----:B0-----:R-:W2:Y:S04]  /*1e3c0*/  LDL.LU R71, [R1+0xc50] ;  /* 0x000c500001477983 */ /* 0x001ea80000300800 */
[----:B------:R-:W2:Y:S04]  /*1e3d0*/  LDL.LU R70, [R1+0xc58] ;  /* 0x000c580001467983 */ /* 0x000ea80000300800 */
[----:B------:R-:W2:Y:S04]  /*1e3e0*/  LDL.LU R11, [R1+0xc78] ;  /* 0x000c7800010b7983 */ /* 0x000ea80000300800 */
[----:B------:R-:W2:Y:S04]  /*1e3f0*/  LDL.LU R10, [R1+0xde0] ;  /* 0x000de000010a7983 */ /* 0x000ea80000300800 */
[----:B------:R-:W2:Y:S04]  /*1e400*/  LDL.LU R17, [R1+0xc7c] ;  /* 0x000c7c0001117983 */ /* 0x000ea80000300800 */
[----:B------:R-:W2:Y:S04]  /*1e410*/  LDL.LU R16, [R1+0xde4] ;  /* 0x000de40001107983 */ /* 0x000ea80000300800 */
[----:B------:R-:W2:Y:S04]  /*1e420*/  LDL R76, [R1+0x788] ;  /* 0x00078800014c7983 */ /* 0x000ea80000100800 */
[----:B----4-:R-:W-:Y:S04]  /*1e430*/  STL [R1+0x1084], R82 ;  /* 0x0010845201007387 */ /* 0x010fe80000100800 */
[----:B------:R0:W-:Y:S04]  /*1e440*/  @P2 STL [R1+0x6cc], R29 ;  /* 0x0006cc1d01002387 */ /* 0x0001e80000100800 */
[----:B------:R-:W4:Y:S01]  /*1e450*/  LDL R79, [R1+0x784] ;  /* 0x00078400014f7983 */ /* 0x000f220000100800 */
[----:B------:R-:W-:-:S03]  /*1e460*/  ISETP.GT.AND P2, PT, R4, 0x5a, PT ;  /* 0x0000005a0400780c */ /* 0x000fc60003f44270 */
[----:B---3--:R-:W3:Y:S04]  /*1e470*/  @P5 LDG.E.U16 R28, desc[UR16][R64.64] ;  /* 0x00000010401c5981 */ /* 0x008ee8000c1e1500 */
[----:B------:R-:W3:Y:S04]  /*1e480*/  @P6 LDG.E.U16 R20, desc[UR16][R30.64] ;  /* 0x000000101e146981 */ /* 0x000ee8000c1e1500 */
[----:B------:R-:W3:Y:S04]  /*1e490*/  LDL R78, [R1+0x758] ;  /* 0x00075800014e7983 */ /* 0x000ee80000100800 */
[----:B------:R-:W3:Y:S04]  /*1e4a0*/  LDL R80, [R1+0x754] ;  /* 0x0007540001507983 */ /* 0x000ee80000100800 */
[----:B--2---:R-:W2:Y:S04]  /*1e4b0*/  @P5 LDG.E.U16 R21, desc[UR16][R14.64] ;  /* 0x000000100e155981 */ /* 0x004ea8000c1e1500 */
[----:B------:R-:W2:Y:S04]  /*1e4c0*/  @P6 LDG.E.U16 R77, desc[UR16][R70.64] ;  /* 0x00000010464d6981 */ /* 0x000ea8000c1e1500 */
[----:B------:R-:W2:Y:S04]  /*1e4d0*/  @P2 LDG.E.U16 R76, desc[UR16][R62.64] ;  /* 0x000000103e4c2981 */ /* 0x000ea8000c1e1500 */
[----:B----4-:R-:W4:Y:S04]  /*1e4e0*/  @P2 LDG.E.U16 R79, desc[UR16][R52.64] ;  /* 0x00000010344f2981 */ /* 0x010f28000c1e1500 */
[----:B------:R-:W-:Y:S04]  /*1e4f0*/  STL [R1+0x107c], R85 ;  /* 0x00107c5501007387 */ /* 0x000fe80000100800 */
[----:B------:R-:W4:Y:S04]  /*1e500*/  LDL.LU.64 R42, [R1+0x1240] ;  /* 0x00124000012a7983 */ /* 0x000f280000300a00 */
[----:B------:R-:W4:Y:S04]  /*1e510*/  LDL R92, [R1+0x728] ;  /* 0x00072800015c7983 */ /* 0x000f280000100800 */
[----:B------:R-:W4:Y:S04]  /*1e520*/  LDL R91, [R1+0x724] ;  /* 0x00072400015b7983 */ /* 0x000f280000100800 */
[----:B0-----:R-:W4:Y:S04]  /*1e530*/  LDL R29, [R1+0x6f8] ;  /* 0x0006f800011d7983 */ /* 0x001f280000100800 */
[----:B------:R-:W-:Y:S04]  /*1e540*/  STL [R1+0x1080], R84 ;  /* 0x0010805401007387 */ /* 0x000fe80000100800 */
[----:B------:R-:W-:Y:S04]  /*1e550*/  STL.64 [R1+0x210], R70 ;  /* 0x0002104601007387 */ /* 0x000fe80000100a00 */
[----:B------:R-:W4:Y:S04]  /*1e560*/  LDL.LU.64 R30, [R1+0x1238] ;  /* 0x00123800011e7983 */ /* 0x000f280000300a00 */
[----:B------:R-:W4:Y:S04]  /*1e570*/  LDL.LU.64 R64, [R1+0x1230] ;  /* 0x0012300001407983 */ /* 0x000f280000300a00 */
[----:B---3--:R0:W-:Y:S01]  /*1e580*/  @P5 STL [R1+0x7b8], R28 ;  /* 0x0007b81c01005387 */ /* 0x0081e20000100800 */
[----:B------:R-:W-:-:S03]  /*1e590*/  ISETP.GT.AND P3, PT, R4, 0x62, PT ;  /* 0x000000620400780c */ /* 0x000fc60003f64270 */
[----:B0-----:R-:W3:Y:S04]  /*1e5a0*/  LDL R28, [R1+0x6f4] ;  /* 0x0006f400011c7983 */ /* 0x001ee80000100800 */
[----:B------:R-:W3:Y:S04]  /*1e5b0*/  LDL.LU R71, [R1+0xc64] ;  /* 0x000c640001477983 */ /* 0x000ee80000300800 */
[----:B------:R-:W3:Y:S04]  /*1e5c0*/  LDL.LU R70, [R1+0xc8c] ;  /* 0x000c8c0001467983 */ /* 0x000ee80000300800 */
[----:B------:R-:W3:Y:S01]  /*1e5d0*/  @P3 LDG.E.U16 R78, desc[UR16][R68.64] ;  /* 0x00000010444e3981 */ /* 0x000ee2000c1e1500 */
[----:B------:R-:W-:-:S03]  /*1e5e0*/  ISETP.GT.AND P4, PT, R4, 0x6a, PT ;  /* 0x0000006a0400780c */ /* 0x000fc60003f84270 */
[----:B------:R-:W3:Y:S04]  /*1e5f0*/  @P3 LDG.E.U16 R80, desc[UR16][R66.64] ;  /* 0x0000001042503981 */ /* 0x000ee8000c1e1500 */
[----:B--2---:R0:W-:Y:S04]  /*1e600*/  @P5 STL [R1+0x7b4], R21 ;  /* 0x0007b41501005387 */ /* 0x0041e80000100800 */
[----:B0-----:R-:W2:Y:S04]  /*1e610*/  LDL.LU R21, [R1+0xc5c] ;  /* 0x000c5c0001157983 */ /* 0x001ea80000300800 */
[----:B------:R0:W-:Y:S04]  /*1e620*/  @P6 STL [R1+0x7e4], R20 ;  /* 0x0007e41401006387 */ /* 0x0001e80000100800 */
[----:B0-----:R-:W2:Y:S04]  /*1e630*/  LDL.LU R20, [R1+0xc6c] ;  /* 0x000c6c0001147983 */ /* 0x001ea80000300800 */
[----:B------:R-:W2:Y:S04]  /*1e640*/  LDL.LU R15, [R1+0xc60] ;  /* 0x000c6000010f7983 */ /* 0x000ea80000300800 */
[----:B------:R-:W2:Y:S04]  /*1e650*/  LDL.LU R14, [R1+0xc70] ;  /* 0x000c7000010e7983 */ /* 0x000ea80000300800 */
[----:B------:R-:W-:Y:S04]  /*1e660*/  STL.64 [R1+0x1c0], R10 ;  /* 0x0001c00a01007387 */ /* 0x000fe80000100a00 */
[----:B------:R-:W-:Y:S04]  /*1e670*/  STL.64 [R1+0x1c8], R16 ;  /* 0x0001c81001007387 */ /* 0x000fe80000100a00 */
[----:B------:R-:W2:Y:S04]  /*1e680*/  LDL.LU.64 R62, [R1+0x1228] ;  /* 0x00122800013e7983 */ /* 0x000ea80000300a00 */
[----:B------:R-:W3:Y:S04]  /*1e690*/  LDL.LU R84, [R1+0x7d8] ;  /* 0x0007d80001547983 */ /* 0x000ee80000300800 */
[----:B------:R-:W3:Y:S04]  /*1e6a0*/  LDL.LU R85, [R1+0x7d4] ;  /* 0x0007d40001557983 */ /* 0x000ee80000300800 */
[----:B------:R-:W3:Y:S04]  /*1e6b0*/  LDL.LU.64 R52, [R1+0x1220] ;  /* 0x0012200001347983 */ /* 0x000ee80000300a00 */
[----:B----4-:R-:W-:Y:S04]  /*1e6c0*/  @P2 STL [R1+0x784], R79 ;  /* 0x0007844f01002387 */ /* 0x010fe80000100800 */
[----:B------:R0:W-:Y:S04]  /*1e6d0*/  @P2 STL [R1+0x788], R76 ;  /* 0x0007884c01002387 */ /* 0x0001e80000100800 */
[----:B------:R1:W-:Y:S04]  /*1e6e0*/  @P6 STL [R1+0x7e8], R77 ;  /* 0x0007e84d01006387 */ /* 0x0003e80000100800 */
[----:B------:R-:W4:Y:S01]  /*1e6f0*/  LDL.LU.64 R68, [R1+0x1218] ;  /* 0x0012180001447983 */ /* 0x000f220000300a00 */
[----:B------:R-:W-:-:S03]  /*1e700*/  ISETP.GT.AND P5, PT, R4, 0x72, PT ;  /* 0x000000720400780c */ /* 0x000fc60003fa4270 */
[----:B------:R-:W3:Y:S04]  /*1e710*/  LDL.LU.64 R66, [R1+0x1210] ;  /* 0x0012100001427983 */ /* 0x000ee80000300a00 */
[----:B------:R-:W3:Y:S04]  /*1e720*/  LDL.LU R82, [R1+0x7e0] ;  /* 0x0007e00001527983 */ /* 0x000ee80000300800 */
[----:B------:R-:W3:Y:S04]  /*1e730*/  @P4 LDG.E.U16 R92, desc[UR16][R64.64] ;  /* 0x00000010405c4981 */ /* 0x000ee8000c1e1500 */
[----:B--2---:R-:W2:Y:S04]  /*1e740*/  @P4 LDG.E.U16 R91, desc[UR16][R62.64] ;  /* 0x000000103e5b4981 */ /* 0x004ea8000c1e1500 */
[----:B----4-:R-:W4:Y:S04]  /*1e750*/  @P5 LDG.E.U16 R29, desc[UR16][R68.64] ;  /* 0x00000010441d5981 */ /* 0x010f28000c1e1500 */
[----:B---3--:R-:W-:Y:S04]  /*1e760*/  @P3 STL [R1+0x754], R80 ;  /* 0x0007545001003387 */ /* 0x008fe80000100800 */
[----:B------:R-:W-:Y:S04]  /*1e770*/  @P3 STL [R1+0x758], R78 ;  /* 0x0007584e01003387 */ /* 0x000fe80000100800 */
[----:B------:R-:W3:Y:S01]  /*1e780*/  LDL.LU.64 R64, [R1+0x1208] ;  /* 0x0012080001407983 */ /* 0x000ee20000300a00 */
[----:B------:R-:W-:Y:S01]  /*1e790*/  IMAD.MOV.U32 R74, RZ, RZ, R20 ;  /* 0x000000ffff4a7224 */ /* 0x000fe200078e0014 */
[----:B0-----:R-:W-:Y:S01]  /*1e7a0*/  MOV R76, R14 ;  /* 0x0000000e004c7202 */ /* 0x001fe20000000f00 */
[----:B------:R-:W-:Y:S01]  /*1e7b0*/  IMAD.MOV.U32 R75, RZ, RZ, R21 ;  /* 0x000000ffff4b7224 */ /* 0x000fe200078e0015 */
[----:B------:R-:W3:Y:S01]  /*1e7c0*/  LDL.LU.64 R62, [R1+0x1200] ;  /* 0x00120000013e7983 */ /* 0x000ee20000300a00 */
[----:B-1----:R-:W-:-:S03]  /*1e7d0*/  IMAD.MOV.U32 R77, RZ, RZ, R15 ;  /* 0x000000ffff4d7224 */ /* 0x002fc600078e000f */
[----:B------:R-:W3:Y:S04]  /*1e7e0*/  @P5 LDG.E.U16 R28, desc[UR16][R66.64] ;  /* 0x00000010421c5981 */ /* 0x000ee8000c1e1500 */
[----:B--2---:R0:W-:Y:S04]  /*1e7f0*/  @P4 STL [R1+0x724], R91 ;  /* 0x0007245b01004387 */ /* 0x0041e80000100800 */
[----:B------:R-:W-:Y:S04]  /*1e800*/  @P4 STL [R1+0x728], R92 ;  /* 0x0007285c01004387 */ /* 0x000fe80000100800 */
[----:B------:R-:W-:Y:S04]  /*1e810*/  STL.64 [R1+0x1e8], R70 ;  /* 0x0001e84601007387 */ /* 0x000fe80000100a00 */
[----:B0-----:R-:W2:Y:S04]  /*1e820*/  LDL R91, [R1+0x7dc] ;  /* 0x0007dc00015b7983 */ /* 0x001ea80000100800 */
[----:B------:R-:W-:Y:S04]  /*1e830*/  STL.64 [R1+0x1f8], R74 ;  /* 0x0001f84a01007387 */ /* 0x000fe80000100a00 */
[----:B------:R-:W-:Y:S04]  /*1e840*/  STL.64 [R1+0x200], R76 ;  /* 0x0002004c01007387 */ /* 0x000fe80000100a00 */
[----:B------:R-:W2:Y:S04]  /*1e850*/  LDL.LU R72, [R1+0xc68] ;  /* 0x000c680001487983 */ /* 0x000ea80000300800 */
[----:B----4-:R0:W-:Y:S04]  /*1e860*/  @P5 STL [R1+0x6f8], R29 ;  /* 0x0006f81d01005387 */ /* 0x0101e80000100800 */
[----:B0-----:R-:W4:Y:S01]  /*1e870*/  LDL.LU R29, [R1+0xc90] ;  /* 0x000c9000011d7983 */ /* 0x001f220000300800 */
[----:B------:R-:W-:-:S03]  /*1e880*/  ISETP.GT.AND P2, PT, R4, 0x7a, PT ;  /* 0x0000007a0400780c */ /* 0x000fc60003f44270 */
[----:B------:R-:W-:Y:S01]  /*1e890*/  STL [R1+0xf1c], R68 ;  /* 0x000f1c4401007387 */ /* 0x000fe20000100800 */
[----:B------:R-:W-:-:S03]  /*1e8a0*/  ISETP.GT.AND P3, PT, R4, 0x4b, PT ;  /* 0x0000004b0400780c */ /* 0x000fc60003f64270 */
[----:B------:R-:W-:Y:S06]  /*1e8b0*/  STL [R1+0x1088], R68 ;  /* 0x0010884401007387 */ /* 0x000fec0000100800 */
[----:B---3--:R-:W3:Y:S04]  /*1e8c0*/  @P2 LDG.E.U16 R0, desc[UR16][R64.64] ;  /* 0x0000001040002981 */ /* 0x008ee8000c1e1500 */
[----:B------:R-:W-:Y:S01]  /*1e8d0*/  STL [R1+0xf18], R69 ;  /* 0x000f184501007387 */ /* 0x000fe20000100800 */
[----:B------:R-:W-:-:S03]  /*1e8e0*/  ISETP.GT.AND P4, PT, R4, 0x4c, PT ;  /* 0x0000004c0400780c */ /* 0x000fc60003f84270 */
[----:B------:R-:W-:Y:S04]  /*1e8f0*/  STL [R1+0x108c], R69 ;  /* 0x00108c4501007387 */ /* 0x000fe80000100800 */
[----:B------:R-:W3:Y:S04]  /*1e900*/  LDL.LU R21, [R1+0xc80] ;  /* 0x000c800001157983 */ /* 0x000ee80000300800 */
[----:B------:R-:W3:Y:S04]  /*1e910*/  LDL.LU R20, [R1+0xde8] ;  /* 0x000de80001147983 */ /* 0x000ee80000300800 */
[----:B------:R-:W3:Y:S04]  /*1e920*/  @P2 LDG.E.U16 R2, desc[UR16][R62.64] ;  /* 0x000000103e022981 */ /* 0x000ee8000c1e1500 */
[----:B------:R0:W-:Y:S04]  /*1e930*/  @P5 STL [R1+0x6f4], R28 ;  /* 0x0006f41c01005387 */ /* 0x0001e80000100800 */
[----:B------:R-:W3:Y:S04]  /*1e940*/  @P3 LDG.E.U16 R82, desc[UR16][R76.64] ;  /* 0x000000104c523981 */ /* 0x000ee8000c1e1500 */
[----:B------:R-:W3:Y:S04]  /*1e950*/  @P4 LDG.E.U16 R85, desc[UR16][R70.64] ;  /* 0x0000001046554981 */ /* 0x000ee8000c1e1500 */
[----:B0-----:R-:W3:Y:S04]  /*1e960*/  LDL.LU R28, [R1+0xc84] ;  /* 0x000c8400011c7983 */ /* 0x001ee80000300800 */
[----:B------:R-:W3:Y:S04]  /*1e970*/  LDL.LU R14, [R1+0xdec] ;  /* 0x000dec00010e7983 */ /* 0x000ee80000300800 */
[----:B------:R-:W3:Y:S04]  /*1e980*/  LDL R15, [R1+0x7b0] ;  /* 0x0007b000010f7983 */ /* 0x000ee80000100800 */
[----:B------:R-:W-:Y:S04]  /*1e990*/  STL [R1+0xf24], R66 ;  /* 0x000f244201007387 */ /* 0x000fe80000100800 */
[----:B------:R-:W-:Y:S04]  /*1e9a0*/  STL [R1+0x1090], R66 ;  /* 0x0010904201007387 */ /* 0x000fe80000100800 */
[----:B------:R-:W-:Y:S04]  /*1e9b0*/  STL [R1+0xf20], R67 ;  /* 0x000f204301007387 */ /* 0x000fe80000100800 */
[----:B------:R0:W-:Y:S01]  /*1e9c0*/  STL [R1+0x1094], R67 ;  /* 0x0010944301007387 */ /* 0x0001e20000100800 */
[----:B------:R-:W-:-:S03]  /*1e9d0*/  ISETP.GT.AND P6, PT, R4, 0x5b, PT ;  /* 0x0000005b0400780c */ /* 0x000fc60003fc4270 */
[----:B--2---:R-:W2:Y:S01]  /*1e9e0*/  @P3 LDG.E.U16 R91, desc[UR16][R74.64] ;  /* 0x000000104a5b3981 */ /* 0x004ea2000c1e1500 */
[----:B0-----:R-:W-:Y:S02]  /*1e9f0*/  IMAD.MOV.U32 R67, RZ, RZ, R72 ;  /* 0x000000ffff437224 */ /* 0x001fe400078e0048 */
[----:B----4-:R-:W-:-:S05]  /*1ea00*/  IMAD.MOV.U32 R66, RZ, RZ, R29 ;  /* 0x000000ffff427224 */ /* 0x010fca00078e001d */
[----:B------:R-:W4:Y:S04]  /*1ea10*/  @P4 LDG.E.U16 R84, desc[UR16][R66.64] ;  /* 0x0000001042544981 */ /* 0x000f28000c1e1500 */
[----:B---3--:R0:W-:Y:S04]  /*1ea20*/  STL [R1+0x6c8], R0 ;  /* 0x0006c80001007387 */ /* 0x0081e80000100800 */
[----:B0-----:R-:W3:Y:S04]  /*1ea30*/  LDL.LU R0, [R1+0x11fc] ;  /* 0x0011fc0001007983 */ /* 0x001ee80000300800 */
[----:B------:R-:W-:Y:S04]  /*1ea40*/  STL [R1+0xf2c], R64 ;  /* 0x000f2c4001007387 */ /* 0x000fe80000100800 */
[----:B------:R0:W-:Y:S04]  /*1ea50*/  STL [R1+0x1098], R64 ;  /* 0x0010984001007387 */ /* 0x0001e80000100800 */
[----:B0-----:R-:W2:Y:S04]  /*1ea60*/  LDL.LU R64, [R1+0x71c] ;  /* 0x00071c0001407983 */ /* 0x001ea80000300800 */
[----:B------:R-:W-:Y:S04]  /*1ea70*/  STL [R1+0xf28], R65 ;  /* 0x000f284101007387 */ /* 0x000fe80000100800 */
[----:B------:R0:W-:Y:S04]  /*1ea80*/  STL [R1+0x109c], R65 ;  /* 0x00109c4101007387 */ /* 0x0001e80000100800 */
[----:B0-----:R-:W2:Y:S04]  /*1ea90*/  LDL.LU R65, [R1+0x720] ;  /* 0x0007200001417983 */ /* 0x001ea80000300800 */
[----:B------:R0:W-:Y:S04]  /*1eaa0*/  STL [R1+0x6c4], R2 ;  /* 0x0006c40201007387 */ /* 0x0001e80000100800 */
[----:B0-----:R-:W2:Y:S04]  /*1eab0*/  LDL.LU R2, [R1+0x11f8] ;  /* 0x0011f80001027983 */ /* 0x001ea80000300800 */
[----:B------:R-:W-:Y:S04]  /*1eac0*/  STL [R1+0xf38], R62 ;  /* 0x000f383e01007387 */ /* 0x000fe80000100800 */
[----:B------:R-:W-:Y:S04]  /*1ead0*/  STL [R1+0xf30], R63 ;  /* 0x000f303f01007387 */ /* 0x000fe80000100800 */
[----:B------:R0:W-:Y:S04]  /*1eae0*/  STL [R1+0x10a0], R63 ;  /* 0x0010a03f01007387 */ /* 0x0001e80000100800 */
[----:B0-----:R-:W2:Y:S04]  /*1eaf0*/  LDL.LU R63, [R1+0x74c] ;  /* 0x00074c00013f7983 */ /* 0x001ea80000300800 */
[----:B------:R-:W-:Y:S04]  /*1eb00*/  STL [R1+0x10bc], R82 ;  /* 0x0010bc5201007387 */ /* 0x000fe80000100800 */
[----:B------:R-:W-:Y:S04]  /*1eb10*/  STL.64 [R1+0x1f0], R66 ;  /* 0x0001f04201007387 */ /* 0x000fe80000100a00 */
[----:B----4-:R0:W-:Y:S04]  /*1eb20*/  STL [R1+0x10a4], R84 ;  /* 0x0010a45401007387 */ /* 0x0101e80000100800 */
[----:B0-----:R-:W4:Y:S04]  /*1eb30*/  LDL.LU R84, [R1+0x750] ;  /* 0x0007500001547983 */ /* 0x001f280000300800 */
[----:B------:R0:W-:Y:S01]  /*1eb40*/  STL [R1+0x10a8], R85 ;  /* 0x0010a85501007387 */ /* 0x0001e20000100800 */
[----:B------:R-:W-:-:S03]  /*1eb50*/  ISETP.GT.AND P5, PT, R4, 0x53, PT ;  /* 0x000000530400780c */ /* 0x000fc60003fa4270 */
[----:B---3--:R-:W3:Y:S04]  /*1eb60*/  @P6 LDG.E.U16 R0, desc[UR16][R58.64] ;  /* 0x000000103a006981 */ /* 0x008ee8000c1e1500 */
[----:B0-----:R-:W3:Y:S06]  /*1eb70*/  LDL.LU R85, [R1+0x77c] ;  /* 0x00077c0001557983 */ /* 0x001eec0000300800 */
[----:B------:R-:W4:Y:S01]  /*1eb80*/  @P5 LDG.E.U16 R15, desc[UR16][R60.64] ;  /* 0x000000103c0f5981 */ /* 0x000f22000c1e1500 */
[----:B------:R-:W-:-:S03]  /*1eb90*/  IMAD.MOV.U32 R29, RZ, RZ, R28 ;  /* 0x000000ffff1d7224 */ /* 0x000fc600078e001c */
[----:B--2---:R-:W2:Y:S04]  /*1eba0*/  @P5 LDG.E.U16 R2, desc[UR16][R12.64] ;  /* 0x000000100c025981 */ /* 0x004ea8000c1e1500 */
[----:B---3--:R-:W3:Y:S01]  /*1ebb0*/  @P6 LDG.E.U16 R85, desc[UR16][R22.64] ;  /* 0x0000001016556981 */ /* 0x008ee2000c1e1500 */
[----:B------:R-:W-:-:S03]  /*1ebc0*/  IMAD.MOV.U32 R28, RZ, RZ, R14 ;  /* 0x000000ffff1c7224 */ /* 0x000fc600078e000e */
[----:B------:R-:W3:Y:S04]  /*1ebd0*/  LDL.LU R92, [R1+0x7d0] ;  /* 0x0007d000015c7983 */ /* 0x000ee80000300800 */
[----:B------:R-:W-:Y:S04]  /*1ebe0*/  @P3 STL [R1+0x7dc], R91 ;  /* 0x0007dc5b01003387 */ /* 0x000fe80000100800 */
[----:B------:R-:W3:Y:S04]  /*1ebf0*/  LDL.LU.64 R60, [R1+0x11f0] ;  /* 0x0011f000013c7983 */ /* 0x000ee80000300a00 */
[----:B------:R-:W3:Y:S01]  /*1ec00*/  LDL.LU R80, [R1+0x6f0] ;  /* 0x0006f00001507983 */ /* 0x000ee20000300800 */
[----:B------:R-:W-:-:S03]  /*1ec10*/  ISETP.GT.AND P2, PT, R4, 0x63, PT ;  /* 0x000000630400780c */ /* 0x000fc60003f44270 */
[----:B------:R-:W-:Y:S04]  /*1ec20*/  STL.64 [R1+0x1d0], R20 ;  /* 0x0001d01401007387 */ /* 0x000fe80000100a00 */
[----:B------:R-:W-:Y:S06]  /*1ec30*/  STL.64 [R1+0x1d8], R28 ;  /* 0x0001d81c01007387 */ /* 0x000fec0000100a00 */
[----:B----4-:R-:W4:Y:S04]  /*1ec40*/  @P2 LDG.E.U16 R84, desc[UR16][R56.64] ;  /* 0x0000001038542981 */ /* 0x010f28000c1e1500 */
[----:B------:R-:W4:Y:S04]  /*1ec50*/  @P2 LDG.E.U16 R63, desc[UR16][R54.64] ;  /* 0x00000010363f2981 */ /* 0x000f28000c1e1500 */
[----:B--2---:R0:W-:Y:S04]  /*1ec60*/  STL [R1+0x7ac], R2 ;  /* 0x0007ac0201007387 */ /* 0x0041e80000100800 */
[----:B0-----:R-:W2:Y:S04]  /*1ec70*/  LDL.LU R2, [R1+0x11e8] ;  /* 0x0011e80001027983 */ /* 0x001ea80000300800 */
[----:B------:R-:W2:Y:S04]  /*1ec80*/  LDL.LU R13, [R1+0xc88] ;  /* 0x000c8800010d7983 */ /* 0x000ea80000300800 */
[----:B------:R-:W2:Y:S04]  /*1ec90*/  LDL.LU R12, [R1+0xdf0] ;  /* 0x000df000010c7983 */ /* 0x000ea80000300800 */
[----:B------:R-:W2:Y:S04]  /*1eca0*/  LDL.LU R67, [R1+0x6ec] ;  /* 0x0006ec0001437983 */ /* 0x000ea80000300800 */
[----:B------:R-:W2:Y:S04]  /*1ecb0*/  LDL.LU R91, [R1+0x7cc] ;  /* 0x0007cc00015b7983 */ /* 0x000ea80000300800 */
[----:B------:R-:W2:Y:S04]  /*1ecc0*/  LDL.LU.64 R58, [R1+0x11e0] ;  /* 0x0011e000013a7983 */ /* 0x000ea80000300a00 */
[----:B------:R0:W-:Y:S04]  /*1ecd0*/  STL [R1+0x780], R0 ;  /* 0x0007800001007387 */ /* 0x0001e80000100800 */
[----:B0-----:R-:W2:Y:S04]  /*1ece0*/  LDL.LU R0, [R1+0x11d8] ;  /* 0x0011d80001007983 */ /* 0x001ea80000300800 */
[----:B------:R-:W2:Y:S04]  /*1ecf0*/  LDL.LU R72, [R1+0xc94] ;  /* 0x000c940001487983 */ /* 0x000ea80000300800 */
[----:B------:R-:W2:Y:S04]  /*1ed00*/  LDL.LU R69, [R1+0xdf4] ;  /* 0x000df40001457983 */ /* 0x000ea80000300800 */
[----:B------:R-:W2:Y:S04]  /*1ed10*/  LDL.LU R23, [R1+0xc98] ;  /* 0x000c980001177983 */ /* 0x000ea80000300800 */
[----:B------:R-:W2:Y:S04]  /*1ed20*/  LDL.LU R22, [R1+0xdf8] ;  /* 0x000df80001167983 */ /* 0x000ea80000300800 */
[----:B------:R0:W-:Y:S04]  /*1ed30*/  @P5 STL [R1+0x7b0], R15 ;  /* 0x0007b00f01005387 */ /* 0x0001e80000100800 */
[----:B0-----:R-:W2:Y:S04]  /*1ed40*/  LDL.LU R15, [R1+0xc9c] ;  /* 0x000c9c00010f7983 */ /* 0x001ea80000300800 */
[----:B------:R-:W2:Y:S04]  /*1ed50*/  LDL.LU R14, [R1+0xdfc] ;  /* 0x000dfc00010e7983 */ /* 0x000ea80000300800 */
[----:B---3--:R-:W-:Y:S04]  /*1ed60*/  STL [R1+0x10ac], R85 ;  /* 0x0010ac5501007387 */ /* 0x008fe80000100800 */
[----:B------:R-:W3:Y:S01]  /*1ed70*/  LDL.LU.64 R56, [R1+0x11d0] ;  /* 0x0011d00001387983 */ /* 0x000ee20000300a00 */
[----:B------:R-:W-:-:S02]  /*1ed80*/  ISETP.GT.AND P3, PT, R4, 0x6b, PT ;  /* 0x0000006b0400780c */ /* 0x000fc40003f64270 */
[----:B------:R-:W-:-:S11]  /*1ed90*/  ISETP.GT.AND P4, PT, R4, 0x73, PT ;  /* 0x000000730400780c */ /* 0x000fd60003f84270 */
[----:B------:R-:W3:Y:S04]  /*1eda0*/  @P3 LDG.E.U16 R65, desc[UR16][R52.64] ;  /* 0x0000001034413981 */ /* 0x000ee8000c1e1500 */
[----:B------:R-:W3:Y:S04]  /*1edb0*/  @P3 LDG.E.U16 R64, desc[UR16][R60.64] ;  /* 0x000000103c403981 */ /* 0x000ee8000c1e1500 */
[----:B----4-:R0:W-:Y:S04]  /*1edc0*/  STL [R1+0x10b0], R84 ;  /* 0x0010b05401007387 */ /* 0x0101e80000100800 */
[----:B------:R-:W4:Y:S04]  /*1edd0*/  LDL.LU.64 R54, [R1+0x11c8] ;  /* 0x0011c80001367983 */ /* 0x000f280000300a00 */
[----:B------:R-:W-:Y:S04]  /*1ede0*/  STL [R1+0x10b4], R63 ;  /* 0x0010b43f01007387 */ /* 0x000fe80000100800 */
[----:B------:R-:W4:Y:S04]  /*1edf0*/  LDL.LU R66, [R1+0x6c0] ;  /* 0x0006c00001427983 */ /* 0x000f280000300800 */
[----:B------:R-:W4:Y:S04]  /*1ee00*/  LDL.LU R68, [R1+0x6bc] ;  /* 0x0006bc0001447983 */ /* 0x000f280000300800 */
[----:B------:R-:W4:Y:S04]  /*1ee10*/  LDL.LU.64 R52, [R1+0x11c0] ;  /* 0x0011c00001347983 */ /* 0x000f280000300a00 */
[----:B--2---:R-:W2:Y:S04]  /*1ee20*/  @P4 LDG.E.U16 R80, desc[UR16][R58.64] ;  /* 0x000000103a504981 */ /* 0x004ea8000c1e1500 */
[----:B---3--:R-:W3:Y:S01]  /*1ee30*/  @P4 LDG.E.U16 R67, desc[UR16][R56.64] ;  /* 0x0000001038434981 */ /* 0x008ee2000c1e1500 */
[----:B0-----:R-:W-:-:S02]  /*1ee40*/  IMAD.MOV.U32 R84, RZ, RZ, R69 ;  /* 0x000000ffff547224 */ /* 0x001fc400078e0045 */
[----:B------:R-:W-:Y:S01]  /*1ee50*/  IMAD.MOV.U32 R85, RZ, RZ, R72 ;  /* 0x000000ffff557224 */ /* 0x000fe200078e0048 */
[C---:B------:R-:W-:Y:S02]  /*1ee60*/  ISETP.GT.AND P5, PT, R4.reuse, 0x4d, PT ;  /* 0x0000004d0400780c */ /* 0x040fe40003fa4270 */
[----:B------:R-:W-:Y:S01]  /*1ee70*/  ISETP.GT.AND P2, PT, R4, 0x7b, PT ;  /* 0x0000007b0400780c */ /* 0x000fe20003f44270 */
[----:B------:R0:W-:Y:S04]  /*1ee80*/  STL [R1+0x10b8], R65 ;  /* 0x0010b84101007387 */ /* 0x0001e80000100800 */
[----:B------:R-:W-:Y:S04]  /*1ee90*/  STL.64 [R1+0x1e0], R12 ;  /* 0x0001e00c01007387 */ /* 0x000fe80000100a00 */
[----:B------:R-:W3:Y:S01]  /*1eea0*/  LDL.LU R71, [R1+0x7a8] ;  /* 0x0007a80001477983 */ /* 0x000ee20000300800 */
[----:B0-----:R-:W-:-:S03]  /*1eeb0*/  IMAD.MOV.U32 R65, RZ, RZ, R23 ;  /* 0x000000ffff417224 */ /* 0x001fc600078e0017 */
[----:B------:R-:W3:Y:S01]  /*1eec0*/  LDL.LU R70, [R1+0x7a4] ;  /* 0x0007a40001467983 */ /* 0x000ee20000300800 */
[----:B------:R-:W-:-:S03]  /*1eed0*/  IMAD.MOV.U32 R23, RZ, RZ, R15 ;  /* 0x000000ffff177224 */ /* 0x000fc600078e000f */
[----:B------:R0:W-:Y:S04]  /*1eee0*/  STL [R1+0x10c0], R64 ;  /* 0x0010c04001007387 */ /* 0x0001e80000100800 */
[----:B------:R-:W-:Y:S04]  /*1eef0*/  STL [R1+0xf40], R60 ;  /* 0x000f403c01007387 */ /* 0x000fe80000100800 */
[----:B------:R-:W-:Y:S01]  /*1ef00*/  STL [R1+0xf3c], R61 ;  /* 0x000f3c3d01007387 */ /* 0x000fe20000100800 */
[----:B0-----:R-:W-:Y:S02]  /*1ef10*/  IMAD.MOV.U32 R64, RZ, RZ, R22 ;  /* 0x000000ffff407224 */ /* 0x001fe400078e0016 */
[----:B------:R-:W-:Y:S01]  /*1ef20*/  IMAD.MOV.U32 R22, RZ, RZ, R14 ;  /* 0x000000ffff167224 */ /* 0x000fe200078e000e */
[----:B------:R-:W3:Y:S04]  /*1ef30*/  LDL.LU R73, [R1+0x778] ;  /* 0x0007780001497983 */ /* 0x000ee80000300800 */
        /* <DEDUP_REMOVED lines=8> */
[----:B------:R-:W3:Y:S04]  /*1efc0*/  LDL.LU R79, [R1+0x6e8] ;  /* 0x0006e800014f7983 */ /* 0x000ee80000300800 */
[----:B--2---:R-:W-:Y:S04]  /*1efd0*/  STL [R1+0x10c4], R80 ;  /* 0x0010c45001007387 */ /* 0x004fe80000100800 */
[----:B------:R-:W-:Y:S04]  /*1efe0*/  STL [R1+0xf48], R58 ;  /* 0x000f483a01007387 */ /* 0x000fe80000100800 */
[----:B------:R-:W2:Y:S04]  /*1eff0*/  @P5 LDG.E.U16 R92, desc[UR16][R12.64] ;  /* 0x000000100c5c5981 */ /* 0x000ea8000c1e1500 */
[----:B------:R-:W-:Y:S04]  /*1f000*/  STL [R1+0xf44], R59 ;  /* 0x000f443b01007387 */ /* 0x000fe80000100800 */
[----:B----4-:R-:W4:Y:S01]  /*1f010*/  @P2 LDG.E.U16 R66, desc[UR16][R54.64] ;  /* 0x0000001036422981 */ /* 0x010f22000c1e1500 */
[----:B------:R-:W-:-:S02]  /*1f020*/  ISETP.GT.AND P3, PT, R4, 0x54, PT ;  /* 0x000000540400780c */ /* 0x000fc40003f64270 */
[C---:B------:R-:W-:Y:S01]  /*1f030*/  ISETP.GT.AND P4, PT, R4.reuse, 0x5c, PT ;  /* 0x0000005c0400780c */ /* 0x040fe20003f84270 */
[----:B------:R-:W4:Y:S01]  /*1f040*/  @P5 LDG.E.U16 R91, desc[UR16][R28.64] ;  /* 0x000000101c5b5981 */ /* 0x000f22000c1e1500 */
[----:B------:R-:W-:Y:S02]  /*1f050*/  ISETP.GT.AND P6, PT, R4, 0x64, PT ;  /* 0x000000640400780c */ /* 0x000fe40003fc4270 */
[----:B------:R-:W-:Y:S01]  /*1f060*/  PRMT R90, RZ, 0x7610, R90 ;  /* 0x00007610ff5a7816 */ /* 0x000fe2000000005a */
[----:B------:R-:W4:Y:S04]  /*1f070*/  @P2 LDG.E.U16 R68, desc[UR16][R52.64] ;  /* 0x0000001034442981 */ /* 0x000f28000c1e1500 */
[----:B---3--:R0:W-:Y:S04]  /*1f080*/  STL [R1+0x10c8], R67 ;  /* 0x0010c84301007387 */ /* 0x0081e80000100800 */
[----:B------:R-:W-:Y:S04]  /*1f090*/  STL [R1+0xf50], R56 ;  /* 0x000f503801007387 */ /* 0x000fe80000100800 */
[----:B------:R-:W-:Y:S04]  /*1f0a0*/  STL [R1+0xf4c], R57 ;  /* 0x000f4c3901007387 */ /* 0x000fe80000100800 */
[----:B0-----:R-:W3:Y:S04]  /*1f0b0*/  LDL.LU R67, [R1+0xca0] ;  /* 0x000ca00001437983 */ /* 0x001ee80000300800 */
[----:B------:R-:W3:Y:S04]  /*1f0c0*/  LDL.LU R63, [R1+0xe00] ;  /* 0x000e0000013f7983 */ /* 0x000ee80000300800 */
[----:B------:R-:W3:Y:S04]  /*1f0d0*/  LDL.LU R13, [R1+0xca4] ;  /* 0x000ca400010d7983 */ /* 0x000ee80000300800 */
[----:B------:R-:W3:Y:S04]  /*1f0e0*/  LDL.LU R12, [R1+0xe04] ;  /* 0x000e0400010c7983 */ /* 0x000ee80000300800 */
[----:B------:R-:W3:Y:S04]  /*1f0f0*/  LDL.LU R15, [R1+0xca8] ;  /* 0x000ca800010f7983 */ /* 0x000ee80000300800 */
[----:B------:R-:W3:Y:S04]  /*1f100*/  LDL.LU R14, [R1+0xe08] ;  /* 0x000e0800010e7983 */ /* 0x000ee80000300800 */
[----:B------:R-:W3:Y:S04]  /*1f110*/  @P3 LDG.E.U16 R71, desc[UR16][R50.64] ;  /* 0x0000001032473981 */ /* 0x000ee8000c1e1500 */
[----:B------:R-:W3:Y:S04]  /*1f120*/  @P3 LDG.E.U16 R70, desc[UR16][R48.64] ;  /* 0x0000001030463981 */ /* 0x000ee8000c1e1500 */
[----:B------:R-:W3:Y:S04]  /*1f130*/  @P4 LDG.E.U16 R73, desc[UR16][R38.64] ;  /* 0x0000001026494981 */ /* 0x000ee8000c1e1500 */
[----:B------:R-:W3:Y:S04]  /*1f140*/  @P4 LDG.E.U16 R72, desc[UR16][R46.64] ;  /* 0x000000102e484981 */ /* 0x000ee8000c1e1500 */
[----:B------:R-:W3:Y:S04]  /*1f150*/  @P6 LDG.E.U16 R75, desc[UR16][R44.64] ;  /* 0x000000102c4b6981 */ /* 0x000ee8000c1e1500 */
[----:B------:R-:W3:Y:S04]  /*1f160*/  @P6 LDG.E.U16 R74, desc[UR16][R42.64] ;  /* 0x000000102a4a6981 */ /* 0x000ee8000c1e1500 */
[----:B--2---:R-:W-:Y:S04]  /*1f170*/  STL [R1+0x10cc], R92 ;  /* 0x0010cc5c01007387 */ /* 0x004fe80000100800 */
[----:B------:R-:W2:Y:S04]  /*1f180*/  LDL.LU R78, [R1+0x6e4] ;  /* 0x0006e400014e7983 */ /* 0x000ea80000300800 */
[----:B----4-:R3:W-:Y:S04]  /*1f190*/  STL [R1+0x10d0], R66 ;  /* 0x0010d04201007387 */ /* 0x0107e80000100800 */
[----:B------:R-:W-:Y:S04]  /*1f1a0*/  STL [R1+0xf58], R54 ;  /* 0x000f583601007387 */ /* 0x000fe80000100800 */
[----:B------:R-:W-:Y:S04]  /*1f1b0*/  STL [R1+0xf54], R55 ;  /* 0x000f543701007387 */ /* 0x000fe80000100800 */
[----:B------:R-:W-:Y:S04]  /*1f1c0*/  STL [R1+0xf60], R52 ;  /* 0x000f603401007387 */ /* 0x000fe80000100800 */
[----:B------:R-:W-:Y:S04]  /*1f1d0*/  STL [R1+0xf5c], R53 ;  /* 0x000f5c3501007387 */ /* 0x000fe80000100800 */
[----:B------:R-:W4:Y:S04]  /*1f1e0*/  LDL.LU.64 R28, [R1+0x11b8] ;  /* 0x0011b800011c7983 */ /* 0x000f280000300a00 */
[----:B------:R-:W2:Y:S04]  /*1f1f0*/  LDL.LU.64 R50, [R1+0x11b0] ;  /* 0x0011b00001327983 */ /* 0x000ea80000300a00 */
[----:B------:R-:W4:Y:S04]  /*1f200*/  LDL.LU.64 R48, [R1+0x11a8] ;  /* 0x0011a80001307983 */ /* 0x000f280000300a00 */
[----:B------:R-:W4:Y:S01]  /*1f210*/  LDL.LU.64 R38, [R1+0x11a0] ;  /* 0x0011a00001267983 */ /* 0x000f220000300a00 */
[----:B---3--:R-:W-:-:S05]  /*1f220*/  IMAD.MOV.U32 R66, RZ, RZ, R63 ;  /* 0x000000ffff427224 */ /* 0x008fca00078e003f */
[----:B------:R-:W-:Y:S04]  /*1f230*/  STL.64 [R1+0x250], R66 ;  /* 0x0002504201007387 */ /* 0x000fe80000100a00 */
[----:B------:R-:W-:Y:S04]  /*1f240*/  STL.64 [R1+0x2b8], R12 ;  /* 0x0002b80c01007387 */ /* 0x000fe80000100a00 */
[----:B------:R-:W-:Y:S04]  /*1f250*/  STL.64 [R1+0x2c0], R14 ;  /* 0x0002c00e01007387 */ /* 0x000fe80000100a00 */
[----:B------:R-:W3:Y:S04]  /*1f260*/  LDL.LU.64 R46, [R1+0x1198] ;  /* 0x00119800012e7983 */ /* 0x000ee80000300a00 */
[----:B------:R-:W3:Y:S01]  /*1f270*/  LDL.LU.64 R44, [R1+0x1190] ;  /* 0x00119000012c7983 */ /* 0x000ee20000300a00 */
[----:B------:R-:W-:-:S03]  /*1f280*/  ISETP.GT.AND P4, PT, R4, 0x55, PT ;  /* 0x000000550400780c */ /* 0x000fc60003f84270 */
[----:B------:R-:W3:Y:S10]  /*1f290*/  LDL.LU.64 R42, [R1+0x1188] ;  /* 0x00118800012a7983 */ /* 0x000ef40000300a00 */
[----:B------:R-:W3:Y:S04]  /*1f2a0*/  @P4 LDG.E.U16 R90, desc[UR16][R40.64] ;  /* 0x00000010285a4981 */ /* 0x000ee8000c1e1500 */
[----:B--2---:R-:W-:Y:S04]  /*1f2b0*/  STL [R1+0xf68], R50 ;  /* 0x000f683201007387 */ /* 0x004fe80000100800 */
[----:B------:R-:W-:Y:S04]  /*1f2c0*/  STL [R1+0xf64], R51 ;  /* 0x000f643301007387 */ /* 0x000fe80000100800 */
[----:B----4-:R-:W-:Y:S04]  /*1f2d0*/  STL [R1+0xf70], R48 ;  /* 0x000f703001007387 */ /* 0x010fe80000100800 */
[----:B------:R-:W-:Y:S04]  /*1f2e0*/  STL [R1+0xf6c], R49 ;  /* 0x000f6c3101007387 */ /* 0x000fe80000100800 */
[----:B---3--:R-:W-:Y:S04]  /*1f2f0*/  STL [R1+0xf78], R46 ;  /* 0x000f782e01007387 */ /* 0x008fe80000100800 */
[----:B------:R-:W-:Y:S04]  /*1f300*/  STL [R1+0xf74], R47 ;  /* 0x000f742f01007387 */ /* 0x000fe80000100800 */
[----:B------:R-:W-:Y:S04]  /*1f310*/  STL [R1+0xf80], R44 ;  /* 0x000f802c01007387 */ /* 0x000fe80000100800 */
[----:B------:R0:W-:Y:S04]  /*1f320*/  STL [R1+0xf7c], R45 ;  /* 0x000f7c2d01007387 */ /* 0x0001e80000100800 */
[----:B------:R-:W2:Y:S01]  /*1f330*/  LDL.LU.64 R40, [R1+0x1180] ;  /* 0x0011800001287983 */ /* 0x000ea20000300a00 */
[----:B------:R-:W-:-:S02]  /*1f340*/  ISETP.GT.AND P2, PT, R4, 0x6c, PT ;  /* 0x0000006c0400780c */ /* 0x000fc40003f44270 */
[C---:B------:R-:W-:Y:S02]  /*1f350*/  ISETP.GT.AND P3, PT, R4.reuse, 0x74, PT ;  /* 0x000000740400780c */ /* 0x040fe40003f64270 */
[----:B------:R-:W-:Y:S01]  /*1f360*/  PRMT R3, RZ, 0x7610, R3 ;  /* 0x00007610ff037816 */ /* 0x000fe20000000003 */
[----:B------:R-:W-:Y:S08]  /*1f370*/  STL [R1+0xf88], R42 ;  /* 0x000f882a01007387 */ /* 0x000ff00000100800 */
[----:B------:R-:W3:Y:S04]  /*1f380*/  @P2 LDG.E.U16 R77, desc[UR16][R50.64] ;  /* 0x00000010324d2981 */ /* 0x000ee8000c1e1500 */
[----:B------:R-:W4:Y:S01]  /*1f390*/  @P2 LDG.E.U16 R76, desc[UR16][R48.64] ;  /* 0x00000010304c2981 */ /* 0x000f22000c1e1500 */
[----:B------:R-:W-:-:S03]  /*1f3a0*/  ISETP.GT.AND P2, PT, R4, 0x5d, PT ;  /* 0x0000005d0400780c */ /* 0x000fc60003f44270 */
[----:B------:R-:W3:Y:S04]  /*1f3b0*/  @P3 LDG.E.U16 R79, desc[UR16][R46.64] ;  /* 0x000000102e4f3981 */ /* 0x000ee8000c1e1500 */
[----:B------:R0:W3:Y:S01]  /*1f3c0*/  @P3 LDG.E.U16 R78, desc[UR16][R44.64] ;  /* 0x000000102c4e3981 */ /* 0x0000e2000c1e1500 */
[----:B------:R-:W-:Y:S02]  /*1f3d0*/  ISETP.GT.AND P3, PT, R4, 0x65, PT ;  /* 0x000000650400780c */ /* 0x000fe40003f64270 */
[----:B------:R-:W-:Y:S01]  /*1f3e0*/  PRMT R93, RZ, 0x7610, R93 ;  /* 0x00007610ff5d7816 */ /* 0x000fe2000000005d */
[----:B------:R1:W-:Y:S01]  /*1f3f0*/  STL [R1+0xf84], R43 ;  /* 0x000f842b01007387 */ /* 0x0003e20000100800 */
[----:B------:R-:W-:Y:S02]  /*1f400*/  PRMT R88, RZ, 0x7610, R88 ;  /* 0x00007610ff587816 */ /* 0x000fe40000000058 */
[----:B------:R-:W-:Y:S01]  /*1f410*/  PRMT R89, RZ, 0x7610, R89 ;  /* 0x00007610ff597816 */ /* 0x000fe20000000059 */
[----:B------:R-:W3:Y:S01]  /*1f420*/  @P4 LDG.E.U16 R3, desc[UR16][R36.64] ;  /* 0x0000001024034981 */ /* 0x000ee2000c1e1500 */
[----:B------:R-:W-:-:S03]  /*1f430*/  PRMT R86, RZ, 0x7610, R86 ;  /* 0x00007610ff567816 */ /* 0x000fc60000000056 */
[----:B------:R-:W3:Y:S04]  /*1f440*/  @P2 LDG.E.U16 R93, desc[UR16][R34.64] ;  /* 0x00000010225d2981 */ /* 0x000ee8000c1e1500 */
[----:B------:R-:W3:Y:S04]  /*1f450*/  @P2 LDG.E.U16 R88, desc[UR16][R32.64] ;  /* 0x0000001020582981 */ /* 0x000ee8000c1e1500 */
[----:B------:R-:W3:Y:S04]  /*1f460*/  @P3 LDG.E.U16 R89, desc[UR16][R30.64] ;  /* 0x000000101e593981 */ /* 0x000ee8000c1e1500 */
[----:B------:R-:W3:Y:S04]  /*1f470*/  @P3 LDG.E.U16 R86, desc[UR16][R28.64] ;  /* 0x000000101c563981 */ /* 0x000ee8000c1e1500 */
[----:B--2---:R-:W-:Y:S04]  /*1f480*/  STL [R1+0xf90], R40 ;  /* 0x000f902801007387 */ /* 0x004fe80000100800 */
[----:B------:R2:W-:Y:S04]  /*1f490*/  STL [R1+0xf8c], R41 ;  /* 0x000f8c2901007387 */ /* 0x0005e80000100800 */
[----:B------:R-:W2:Y:S04]  /*1f4a0*/  LDL.LU.64 R36, [R1+0x1178] ;  /* 0x0011780001247983 */ /* 0x000ea80000300a00 */
[----:B------:R-:W3:Y:S04]  /*1f4b0*/  LDL.LU.64 R34, [R1+0x1170] ;  /* 0x0011700001227983 */ /* 0x000ee80000300a00 */
[----:B------:R-:W3:Y:S04]  /*1f4c0*/  LDL.LU.64 R32, [R1+0x1168] ;  /* 0x0011680001207983 */ /* 0x000ee80000300a00 */
[----:B------:R-:W4:Y:S04]  /*1f4d0*/  LDL.LU.64 R30, [R1+0x1160] ;  /* 0x00116000011e7983 */ /* 0x000f280000300a00 */
[----:B------:R-:W4:Y:S01]  /*1f4e0*/  LDL.LU.64 R28, [R1+0x1158] ;  /* 0x00115800011c7983 */ /* 0x000f220000300a00 */
[----:B------:R-:W-:-:S03]  /*1f4f0*/  ISETP.GT.AND P4, PT, R4, 0x3f, PT ;  /* 0x0000003f0400780c */ /* 0x000fc60003f84270 */
[----:B------:R-:W-:Y:S04]  /*1f500*/  STL [R1+0xf98], R38 ;  /* 0x000f982601007387 */ /* 0x000fe80000100800 */
[----:B------:R-:W-:Y:S01]  /*1f510*/  STL [R1+0xf94], R39 ;  /* 0x000f942701007387 */ /* 0x000fe20000100800 */
[----:B0-----:R-:W-:Y:S02]  /*1f520*/  PRMT R45, RZ, 0x7610, R45 ;  /* 0x00007610ff2d7816 */ /* 0x001fe4000000002d */
[----:B------:R-:W-:-:S04]  /*1f530*/  PRMT R46, RZ, 0x7610, R46 ;  /* 0x00007610ff2e7816 */ /* 0x000fc8000000002e */
[----:B------:R-:W4:Y:S04]  /*1f540*/  @P4 LDG.E.U16 R45, desc[UR16][R14.64] ;  /* 0x000000100e2d4981 */ /* 0x000f28000c1e1500 */
[----:B------:R-:W4:Y:S01]  /*1f550*/  @P4 LDG.E.U16 R46, desc[UR16][R12.64] ;  /* 0x000000100c2e4981 */ /* 0x000f22000c1e1500 */
[----:B------:R-:W-:-:S03]  /*1f560*/  ISETP.GT.AND P5, PT, R4, 0x7c, PT ;  /* 0x0000007c0400780c */ /* 0x000fc60003fa4270 */
[----:B--2---:R-:W-:Y:S04]  /*1f570*/  STL [R1+0xfa0], R36 ;  /* 0x000fa02401007387 */ /* 0x004fe80000100800 */
[----:B------:R-:W-:Y:S04]  /*1f580*/  STL [R1+0xf9c], R37 ;  /* 0x000f9c2501007387 */ /* 0x000fe80000100800 */
[----:B---3--:R-:W-:Y:S04]  /*1f590*/  STL [R1+0xfa8], R34 ;  /* 0x000fa82201007387 */ /* 0x008fe80000100800 */
[----:B------:R-:W-:Y:S04]  /*1f5a0*/  STL [R1+0xfa4], R35 ;  /* 0x000fa42301007387 */ /* 0x000fe80000100800 */
[----:B------:R-:W-:Y:S04]  /*1f5b0*/  STL [R1+0xfb0], R32 ;  /* 0x000fb02001007387 */ /* 0x000fe80000100800 */
[----:B------:R-:W-:Y:S04]  /*1f5c0*/  STL [R1+0xfac], R33 ;  /* 0x000fac2101007387 */ /* 0x000fe80000100800 */
[----:B----4-:R-:W-:Y:S04]  /*1f5d0*/  STL [R1+0xfb8], R30 ;  /* 0x000fb81e01007387 */ /* 0x010fe80000100800 */
[----:B------:R-:W-:Y:S04]  /*1f5e0*/  STL [R1+0xfb4], R31 ;  /* 0x000fb41f01007387 */ /* 0x000fe80000100800 */
[----:B------:R-:W-:Y:S04]  /*1f5f0*/  STL [R1+0xfc0], R28 ;  /* 0x000fc01c01007387 */ /* 0x000fe80000100800 */
[----:B------:R0:W-:Y:S04]  /*1f600*/  STL [R1+0xfbc], R29 ;  /* 0x000fbc1d01007387 */ /* 0x0001e80000100800 */
[----:B------:R-:W2:Y:S01]  /*1f610*/  LDL.LU.64 R14, [R1+0x1150] ;  /* 0x00115000010e7983 */ /* 0x000ea20000300a00 */
[----:B------:R-:W-:-:S02]  /*1f620*/  PRMT R81, RZ, 0x7610, R81 ;  /* 0x00007610ff517816 */ /* 0x000fc40000000051 */
[C---:B------:R-:W-:Y:S02]  /*1f630*/  ISETP.GT.AND P2, PT, R4.reuse, 0x75, PT ;  /* 0x000000750400780c */ /* 0x040fe40003f44270 */
[----:B------:R-:W-:Y:S02]  /*1f640*/  PRMT R83, RZ, 0x7610, R83 ;  /* 0x00007610ff537816 */ /* 0x000fe40000000053 */
[----:B------:R-:W-:Y:S01]  /*1f650*/  ISETP.GT.AND P3, PT, R4, 0x7d, PT ;  /* 0x0000007d0400780c */ /* 0x000fe20003f64270 */
[----:B------:R1:W3:Y:S04]  /*1f660*/  @P5 LDG.E.U16 R81, desc[UR16][R42.64] ;  /* 0x000000102a515981 */ /* 0x0002e8000c1e1500 */
[----:B------:R4:W3:Y:S01]  /*1f670*/  @P5 LDG.E.U16 R83, desc[UR16][R40.64] ;  /* 0x0000001028535981 */ /* 0x0008e2000c1e1500 */
[----:B-1----:R-:W-:-:S02]  /*1f680*/  PRMT R43, RZ, 0x7610, R43 ;  /* 0x00007610ff2b7816 */ /* 0x002fc4000000002b */
[----:B------:R-:W-:Y:S02]  /*1f690*/  PRMT R42, RZ, 0x7610, R42 ;  /* 0x00007610ff2a7816 */ /* 0x000fe4000000002a */
[----:B----4-:R-:W-:Y:S02]  /*1f6a0*/  PRMT R41, RZ, 0x7610, R41 ;  /* 0x00007610ff297816 */ /* 0x010fe40000000029 */
[----:B------:R-:W-:Y:S01]  /*1f6b0*/  PRMT R40, RZ, 0x7610, R40 ;  /* 0x00007610ff287816 */ /* 0x000fe20000000028 */
[----:B------:R-:W4:Y:S04]  /*1f6c0*/  @P2 LDG.E.U16 R43, desc[UR16][R34.64] ;  /* 0x00000010222b2981 */ /* 0x000f28000c1e1500 */
[----:B------:R-:W3:Y:S01]  /*1f6d0*/  @P2 LDG.E.U16 R42, desc[UR16][R32.64] ;  /* 0x00000010202a2981 */ /* 0x000ee2000c1e1500 */
[----:B------:R-:W-:-:S03]  /*1f6e0*/  ISETP.GT.AND P2, PT, R4, 0x47, PT ;  /* 0x000000470400780c */ /* 0x000fc60003f44270 */
[----:B------:R-:W3:Y:S04]  /*1f6f0*/  @P3 LDG.E.U16 R41, desc[UR16][R30.64] ;  /* 0x000000101e293981 */ /* 0x000ee8000c1e1500 */
[----:B------:R0:W3:Y:S01]  /*1f700*/  @P3 LDG.E.U16 R40, desc[UR16][R28.64] ;  /* 0x000000101c283981 */ /* 0x0000e2000c1e1500 */
[----:B------:R-:W-:Y:S02]  /*1f710*/  ISETP.GT.AND P3, PT, R4, 0x4f, PT ;  /* 0x0000004f0400780c */ /* 0x000fe40003f64270 */
[----:B------:R-:W-:Y:S02]  /*1f720*/  PRMT R47, RZ, 0x7610, R47 ;  /* 0x00007610ff2f7816 */ /* 0x000fe4000000002f */
[----:B------:R-:W-:Y:S02]  /*1f730*/  PRMT R48, RZ, 0x7610, R48 ;  /* 0x00007610ff307816 */ /* 0x000fe40000000030 */
[----:B------:R-:W-:-:S02]  /*1f740*/  PRMT R49, RZ, 0x7610, R49 ;  /* 0x00007610ff317816 */ /* 0x000fc40000000031 */
[----:B------:R-:W-:Y:S01]  /*1f750*/  PRMT R50, RZ, 0x7610, R50 ;  /* 0x00007610ff327816 */ /* 0x000fe20000000032 */
[----:B------:R-:W3:Y:S01]  /*1f760*/  @P2 LDG.E.U16 R47, desc[UR16][R64.64] ;  /* 0x00000010402f2981 */ /* 0x000ee2000c1e1500 */
[----:B------:R-:W-:-:S03]  /*1f770*/  ISETP.GT.AND P5, PT, R4, 0x46, PT ;  /* 0x000000460400780c */ /* 0x000fc60003fa4270 */
[----:B------:R-:W4:Y:S01]  /*1f780*/  @P2 LDG.E.U16 R48, desc[UR16][R84.64] ;  /* 0x0000001054302981 */ /* 0x000f22000c1e1500 */
[----:B------:R-:W-:-:S03]  /*1f790*/  ISETP.GT.AND P2, PT, R4, 0x57, PT ;  /* 0x000000570400780c */ /* 0x000fc60003f44270 */
[----:B------:R-:W4:Y:S01]  /*1f7a0*/  @P3 LDG.E.U16 R49, desc[UR16][R10.64] ;  /* 0x000000100a313981 */ /* 0x000f22000c1e1500 */
[----:B0-----:R-:W-:-:S03]  /*1f7b0*/  PRMT R29, RZ, 0x7610, R29 ;  /* 0x00007610ff1d7816 */ /* 0x001fc6000000001d */
[----:B------:R-:W4:Y:S01]  /*1f7c0*/  @P3 LDG.E.U16 R50, desc[UR16][R8.64] ;  /* 0x0000001008323981 */ /* 0x000f22000c1e1500 */
[----:B------:R-:W-:Y:S02]  /*1f7d0*/  PRMT R19, RZ, 0x7610, R19 ;  /* 0x00007610ff137816 */ /* 0x000fe40000000013 */
[----:B------:R-:W-:Y:S01]  /*1f7e0*/  PRMT R51, RZ, 0x7610, R51 ;  /* 0x00007610ff337816 */ /* 0x000fe20000000033 */
[----:B------:R-:W4:Y:S04]  /*1f7f0*/  @P5 LDG.E.U16 R29, desc[UR16][R66.64] ;  /* 0x00000010421d5981 */ /* 0x000f28000c1e1500 */
[----:B------:R-:W4:Y:S04]  /*1f800*/  @P5 LDG.E.U16 R19, desc[UR16][R22.64] ;  /* 0x0000001016135981 */ /* 0x000f28000c1e1500 */
[----:B------:R-:W-:Y:S04]  /*1f810*/  STL [R1+0xfc4], R45 ;  /* 0x000fc42d01007387 */ /* 0x000fe80000100800 */
[----:B------:R-:W4:Y:S04]  /*1f820*/  LDL.LU.64 R12, [R1+0x1148] ;  /* 0x00114800010c7983 */ /* 0x000f280000300a00 */
[----:B------:R-:W-:Y:S04]  /*1f830*/  STL [R1+0xfc8], R46 ;  /* 0x000fc82e01007387 */ /* 0x000fe80000100800 */
[----:B------:R-:W4:Y:S04]  /*1f840*/  LDL.LU.64 R22, [R1+0x1140] ;  /* 0x0011400001167983 */ /* 0x000f280000300a00 */
[----:B--2---:R-:W2:Y:S01]  /*1f850*/  @P2 LDG.E.U16 R51, desc[UR16][R14.64] ;  /* 0x000000100e332981 */ /* 0x004ea2000c1e1500 */
[----:B------:R-:W-:-:S02]  /*1f860*/  ISETP.GT.AND P6, PT, R4, 0x6d, PT ;  /* 0x0000006d0400780c */ /* 0x000fc40003fc4270 */
[----:B------:R-:W-:Y:S02]  /*1f870*/  PRMT R87, RZ, 0x7610, R87 ;  /* 0x00007610ff577816 */ /* 0x000fe40000000057 */
[----:B------:R-:W-:Y:S02]  /*1f880*/  PRMT R44, RZ, 0x7610, R44 ;  /* 0x00007610ff2c7816 */ /* 0x000fe4000000002c */
[----:B------:R-:W-:-:S07]  /*1f890*/  ISETP.GT.AND P4, PT, R4, 0x56, PT ;  /* 0x000000560400780c */ /* 0x000fce0003f84270 */
[----:B------:R-:W2:Y:S04]  /*1f8a0*/  @P6 LDG.E.U16 R87, desc[UR16][R38.64] ;  /* 0x0000001026576981 */ /* 0x000ea8000c1e1500 */
[----:B------:R-:W2:Y:S01]  /*1f8b0*/  @P6 LDG.E.U16 R44, desc[UR16][R36.64] ;  /* 0x00000010242c6981 */ /* 0x000ea2000c1e1500 */
[----:B------:R-:W-:Y:S02]  /*1f8c0*/  ISETP.GT.AND P6, PT, R4, 0x4e, PT ;  /* 0x0000004e0400780c */ /* 0x000fe40003fc4270 */
[----:B------:R-:W-:Y:S02]  /*1f8d0*/  PRMT R18, RZ, 0x7610, R18 ;  /* 0x00007610ff127816 */ /* 0x000fe40000000012 */
[----:B------:R-:W-:Y:S02]  /*1f8e0*/  PRMT R6, RZ, 0x7610, R6 ;  /* 0x00007610ff067816 */ /* 0x000fe40000000006 */
[----:B------:R-:W-:-:S04]  /*1f8f0*/  PRMT R5, RZ, 0x7610, R5 ;  /* 0x00007610ff057816 */ /* 0x000fc80000000005 */
[----:B------:R-:W2:Y:S04]  /*1f900*/  @P4 LDG.E.U16 R6, desc[UR16][R26.64] ;  /* 0x000000101a064981 */ /* 0x000ea8000c1e1500 */
[----:B------:R-:W2:Y:S04]  /*1f910*/  @P6 LDG.E.U16 R18, desc[UR16][R20.64] ;  /* 0x0000001014126981 */ /* 0x000ea8000c1e1500 */
[----:B------:R-:W2:Y:S04]  /*1f920*/  @P4 LDG.E.U16 R5, desc[UR16][R24.64] ;  /* 0x0000001018054981 */ /* 0x000ea8000c1e1500 */
[----:B---3--:R-:W-:Y:S04]  /*1f930*/  STL [R1+0xfcc], R47 ;  /* 0x000fcc2f01007387 */ /* 0x008fe80000100800 */
[----:B----4-:R-:W-:Y:S04]  /*1f940*/  STL [R1+0xfd0], R48 ;  /* 0x000fd03001007387 */ /* 0x010fe80000100800 */
[----:B------:R-:W3:Y:S04]  /*1f950*/  LDL.LU.64 R20, [R1+0x1138] ;  /* 0x0011380001147983 */ /* 0x000ee80000300a00 */
[----:B------:R-:W-:Y:S04]  /*1f960*/  STL [R1+0xfd4], R49 ;  /* 0x000fd43101007387 */ /* 0x000fe80000100800 */
[----:B------:R0:W-:Y:S04]  /*1f970*/  STL [R1+0xfd8], R50 ;  /* 0x000fd83201007387 */ /* 0x0001e80000100800 */
[----:B------:R-:W4:Y:S01]  /*1f980*/  LDL.LU.64 R26, [R1+0x1130] ;  /* 0x00113000011a7983 */ /* 0x000f220000300a00 */
[----:B------:R-:W-:-:S03]  /*1f990*/  ISETP.GT.AND P5, PT, R4, 0x5e, PT ;  /* 0x0000005e0400780c */ /* 0x000fc60003fa4270 */
[----:B------:R-:W4:Y:S01]  /*1f9a0*/  LDL.LU.64 R24, [R1+0x1128] ;  /* 0x0011280001187983 */ /* 0x000f220000300a00 */
[----:B------:R-:W-:-:S03]  /*1f9b0*/  PRMT R52, RZ, 0x7610, R52 ;  /* 0x00007610ff347816 */ /* 0x000fc60000000034 */
[----:B------:R-:W-:Y:S04]  /*1f9c0*/  STL [R1+0xb4c], R29 ;  /* 0x000b4c1d01007387 */ /* 0x000fe80000100800 */
[----:B------:R-:W4:Y:S04]  /*1f9d0*/  LDL.LU.64 R14, [R1+0x1120] ;  /* 0x00112000010e7983 */ /* 0x000f280000300a00 */
[----:B------:R-:W-:Y:S04]  /*1f9e0*/  STL [R1+0xb48], R19 ;  /* 0x000b481301007387 */ /* 0x000fe80000100800 */
[----:B------:R-:W4:Y:S04]  /*1f9f0*/  @P2 LDG.E.U16 R52, desc[UR16][R12.64] ;  /* 0x000000100c342981 */ /* 0x000f28000c1e1500 */
[----:B--2---:R1:W-:Y:S01]  /*1fa00*/  STL [R1+0xfdc], R51 ;  /* 0x000fdc3301007387 */ /* 0x0043e20000100800 */
[----:B------:R-:W-:-:S02]  /*1fa10*/  ISETP.GT.AND P3, PT, R4, 0x5f, PT ;  /* 0x0000005f0400780c */ /* 0x000fc40003f64270 */
[----:B0-----:R-:W-:Y:S01]  /*1fa20*/  PRMT R50, RZ, 0x7610, R50 ;  /* 0x00007610ff327816 */ /* 0x001fe20000000032 */
[----:B------:R-:W2:Y:S01]  /*1fa30*/  LDL.LU.64 R12, [R1+0x1118] ;  /* 0x00111800010c7983 */ /* 0x000ea20000300a00 */
[----:B-1----:R-:W-:-:S06]  /*1fa40*/  PRMT R51, RZ, 0x7610, R51 ;  /* 0x00007610ff337816 */ /* 0x002fcc0000000033 */
[----:B------:R-:W2:Y:S01]  /*1fa50*/  @P5 LDG.E.U16 R51, desc[UR16][R22.64] ;  /* 0x0000001016335981 */ /* 0x000ea2000c1e1500 */
[----:B------:R-:W-:Y:S02]  /*1fa60*/  PRMT R7, RZ, 0x7610, R7 ;  /* 0x00007610ff077816 */ /* 0x000fe40000000007 */
[----:B------:R-:W-:Y:S02]  /*1fa70*/  PRMT R53, RZ, 0x7610, R53 ;  /* 0x00007610ff357816 */ /* 0x000fe40000000035 */
[----:B------:R-:W-:Y:S02]  /*1fa80*/  PRMT R54, RZ, 0x7610, R54 ;  /* 0x00007610ff367816 */ /* 0x000fe40000000036 */
[----:B------:R-:W2:Y:S01]  /*1fa90*/  @P6 LDG.E.U16 R7, desc[UR16][R16.64] ;  /* 0x0000001010076981 */ /* 0x000ea2000c1e1500 */
[C---:B------:R-:W-:Y:S02]  /*1faa0*/  ISETP.GT.AND P4, PT, R4.reuse, 0x66, PT ;  /* 0x000000660400780c */ /* 0x040fe40003f84270 */
[----:B------:R-:W-:Y:S01]  /*1fab0*/  PRMT R49, RZ, 0x7610, R49 ;  /* 0x00007610ff317816 */ /* 0x000fe20000000031 */
[----:B---3--:R-:W3:Y:S04]  /*1fac0*/  @P5 LDG.E.U16 R50, desc[UR16][R20.64] ;  /* 0x0000001014325981 */ /* 0x008ee8000c1e1500 */
[----:B----4-:R-:W4:Y:S04]  /*1fad0*/  @P3 LDG.E.U16 R53, desc[UR16][R26.64] ;  /* 0x000000101a353981 */ /* 0x010f28000c1e1500 */
[----:B------:R-:W4:Y:S04]  /*1fae0*/  @P3 LDG.E.U16 R54, desc[UR16][R24.64] ;  /* 0x0000001018363981 */ /* 0x000f28000c1e1500 */
[----:B------:R-:W4:Y:S04]  /*1faf0*/  @P4 LDG.E.U16 R49, desc[UR16][R14.64] ;  /* 0x000000100e314981 */ /* 0x000f28000c1e1500 */
[----:B------:R-:W-:Y:S04]  /*1fb00*/  STL [R1+0xfe0], R52 ;  /* 0x000fe03401007387 */ /* 0x000fe80000100800 */
[----:B------:R-:W4:Y:S04]  /*1fb10*/  LDL.LU.64 R22, [R1+0x1110] ;  /* 0x0011100001167983 */ /* 0x000f280000300a00 */
[----:B--2---:R-:W-:Y:S04]  /*1fb20*/  STL [R1+0xfe4], R51 ;  /* 0x000fe43301007387 */ /* 0x004fe80000100800 */
[----:B------:R-:W-:Y:S04]  /*1fb30*/  STL [R1+0xb3c], R18 ;  /* 0x000b3c1201007387 */ /* 0x000fe80000100800 */
[----:B------:R-:W2:Y:S01]  /*1fb40*/  LDL.LU.64 R20, [R1+0x1108] ;  /* 0x0011080001147983 */ /* 0x000ea20000300a00 */
[----:B------:R-:W-:-:S02]  /*1fb50*/  ISETP.GT.AND P2, PT, R4, 0x67, PT ;  /* 0x000000670400780c */ /* 0x000fc40003f44270 */
[----:B------:R-:W-:Y:S02]  /*1fb60*/  PRMT R48, RZ, 0x7610, R48 ;  /* 0x00007610ff307816 */ /* 0x000fe40000000030 */
[----:B------:R-:W-:Y:S02]  /*1fb70*/  PRMT R55, RZ, 0x7610, R55 ;  /* 0x00007610ff377816 */ /* 0x000fe40000000037 */
[----:B------:R-:W-:Y:S02]  /*1fb80*/  PRMT R56, RZ, 0x7610, R56 ;  /* 0x00007610ff387816 */ /* 0x000fe40000000038 */
[----:B------:R-:W2:Y:S04]  /*1fb90*/  @P4 LDG.E.U16 R48, desc[UR16][R12.64] ;  /* 0x000000100c304981 */ /* 0x000ea8000c1e1500 */
[----:B---3--:R-:W-:Y:S04]  /*1fba0*/  STL [R1+0xfe8], R50 ;  /* 0x000fe83201007387 */ /* 0x008fe80000100800 */
[----:B------:R-:W-:Y:S04]  /*1fbb0*/  STL [R1+0xb38], R7 ;  /* 0x000b380701007387 */ /* 0x000fe80000100800 */
[----:B------:R-:W3:Y:S04]  /*1fbc0*/  LDL.LU.64 R26, [R1+0x1100] ;  /* 0x00110000011a7983 */ /* 0x000ee80000300a00 */
[----:B----4-:R-:W-:Y:S04]  /*1fbd0*/  STL [R1+0xfec], R53 ;  /* 0x000fec3501007387 */ /* 0x010fe80000100800 */
[----:B------:R-:W4:Y:S04]  /*1fbe0*/  LDL.LU.64 R24, [R1+0x10f8] ;  /* 0x0010f80001187983 */ /* 0x000f280000300a00 */
[----:B------:R-:W-:Y:S04]  /*1fbf0*/  STL [R1+0xff0], R54 ;  /* 0x000ff03601007387 */ /* 0x000fe80000100800 */
[----:B------:R-:W-:Y:S04]  /*1fc00*/  STL [R1+0xb2c], R6 ;  /* 0x000b2c0601007387 */ /* 0x000fe80000100800 */
[----:B------:R-:W4:Y:S04]  /*1fc10*/  LDL.LU.64 R14, [R1+0x10f0] ;  /* 0x0010f000010e7983 */ /* 0x000f280000300a00 */
[----:B------:R-:W4:Y:S04]  /*1fc20*/  LDL.LU R29, [R1+0xe48] ;  /* 0x000e4800011d7983 */ /* 0x000f280000300800 */
[----:B------:R0:W-:Y:S04]  /*1fc30*/  STL [R1+0xb28], R5 ;  /* 0x000b280501007387 */ /* 0x0001e80000100800 */
[----:B------:R-:W4:Y:S04]  /*1fc40*/  @P2 LDG.E.U16 R55, desc[UR16][R22.64] ;  /* 0x0000001016372981 */ /* 0x000f28000c1e1500 */
[----:B0-----:R-:W4:Y:S04]  /*1fc50*/  LDL.LU R5, [R1+0xe58] ;  /* 0x000e580001057983 */ /* 0x001f280000300800 */
        /* <DEDUP_REMOVED lines=10> */
[----:B------:R-:W-:Y:S04]  /*1fd00*/  STL [R1+0xff4], R49 ;  /* 0x000ff43101007387 */ /* 0x000fe80000100800 */
[----:B------:R-:W4:Y:S04]  /*1fd10*/  LDL.LU.64 R12, [R1+0x10e8] ;  /* 0x0010e800010c7983 */ /* 0x000f280000300a00 */
[----:B------:R-:W4:Y:S04]  /*1fd20*/  LDL.LU.64 R22, [R1+0x10e0] ;  /* 0x0010e00001167983 */ /* 0x000f280000300a00 */
[----:B--2---:R-:W2:Y:S04]  /*1fd30*/  @P2 LDG.E.U16 R56, desc[UR16][R20.64] ;  /* 0x0000001014382981 */ /* 0x004ea8000c1e1500 */
[----:B------:R-:W2:Y:S01]  /*1fd40*/  LDL.LU.64 R20, [R1+0x10d8] ;  /* 0x0010d80001147983 */ /* 0x000ea20000300a00 */
[----:B------:R-:W0:Y:S01]  /*1fd50*/  S2R R69, SR_TID.X ;  /* 0x0000000000457919 */ /* 0x000e220000002100 */
[----:B------:R-:W-:-:S02]  /*1fd60*/  ISETP.GT.AND P5, PT, R4, 0x6e, PT ;  /* 0x0000006e0400780c */ /* 0x000fc40003fa4270 */
[C---:B------:R-:W-:Y:S01]  /*1fd70*/  ISETP.GT.AND P3, PT, R4.reuse, 0x6f, PT ;  /* 0x0000006f0400780c */ /* 0x040fe20003f64270 */
[----:B------:R-:W2:Y:S01]  /*1fd80*/  LDL.LU R50, [R1+0x9c0] ;  /* 0x0009c00001327983 */ /* 0x000ea20000300800 */
[----:B------:R-:W-:Y:S02]  /*1fd90*/  ISETP.GT.AND P4, PT, R4, 0x76, PT ;  /* 0x000000760400780c */ /* 0x000fe40003f84270 */
[----:B------:R-:W-:Y:S01]  /*1fda0*/  PRMT R47, RZ, 0x7610, R47 ;  /* 0x00007610ff2f7816 */ /* 0x000fe2000000002f */
[----:B------:R-:W2:Y:S01]  /*1fdb0*/  LDL.LU R51, [R1+0x9bc] ;  /* 0x0009bc0001337983 */ /* 0x000ea20000300800 */
[----:B------:R-:W-:Y:S02]  /*1fdc0*/  PRMT R46, RZ, 0x7610, R46 ;  /* 0x00007610ff2e7816 */ /* 0x000fe4000000002e */
[----:B------:R-:W-:Y:S01]  /*1fdd0*/  PRMT R57, RZ, 0x7610, R57 ;  /* 0x00007610ff397816 */ /* 0x000fe20000000039 */
[----:B------:R-:W2:Y:S01]  /*1fde0*/  LDL.LU R52, [R1+0x988] ;  /* 0x0009880001347983 */ /* 0x000ea20000300800 */
[----:B------:R-:W-:-:S02]  /*1fdf0*/  PRMT R58, RZ, 0x7610, R58 ;  /* 0x00007610ff3a7816 */ /* 0x000fc4000000003a */
[----:B------:R-:W-:Y:S02]  /*1fe00*/  PRMT R62, RZ, 0x7610, R62 ;  /* 0x00007610ff3e7816 */ /* 0x000fe4000000003e */
[----:B------:R-:W-:Y:S02]  /*1fe10*/  PRMT R45, RZ, 0x7610, R45 ;  /* 0x00007610ff2d7816 */ /* 0x000fe4000000002d */
[----:B------:R-:W-:Y:S01]  /*1fe20*/  ISETP.GT.AND P2, PT, R4, 0x77, PT ;  /* 0x000000770400780c */ /* 0x000fe20003f44270 */
[----:B---3--:R-:W3:Y:S01]  /*1fe30*/  @P5 LDG.E.U16 R47, desc[UR16][R26.64] ;  /* 0x000000101a2f5981 */ /* 0x008ee2000c1e1500 */
[----:B0-----:R-:W-:-:S03]  /*1fe40*/  LOP3.LUT R31, R69, 0x7f, RZ, 0xc0, !PT ;  /* 0x0000007f451f7812 */ /* 0x001fc600078ec0ff */
[----:B----4-:R-:W4:Y:S01]  /*1fe50*/  @P5 LDG.E.U16 R46, desc[UR16][R24.64] ;  /* 0x00000010182e5981 */ /* 0x010f22000c1e1500 */
[----:B------:R-:W-:-:S03]  /*1fe60*/  ISETP.GT.AND P5, PT, R4, 0x7e, PT ;  /* 0x0000007e0400780c */ /* 0x000fc60003fa4270 */
[----:B------:R-:W3:Y:S04]  /*1fe70*/  @P3 LDG.E.U16 R57, desc[UR16][R14.64] ;  /* 0x000000100e393981 */ /* 0x000ee8000c1e1500 */
[----:B------:R-:W3:Y:S01]  /*1fe80*/  @P3 LDG.E.U16 R58, desc[UR16][R12.64] ;  /* 0x000000100c3a3981 */ /* 0x000ee2000c1e1500 */
[----:B------:R-:W-:-:S03]  /*1fe90*/  ISETP.GT.AND P3, PT, R4, 0x7f, PT ;  /* 0x0000007f0400780c */ /* 0x000fc60003f64270 */
[----:B------:R-:W3:Y:S04]  /*1fea0*/  @P4 LDG.E.U16 R62, desc[UR16][R22.64] ;  /* 0x00000010163e4981 */ /* 0x000ee8000c1e1500 */
[----:B--2---:R-:W2:Y:S01]  /*1feb0*/  @P4 LDG.E.U16 R45, desc[UR16][R20.64] ;  /* 0x00000010142d4981 */ /* 0x004ea2000c1e1500 */
[----:B------:R-:W-:Y:S01]  /*1fec0*/  ISETP.GE.AND P4, PT, R31, R4, PT ;  /* 0x000000041f00720c */ /* 0x000fe20003f86270 */
[----:B------:R-:W-:Y:S01]  /*1fed0*/  IMAD.MOV.U32 R4, RZ, RZ, R5 ;  /* 0x000000ffff047224 */ /* 0x000fe200078e0005 */
[----:B------:R-:W-:Y:S02]  /*1fee0*/  MOV R5, R29 ;  /* 0x0000001d00057202 */ /* 0x000fe40000000f00 */
[----:B------:R-:W2:Y:S04]  /*1fef0*/  LDL.LU R29, [R1+0x984] ;  /* 0x00098400011d7983 */ /* 0x000ea80000300800 */
[----:B------:R-:W2:Y:S04]  /*1ff00*/  LDL.LU R31, [R1+0x950] ;  /* 0x00095000011f7983 */ /* 0x000ea80000300800 */
[----:B------:R-:W2:Y:S04]  /*1ff10*/  LDL.LU R33, [R1+0x94c] ;  /* 0x00094c0001217983 */ /* 0x000ea80000300800 */
[----:B------:R-:W2:Y:S04]  /*1ff20*/  LDL.LU R32, [R1+0x918] ;  /* 0x0009180001207983 */ /* 0x000ea80000300800 */
[----:B------:R-:W2:Y:S04]  /*1ff30*/  LDL.LU R35, [R1+0x914] ;  /* 0x0009140001237983 */ /* 0x000ea80000300800 */
[----:B------:R-:W2:Y:S04]  /*1ff40*/  LDL.LU R92, [R1+0x8e8] ;  /* 0x0008e800015c7983 */ /* 0x000ea80000300800 */
[----:B------:R-:W3:Y:S04]  /*1ff50*/  LDL.LU R67, [R1+0x8e4] ;  /* 0x0008e40001437983 */ /* 0x000ee80000300800 */
        /* <DEDUP_REMOVED lines=11> */
[----:B------:R-:W4:Y:S01]  /*20010*/  LDL.LU R82, [R1+0x7c4] ;  /* 0x0007c40001527983 */ /* 0x000f220000300800 */
[----:B------:R-:W-:-:S02]  /*20020*/  PRMT R59, RZ, 0x7610, R59 ;  /* 0x00007610ff3b7816 */ /* 0x000fc4000000003b */
[----:B------:R-:W-:Y:S01]  /*20030*/  PRMT R60, RZ, 0x7610, R60 ;  /* 0x00007610ff3c7816 */ /* 0x000fe2000000003c */
[----:B------:R-:W4:Y:S01]  /*20040*/  LDL.LU R85, [R1+0x798] ;  /* 0x0007980001557983 */ /* 0x000f220000300800 */
[----:B------:R-:W-:Y:S02]  /*20050*/  PRMT R28, RZ, 0x7610, R28 ;  /* 0x00007610ff1c7816 */ /* 0x000fe4000000001c */
[----:B------:R-:W-:Y:S01]  /*20060*/  PRMT R30, RZ, 0x7610, R30 ;  /* 0x00007610ff1e7816 */ /* 0x000fe2000000001e */
[----:B------:R-:W4:Y:S01]  /*20070*/  @P2 LDG.E.U16 R59, desc[UR16][R10.64] ;  /* 0x000000100a3b2981 */ /* 0x000f22000c1e1500 */
[----:B------:R-:W-:Y:S02]  /*20080*/  PRMT R61, RZ, 0x7610, R61 ;  /* 0x00007610ff3d7816 */ /* 0x000fe4000000003d */
[----:B------:R-:W-:Y:S01]  /*20090*/  PRMT R2, RZ, 0x7610, R2 ;  /* 0x00007610ff027816 */ /* 0x000fe20000000002 */
[----:B------:R-:W4:Y:S04]  /*200a0*/  @P2 LDG.E.U16 R60, desc[UR16][R8.64] ;  /* 0x00000010083c2981 */ /* 0x000f28000c1e1500 */
[----:B------:R-:W4:Y:S04]  /*200b0*/  @P5 LDG.E.U16 R28, desc[UR16][R18.64] ;  /* 0x00000010121c5981 */ /* 0x000f28000c1e1500 */
[----:B------:R-:W4:Y:S04]  /*200c0*/  @P5 LDG.E.U16 R30, desc[UR16][R16.64] ;  /* 0x00000010101e5981 */ /* 0x000f28000c1e1500 */
[----:B------:R-:W4:Y:S04]  /*200d0*/  @P3 LDG.E.U16 R61, desc[UR16][R6.64] ;  /* 0x00000010063d3981 */ /* 0x000f28000c1e1500 */
[----:B------:R-:W4:Y:S01]  /*200e0*/  @P3 LDG.E.U16 R2, desc[UR16][R4.64] ;  /* 0x0000001004023981 */ /* 0x000f22000c1e1500 */
[----:B------:R-:W-:Y:S06]  /*200f0*/  BAR.SYNC.DEFER_BLOCKING 0x0 ;  /* 0x0000000000007b1d */ /* 0x000fec0000010000 */
[----:B------:R-:W4:Y:S04]  /*20100*/  LDL.LU R69, [R1+0x794] ;  /* 0x0007940001457983 */ /* 0x000f280000300800 */
[----:B------:R-:W-:Y:S04]  /*20110*/  STS.U16 [R0+UR5+0x10000], R50 ;  /* 0x0100003200007988 */ /* 0x000fe80008000405 */
[----:B--2---:R0:W-:Y:S04]  /*20120*/  STS.U16 [R0+UR5+0x11000], R92 ;  /* 0x0110005c00007988 */ /* 0x0041e80008000405 */
[----:B---3--:R1:W-:Y:S04]  /*20130*/  STS.U16 [R0+UR5+0x19000], R67 ;  /* 0x0190004300007988 */ /* 0x0083e80008000405 */
[----:B----4-:R2:W-:Y:S04]  /*20140*/  STS.U16 [R0+UR5+0x11400], R80 ;  /* 0x0114005000007988 */ /* 0x0105e80008000405 */
[----:B0-----:R-:W3:Y:S04]  /*20150*/  LDL.LU R92, [R1+0x768] ;  /* 0x00076800015c7983 */ /* 0x001ee80000300800 */
[----:B-1----:R-:W4:Y:S04]  /*20160*/  LDL.LU R67, [R1+0x764] ;  /* 0x0007640001437983 */ /* 0x002f280000300800 */
[----:B------:R0:W-:Y:S04]  /*20170*/  STS.U16 [R0+UR5+0x19400], R64 ;  /* 0x0194004000007988 */ /* 0x0001e80008000405 */
[----:B--2---:R-:W2:Y:S04]  /*20180*/  LDL.LU R80, [R1+0x738] ;  /* 0x0007380001507983 */ /* 0x004ea80000300800 */
[----:B0-----:R-:W2:Y:S04]  /*20190*/  LDL.LU R64, [R1+0x734] ;  /* 0x0007340001407983 */ /* 0x001ea80000300800 */
[----:B------:R-:W2:Y:S04]  /*201a0*/  LDL.LU R50, [R1+0x708] ;  /* 0x0007080001327983 */ /* 0x000ea80000300800 */
[----:B------:R0:W-:Y:S04]  /*201b0*/  STS.U16 [R0+UR5+0x1a800], R82 ;  /* 0x01a8005200007988 */ /* 0x0001e80008000405 */
[----:B0-----:R-:W2:Y:S04]  /*201c0*/  LDL.LU R82, [R1+0x704] ;  /* 0x0007040001527983 */ /* 0x001ea80000300800 */
[----:B------:R0:W-:Y:S04]  /*201d0*/  STS.U16 [R0+UR5+0x12400], R65 ;  /* 0x0124004100007988 */ /* 0x0001e80008000405 */
[----:B------:R1:W-:Y:S04]  /*201e0*/  STS.U16 [R0+UR5+0x18000], R51 ;  /* 0x0180003300007988 */ /* 0x0003e80008000405 */
[----:B------:R1:W-:Y:S04]  /*201f0*/  STS.U16 [R0+UR5+0x10400], R52 ;  /* 0x0104003400007988 */ /* 0x0003e80008000405 */
[----:B0-----:R-:W2:Y:S04]  /*20200*/  LDL.LU R65, [R1+0x6d8] ;  /* 0x0006d80001417983 */ /* 0x001ea80000300800 */
[----:B-1----:R-:W2:Y:S04]  /*20210*/  LDL.LU R51, [R1+0x6d4] ;  /* 0x0006d40001337983 */ /* 0x002ea80000300800 */
[----:B------:R0:W-:Y:S04]  /*20220*/  STS.U16 [R0+UR5+0x18400], R29 ;  /* 0x0184001d00007988 */ /* 0x0001e80008000405 */
[----:B------:R-:W2:Y:S04]  /*20230*/  LDL.LU R52, [R1+0x9b8] ;  /* 0x0009b80001347983 */ /* 0x000ea80000300800 */
[----:B------:R1:W-:Y:S04]  /*20240*/  STS.U16 [R0+UR5+0x10800], R31 ;  /* 0x0108001f00007988 */ /* 0x0003e80008000405 */
[----:B0-----:R-:W2:Y:S04]  /*20250*/  LDL.LU R29, [R1+0x9b4] ;  /* 0x0009b400011d7983 */ /* 0x001ea80000300800 */
[----:B------:R0:W-:Y:S04]  /*20260*/  STS.U16 [R0+UR5+0x18800], R33 ;  /* 0x0188002100007988 */ /* 0x0001e80008000405 */
[----:B-1----:R-:W2:Y:S04]  /*20270*/  LDL.LU R31, [R1+0x980] ;  /* 0x00098000011f7983 */ /* 0x002ea80000300800 */
        /* <DEDUP_REMOVED lines=24> */
[----:B0-----:R-:W2:Y:S04]  /*20400*/  LDL.LU R66, [R1+0x84c] ;  /* 0x00084c0001427983 */ /* 0x001ea80000300800 */
[----:B---3--:R0:W-:Y:S04]  /*20410*/  STS.U16 [R0+UR5+0x13000], R92 ;  /* 0x0130005c00007988 */ /* 0x0081e80008000405 */
[----:B----4-:R1:W-:Y:S04]  /*20420*/  STS.U16 [R0+UR5+0x1b000], R67 ;  /* 0x01b0004300007988 */ /* 0x0103e80008000405 */
[----:B0-----:R-:W3:Y:S04]  /*20430*/  LDL.LU R92, [R1+0x820] ;  /* 0x00082000015c7983 */ /* 0x001ee80000300800 */
[----:B--2---:R0:W-:Y:S04]  /*20440*/  STS.U16 [R0+UR5+0x13400], R80 ;  /* 0x0134005000007988 */ /* 0x0041e80008000405 */
[----:B-1----:R-:W2:Y:S04]  /*20450*/  LDL.LU R67, [R1+0x81c] ;  /* 0x00081c0001437983 */ /* 0x002ea80000300800 */
[----:B------:R1:W-:Y:S04]  /*20460*/  STS.U16 [R0+UR5+0x1b400], R64 ;  /* 0x01b4004000007988 */ /* 0x0003e80008000405 */
[----:B0-----:R-:W4:Y:S04]  /*20470*/  LDL.LU R80, [R1+0x7f0] ;  /* 0x0007f00001507983 */ /* 0x001f280000300800 */
[----:B-1----:R-:W4:Y:S04]  /*20480*/  LDL.LU R64, [R1+0x7ec] ;  /* 0x0007ec0001407983 */ /* 0x002f280000300800 */
[----:B------:R0:W-:Y:S04]  /*20490*/  STS.U16 [R0+UR5+0x1b800], R82 ;  /* 0x01b8005200007988 */ /* 0x0001e80008000405 */
[----:B0-----:R-:W4:Y:S04]  /*204a0*/  LDL.LU R82, [R1+0x7c0] ;  /* 0x0007c00001527983 */ /* 0x001f280000300800 */
[----:B------:R0:W-:Y:S04]  /*204b0*/  STS.U16 [R0+UR5+0x13800], R50 ;  /* 0x0138003200007988 */ /* 0x0001e80008000405 */
[----:B------:R1:W-:Y:S01]  /*204c0*/  STS.U16 [R0+UR5+0x13c00], R65 ;  /* 0x013c004100007988 */ /* 0x0003e20008000405 */
[----:B0-----:R-:W-:-:S03]  /*204d0*/  LOP3.LUT R50, R0, 0x10, RZ, 0x3c, !PT ;  /* 0x0000001000327812 */ /* 0x001fc600078e3cff */
[----:B------:R-:W-:Y:S04]  /*204e0*/  STS.U16 [R0+UR5+0x1bc00], R51 ;  /* 0x01bc003300007988 */ /* 0x000fe80008000405 */
[----:B------:R-:W-:Y:S04]  /*204f0*/  STS.U16 [R50+UR5+0x10080], R52 ;  /* 0x0100803432007988 */ /* 0x000fe80008000405 */
[----:B-1----:R-:W4:Y:S04]  /*20500*/  LDL.LU R65, [R1+0x7bc] ;  /* 0x0007bc0001417983 */ /* 0x002f280000300800 */
        /* <DEDUP_REMOVED lines=8> */
[----:B0-----:R-:W4:Y:S04]  /*20590*/  LDL.LU R63, [R1+0x790] ;  /* 0x00079000013f7983 */ /* 0x001f280000300800 */
[----:B------:R0:W-:Y:S04]  /*205a0*/  STS.U16 [R50+UR5+0x19080], R85 ;  /* 0x0190805532007988 */ /* 0x0001e80008000405 */
[----:B-1----:R-:W4:Y:S04]  /*205b0*/  LDL.LU R84, [R1+0x78c] ;  /* 0x00078c0001547983 */ /* 0x002f280000300800 */
[----:B------:R1:W-:Y:S04]  /*205c0*/  STS.U16 [R50+UR5+0x11480], R69 ;  /* 0x0114804532007988 */ /* 0x0003e80008000405 */
[----:B0-----:R-:W4:Y:S04]  /*205d0*/  LDL.LU R85, [R1+0x760] ;  /* 0x0007600001557983 */ /* 0x001f280000300800 */
[----:B------:R-:W-:Y:S04]  /*205e0*/  STS.U16 [R50+UR5+0x19480], R37 ;  /* 0x0194802532007988 */ /* 0x000fe80008000405 */
[----:B-1----:R-:W4:Y:S04]  /*205f0*/  LDL.LU R69, [R1+0x75c] ;  /* 0x00075c0001457983 */ /* 0x002f280000300800 */
[----:B------:R-:W-:Y:S04]  /*20600*/  STS.U16 [R50+UR5+0x11880], R36 ;  /* 0x0118802432007988 */ /* 0x000fe80008000405 */
[----:B------:R-:W4:Y:S04]  /*20610*/  LDL.LU R54, [R1+0x730] ;  /* 0x0007300001367983 */ /* 0x000f280000300800 */
[----:B------:R-:W-:Y:S04]  /*20620*/  STS.U16 [R50+UR5+0x19880], R39 ;  /* 0x0198802732007988 */ /* 0x000fe80008000405 */
[----:B------:R-:W4:Y:S04]  /*20630*/  LDL.LU R53, [R1+0x72c] ;  /* 0x00072c0001357983 */ /* 0x000f280000300800 */
[----:B------:R-:W-:Y:S04]  /*20640*/  STS.U16 [R50+UR5+0x11c80], R38 ;  /* 0x011c802632007988 */ /* 0x000fe80008000405 */
[----:B------:R-:W4:Y:S04]  /*20650*/  LDL.LU R51, [R1+0x700] ;  /* 0x0007000001337983 */ /* 0x000f280000300800 */
[----:B------:R-:W-:Y:S04]  /*20660*/  STS.U16 [R50+UR5+0x19c80], R66 ;  /* 0x019c804232007988 */ /* 0x000fe80008000405 */
[----:B---3--:R-:W-:Y:S04]  /*20670*/  STS.U16 [R50+UR5+0x12080], R92 ;  /* 0x0120805c32007988 */ /* 0x008fe80008000405 */
[----:B--2---:R-:W-:Y:S04]  /*20680*/  STS.U16 [R50+UR5+0x1a080], R67 ;  /* 0x01a0804332007988 */ /* 0x004fe80008000405 */
[----:B----4-:R-:W-:Y:S04]  /*20690*/  STS.U16 [R50+UR5+0x12480], R80 ;  /* 0x0124805032007988 */ /* 0x010fe80008000405 */
[----:B------:R-:W-:Y:S04]  /*206a0*/  STS.U16 [R50+UR5+0x1a480], R64 ;  /* 0x01a4804032007988 */ /* 0x000fe80008000405 */
[----:B------:R0:W-:Y:S04]  /*206b0*/  STS.U16 [R50+UR5+0x12880], R82 ;  /* 0x0128805232007988 */ /* 0x0001e80008000405 */
[----:B0-----:R-:W2:Y:S04]  /*206c0*/  LDL.LU R82, [R1+0x6fc] ;  /* 0x0006fc0001527983 */ /* 0x001ea80000300800 */
[----:B------:R-:W3:Y:S04]  /*206d0*/  LDL.LU R52, [R1+0x6d0] ;  /* 0x0006d00001347983 */ /* 0x000ee80000300800 */
[----:B------:R-:W4:Y:S04]  /*206e0*/  LDL.LU R29, [R1+0x6cc] ;  /* 0x0006cc00011d7983 */ /* 0x000f280000300800 */
        /* <DEDUP_REMOVED lines=13> */
[----:B------:R-:W4:Y:S04]  /*207c0*/  LDL.LU R80, [R1+0x878] ;  /* 0x0008780001507983 */ /* 0x000f280000300800 */
[----:B------:R-:W4:Y:S04]  /*207d0*/  LDL.LU R64, [R1+0x874] ;  /* 0x0008740001407983 */ /* 0x000f280000300800 */
[----:B0-----:R-:W4:Y:S04]  /*207e0*/  LDL.LU R65, [R1+0x848] ;  /* 0x0008480001417983 */ /* 0x001f280000300800 */
        /* <DEDUP_REMOVED lines=10> */
[----:B------:R-:W-:Y:S04]  /*20890*/  STS.U16 [R50+UR5+0x13880], R51 ;  /* 0x0138803332007988 */ /* 0x000fe80008000405 */
[----:B--2---:R0:W-:Y:S04]  /*208a0*/  STS.U16 [R50+UR5+0x1b880], R82 ;  /* 0x01b8805232007988 */ /* 0x0041e80008000405 */
[----:B0-----:R-:W2:Y:S01]  /*208b0*/  LDL.LU R82, [R1+0x7e4] ;  /* 0x0007e40001527983 */ /* 0x001ea20000300800 */
[----:B------:R-:W-:-:S03]  /*208c0*/  LOP3.LUT R49, R0, 0x20, RZ, 0x3c, !PT ;  /* 0x0000002000317812 */ /* 0x000fc600078e3cff */
[----:B---3--:R-:W-:Y:S04]  /*208d0*/  STS.U16 [R50+UR5+0x13c80], R52 ;  /* 0x013c803432007988 */ /* 0x008fe80008000405 */
[----:B----4-:R-:W-:Y:S04]  /*208e0*/  STS.U16 [R50+UR5+0x1bc80], R29 ;  /* 0x01bc801d32007988 */ /* 0x010fe80008000405 */
[----:B------:R-:W-:Y:S04]  /*208f0*/  STS.U16 [R49+UR5+0x10100], R31 ;  /* 0x0101001f31007988 */ /* 0x000fe80008000405 */
[----:B------:R-:W-:Y:S04]  /*20900*/  STS.U16 [R49+UR5+0x18100], R33 ;  /* 0x0181002131007988 */ /* 0x000fe80008000405 */
[----:B------:R-:W-:Y:S04]  /*20910*/  STS.U16 [R49+UR5+0x10500], R32 ;  /* 0x0105002031007988 */ /* 0x000fe80008000405 */
[----:B------:R-:W-:Y:S04]  /*20920*/  STS.U16 [R49+UR5+0x18500], R35 ;  /* 0x0185002331007988 */ /* 0x000fe80008000405 */
[----:B------:R-:W-:Y:S04]  /*20930*/  STS.U16 [R49+UR5+0x10900], R34 ;  /* 0x0109002231007988 */ /* 0x000fe80008000405 */
[----:B------:R0:W-:Y:S04]  /*20940*/  STS.U16 [R49+UR5+0x18900], R37 ;  /* 0x0189002531007988 */ /* 0x0001e80008000405 */
[----:B------:R1:W-:Y:S04]  /*20950*/  STS.U16 [R49+UR5+0x10d00], R36 ;  /* 0x010d002431007988 */ /* 0x0003e80008000405 */
[----:B------:R3:W-:Y:S04]  /*20960*/  STS.U16 [R49+UR5+0x18d00], R39 ;  /* 0x018d002731007988 */ /* 0x0007e80008000405 */
[----:B------:R4:W-:Y:S04]  /*20970*/  STS.U16 [R49+UR5+0x11100], R38 ;  /* 0x0111002631007988 */ /* 0x0009e80008000405 */
[----:B------:R1:W-:Y:S04]  /*20980*/  STS.U16 [R49+UR5+0x19100], R66 ;  /* 0x0191004231007988 */ /* 0x0003e80008000405 */
[----:B------:R1:W-:Y:S04]  /*20990*/  STS.U16 [R49+UR5+0x11500], R92 ;  /* 0x0115005c31007988 */ /* 0x0003e80008000405 */
[----:B0-----:R-:W2:Y:S04]  /*209a0*/  LDL.LU R37, [R1+0x7b8] ;  /* 0x0007b80001257983 */ /* 0x001ea80000300800 */
[----:B------:R0:W-:Y:S04]  /*209b0*/  STS.U16 [R49+UR5+0x19500], R67 ;  /* 0x0195004331007988 */ /* 0x0001e80008000405 */
[----:B-1----:R-:W2:Y:S04]  /*209c0*/  LDL.LU R36, [R1+0x7b4] ;  /* 0x0007b40001247983 */ /* 0x002ea80000300800 */
[----:B------:R1:W-:Y:S04]  /*209d0*/  STS.U16 [R49+UR5+0x11900], R80 ;  /* 0x0119005031007988 */ /* 0x0003e80008000405 */
[----:B---3--:R-:W3:Y:S04]  /*209e0*/  LDL.LU R39, [R1+0x788] ;  /* 0x0007880001277983 */ /* 0x008ee80000300800 */
[----:B------:R-:W-:Y:S04]  /*209f0*/  STS.U16 [R49+UR5+0x19900], R64 ;  /* 0x0199004031007988 */ /* 0x000fe80008000405 */
[----:B----4-:R-:W4:Y:S04]  /*20a00*/  LDL.LU R38, [R1+0x784] ;  /* 0x0007840001267983 */ /* 0x010f280000300800 */
[----:B------:R-:W-:Y:S04]  /*20a10*/  STS.U16 [R49+UR5+0x11d00], R65 ;  /* 0x011d004131007988 */ /* 0x000fe80008000405 */
[----:B------:R-:W-:Y:S04]  /*20a20*/  STS.U16 [R49+UR5+0x19d00], R63 ;  /* 0x019d003f31007988 */ /* 0x000fe80008000405 */
[----:B------:R-:W4:Y:S04]  /*20a30*/  LDL.LU R66, [R1+0x758] ;  /* 0x0007580001427983 */ /* 0x000f280000300800 */
[----:B------:R-:W-:Y:S04]  /*20a40*/  STS.U16 [R49+UR5+0x12100], R84 ;  /* 0x0121005431007988 */ /* 0x000fe80008000405 */
[----:B------:R-:W4:Y:S04]  /*20a50*/  LDL.LU R92, [R1+0x754] ;  /* 0x00075400015c7983 */ /* 0x000f280000300800 */
[----:B------:R-:W-:Y:S04]  /*20a60*/  STS.U16 [R49+UR5+0x1a100], R85 ;  /* 0x01a1005531007988 */ /* 0x000fe80008000405 */
[----:B0-----:R-:W4:Y:S04]  /*20a70*/  LDL.LU R67, [R1+0x728] ;  /* 0x0007280001437983 */ /* 0x001f280000300800 */
[----:B------:R0:W-:Y:S04]  /*20a80*/  STS.U16 [R49+UR5+0x12500], R69 ;  /* 0x0125004531007988 */ /* 0x0001e80008000405 */
[----:B-1----:R-:W4:Y:S04]  /*20a90*/  LDL.LU R80, [R1+0x724] ;  /* 0x0007240001507983 */ /* 0x002f280000300800 */
[----:B0-----:R-:W4:Y:S04]  /*20aa0*/  LDL.LU R69, [R1+0x6f8] ;  /* 0x0006f80001457983 */ /* 0x001f280000300800 */
[----:B------:R-:W4:Y:S04]  /*20ab0*/  LDL.LU R64, [R1+0x6f4] ;  /* 0x0006f40001407983 */ /* 0x000f280000300800 */
[----:B--2---:R0:W-:Y:S04]  /*20ac0*/  STS.U16 [R49+UR5+0x1a500], R82 ;  /* 0x01a5005231007988 */ /* 0x0041e80008000405 */
[----:B0-----:R-:W2:Y:S04]  /*20ad0*/  LDL.LU R82, [R1+0x6c8] ;  /* 0x0006c80001527983 */ /* 0x001ea80000300800 */
[----:B------:R-:W2:Y:S04]  /*20ae0*/  LDL.LU R54, [R1+0x6c4] ;  /* 0x0006c40001367983 */ /* 0x000ea80000300800 */
        /* <DEDUP_REMOVED lines=12> */
[----:B------:R0:W-:Y:S04]  /*20bb0*/  STS.U16 [R49+UR5+0x12900], R37 ;  /* 0x0129002531007988 */ /* 0x0001e80008000405 */
[----:B------:R-:W2:Y:S04]  /*20bc0*/  LDL.LU R35, [R1+0x870] ;  /* 0x0008700001237983 */ /* 0x000ea80000300800 */
[----:B------:R1:W-:Y:S04]  /*20bd0*/  STS.U16 [R49+UR5+0x1a900], R36 ;  /* 0x01a9002431007988 */ /* 0x0003e80008000405 */
[----:B------:R-:W2:Y:S04]  /*20be0*/  LDL.LU R34, [R1+0x86c] ;  /* 0x00086c0001227983 */ /* 0x000ea80000300800 */
[----:B---3--:R3:W-:Y:S04]  /*20bf0*/  STS.U16 [R49+UR5+0x12d00], R39 ;  /* 0x012d002731007988 */ /* 0x0087e80008000405 */
[----:B0-----:R-:W2:Y:S04]  /*20c00*/  LDL.LU R37, [R1+0x840] ;  /* 0x0008400001257983 */ /* 0x001ea80000300800 */
[----:B----4-:R0:W-:Y:S04]  /*20c10*/  STS.U16 [R49+UR5+0x1ad00], R38 ;  /* 0x01ad002631007988 */ /* 0x0101e80008000405 */
[----:B-1----:R-:W4:Y:S04]  /*20c20*/  LDL.LU R36, [R1+0x83c] ;  /* 0x00083c0001247983 */ /* 0x002f280000300800 */
[----:B---3--:R-:W3:Y:S04]  /*20c30*/  LDL.LU R39, [R1+0x810] ;  /* 0x0008100001277983 */ /* 0x008ee80000300800 */
[----:B------:R1:W-:Y:S04]  /*20c40*/  STS.U16 [R49+UR5+0x13100], R66 ;  /* 0x0131004231007988 */ /* 0x0003e80008000405 */
[----:B0-----:R-:W3:Y:S04]  /*20c50*/  LDL.LU R38, [R1+0x80c] ;  /* 0x00080c0001267983 */ /* 0x001ee80000300800 */
[----:B------:R0:W-:Y:S04]  /*20c60*/  STS.U16 [R49+UR5+0x1b100], R92 ;  /* 0x01b1005c31007988 */ /* 0x0001e80008000405 */
[----:B-1----:R-:W3:Y:S04]  /*20c70*/  LDL.LU R66, [R1+0x10d0] ;  /* 0x0010d00001427983 */ /* 0x002ee80000300800 */
[----:B------:R1:W-:Y:S04]  /*20c80*/  STS.U16 [R49+UR5+0x13500], R67 ;  /* 0x0135004331007988 */ /* 0x0003e80008000405 */
[----:B0-----:R-:W3:Y:S04]  /*20c90*/  LDL.LU R92, [R1+0x10cc] ;  /* 0x0010cc00015c7983 */ /* 0x001ee80000300800 */
[----:B------:R0:W-:Y:S04]  /*20ca0*/  STS.U16 [R49+UR5+0x1b500], R80 ;  /* 0x01b5005031007988 */ /* 0x0001e80008000405 */
[----:B-1----:R-:W3:Y:S04]  /*20cb0*/  LDL.LU R67, [R1+0x10c8] ;  /* 0x0010c80001437983 */ /* 0x002ee80000300800 */
[----:B------:R1:W-:Y:S04]  /*20cc0*/  STS.U16 [R49+UR5+0x13900], R69 ;  /* 0x0139004531007988 */ /* 0x0003e80008000405 */
[----:B0-----:R-:W3:Y:S04]  /*20cd0*/  LDL.LU R80, [R1+0x10c4] ;  /* 0x0010c40001507983 */ /* 0x001ee80000300800 */
[----:B------:R0:W-:Y:S01]  /*20ce0*/  STS.U16 [R49+UR5+0x1b900], R64 ;  /* 0x01b9004031007988 */ /* 0x0001e20008000405 */
[----:B-1----:R-:W-:-:S03]  /*20cf0*/  LOP3.LUT R69, R0, 0x30, RZ, 0x3c, !PT ;  /* 0x0000003000457812 */ /* 0x002fc600078e3cff */
[----:B0-----:R-:W3:Y:S04]  /*20d00*/  LDL.LU R64, [R1+0x10c0] ;  /* 0x0010c00001407983 */ /* 0x001ee80000300800 */
        /* <DEDUP_REMOVED lines=11> */
[----:B0-----:R-:W2:Y:S04]  /*20dc0*/  LDL.LU R65, [R1+0x7dc] ;  /* 0x0007dc0001417983 */ /* 0x001ea80000300800 */
[----:B-1----:R-:W2:Y:S04]  /*20dd0*/  LDL.LU R63, [R1+0x7b0] ;  /* 0x0007b000013f7983 */ /* 0x002ea80000300800 */
[----:B------:R0:W-:Y:S04]  /*20de0*/  STS.U16 [R69+UR5+0x11180], R85 ;  /* 0x0111805545007988 */ /* 0x0001e80008000405 */
[----:B------:R-:W2:Y:S04]  /*20df0*/  LDL.LU R84, [R1+0x7ac] ;  /* 0x0007ac0001547983 */ /* 0x000ea80000300800 */
[----:B0-----:R-:W2:Y:S04]  /*20e00*/  LDL.LU R85, [R1+0x780] ;  /* 0x0007800001557983 */ /* 0x001ea80000300800 */
[----:B------:R-:W-:Y:S04]  /*20e10*/  STS.U16 [R69+UR5+0x19180], R31 ;  /* 0x0191801f45007988 */ /* 0x000fe80008000405 */
[----:B------:R-:W-:Y:S04]  /*20e20*/  STS.U16 [R69+UR5+0x11580], R33 ;  /* 0x0115802145007988 */ /* 0x000fe80008000405 */
[----:B------:R-:W-:Y:S04]  /*20e30*/  STS.U16 [R69+UR5+0x19580], R32 ;  /* 0x0195802045007988 */ /* 0x000fe80008000405 */
[----:B------:R-:W-:Y:S04]  /*20e40*/  STS.U16 [R69+UR5+0x11980], R35 ;  /* 0x0119802345007988 */ /* 0x000fe80008000405 */
[----:B------:R-:W-:Y:S04]  /*20e50*/  STS.U16 [R69+UR5+0x19980], R34 ;  /* 0x0199802245007988 */ /* 0x000fe80008000405 */
[----:B------:R-:W-:Y:S04]  /*20e60*/  STS.U16 [R69+UR5+0x11d80], R37 ;  /* 0x011d802545007988 */ /* 0x000fe80008000405 */
[----:B----4-:R-:W-:Y:S04]  /*20e70*/  STS.U16 [R69+UR5+0x19d80], R36 ;  /* 0x019d802445007988 */ /* 0x010fe80008000405 */
[----:B---3--:R-:W-:Y:S04]  /*20e80*/  STS.U16 [R69+UR5+0x12180], R39 ;  /* 0x0121802745007988 */ /* 0x008fe80008000405 */
[----:B------:R-:W-:Y:S04]  /*20e90*/  STS.U16 [R69+UR5+0x1a180], R38 ;  /* 0x01a1802645007988 */ /* 0x000fe80008000405 */
[----:B--2---:R0:W-:Y:S04]  /*20ea0*/  STS.U16 [R69+UR5+0x12580], R82 ;  /* 0x0125805245007988 */ /* 0x0041e80008000405 */
[----:B0-----:R-:W2:Y:S04]  /*20eb0*/  LDL.LU R82, [R1+0x9a0] ;  /* 0x0009a00001527983 */ /* 0x001ea80000300800 */
[----:B------:R-:W3:Y:S04]  /*20ec0*/  LDL.LU R49, [R1+0x99c] ;  /* 0x00099c0001317983 */ /* 0x000ee80000300800 */
[----:B------:R-:W4:Y:S04]  /*20ed0*/  LDL.LU R54, [R1+0x968] ;  /* 0x0009680001367983 */ /* 0x000f280000300800 */
        /* <DEDUP_REMOVED lines=21> */
[----:B0-----:R-:W2:Y:S04]  /*21030*/  LDL.LU R85, [R1+0x10ac] ;  /* 0x0010ac0001557983 */ /* 0x001ea80000300800 */
[----:B--2---:R0:W-:Y:S04]  /*21040*/  STS.U16 [R69+UR5+0x1ad80], R85 ;  /* 0x01ad805545007988 */ /* 0x0041e80008000405 */
[----:B------:R1:W-:Y:S04]  /*21050*/  STS.U16 [R69+UR5+0x13180], R84 ;  /* 0x0131805445007988 */ /* 0x0003e80008000405 */
[----:B------:R2:W-:Y:S04]  /*21060*/  STS.U16 [R69+UR5+0x1b180], R63 ;  /* 0x01b1803f45007988 */ /* 0x0005e80008000405 */
[----:B0-----:R-:W4:Y:S04]  /*21070*/  LDL.LU R85, [R1+0x10a8] ;  /* 0x0010a80001557983 */ /* 0x001f280000300800 */
[----:B------:R0:W-:Y:S04]  /*21080*/  STS.U16 [R69+UR5+0x13580], R65 ;  /* 0x0135804145007988 */ /* 0x0001e80008000405 */
[----:B-1----:R-:W4:Y:S04]  /*21090*/  LDL.LU R84, [R1+0x10a4] ;  /* 0x0010a40001547983 */ /* 0x002f280000300800 */
[----:B------:R1:W-:Y:S04]  /*210a0*/  STS.U16 [R69+UR5+0x1b580], R64 ;  /* 0x01b5804045007988 */ /* 0x0003e80008000405 */
[----:B--2---:R-:W2:Y:S04]  /*210b0*/  LDL.LU R63, [R1+0x10a0] ;  /* 0x0010a000013f7983 */ /* 0x004ea80000300800 */
[----:B------:R3:W-:Y:S04]  /*210c0*/  STS.U16 [R69+UR5+0x13980], R80 ;  /* 0x0139805045007988 */ /* 0x0007e80008000405 */
[----:B0-----:R-:W2:Y:S04]  /*210d0*/  LDL.LU R65, [R1+0x109c] ;  /* 0x00109c0001417983 */ /* 0x001ea80000300800 */
[----:B-1----:R-:W2:Y:S01]  /*210e0*/  LDL.LU R64, [R1+0x1098] ;  /* 0x0010980001407983 */ /* 0x002ea20000300800 */
[----:B---3--:R-:W-:-:S03]  /*210f0*/  LOP3.LUT R80, R0, 0x40, RZ, 0x3c, !PT ;  /* 0x0000004000507812 */ /* 0x008fc600078e3cff */
[----:B------:R0:W-:Y:S04]  /*21100*/  STS.U16 [R69+UR5+0x1b980], R67 ;  /* 0x01b9804345007988 */ /* 0x0001e80008000405 */
[----:B------:R1:W-:Y:S04]  /*21110*/  STS.U16 [R69+UR5+0x13d80], R66 ;  /* 0x013d804245007988 */ /* 0x0003e80008000405 */
[----:B------:R3:W-:Y:S04]  /*21120*/  STS.U16 [R69+UR5+0x1bd80], R68 ;  /* 0x01bd804445007988 */ /* 0x0007e80008000405 */
[----:B0-----:R-:W2:Y:S04]  /*21130*/  LDL.LU R67, [R1+0x1094] ;  /* 0x0010940001437983 */ /* 0x001ea80000300800 */
[----:B-1----:R-:W2:Y:S04]  /*21140*/  LDL.LU R66, [R1+0x1090] ;  /* 0x0010900001427983 */ /* 0x002ea80000300800 */
[----:B---3--:R-:W3:Y:S04]  /*21150*/  LDL.LU R69, [R1+0x108c] ;  /* 0x00108c0001457983 */ /* 0x008ee80000300800 */
[----:B------:R-:W2:Y:S04]  /*21160*/  LDL.LU R68, [R1+0x1088] ;  /* 0x0010880001447983 */ /* 0x000ea80000300800 */
[----:B------:R0:W-:Y:S04]  /*21170*/  STS.U16 [R80+UR5+0x10200], R82 ;  /* 0x0102005250007988 */ /* 0x0001e80008000405 */
[----:B0-----:R-:W2:Y:S04]  /*21180*/  LDL.LU R82, [R1+0x1084] ;  /* 0x0010840001527983 */ /* 0x001ea80000300800 */
[----:B------:R-:W-:Y:S04]  /*21190*/  STS.U16 [R80+UR5+0x18200], R49 ;  /* 0x0182003150007988 */ /* 0x000fe80008000405 */
[----:B----4-:R-:W-:Y:S04]  /*211a0*/  STS.U16 [R80+UR5+0x10600], R54 ;  /* 0x0106003650007988 */ /* 0x010fe80008000405 */
        /* <DEDUP_REMOVED lines=14> */
[----:B--2---:R0:W-:Y:S04]  /*21290*/  STS.U16 [R80+UR5+0x1a200], R82 ;  /* 0x01a2005250007988 */ /* 0x0041e80008000405 */
[----:B0-----:R-:W2:Y:S04]  /*212a0*/  LDL.LU R82, [R1+0x998] ;  /* 0x0009980001527983 */ /* 0x001ea80000300800 */
[----:B------:R-:W4:Y:S04]  /*212b0*/  LDL.LU R49, [R1+0x994] ;  /* 0x0009940001317983 */ /* 0x000f280000300800 */
        /* <DEDUP_REMOVED lines=14> */
[----:B------:R0:W-:Y:S04]  /*213a0*/  STS.U16 [R80+UR5+0x12600], R84 ;  /* 0x0126005450007988 */ /* 0x0001e80008000405 */
[----:B------:R1:W-:Y:S04]  /*213b0*/  STS.U16 [R80+UR5+0x1a600], R85 ;  /* 0x01a6005550007988 */ /* 0x0003e80008000405 */
[----:B0-----:R-:W3:Y:S04]  /*213c0*/  LDL.LU R84, [R1+0x1080] ;  /* 0x0010800001547983 */ /* 0x001ee80000300800 */
[----:B-1----:R-:W3:Y:S04]  /*213d0*/  LDL.LU R85, [R1+0x107c] ;  /* 0x00107c0001557983 */ /* 0x002ee80000300800 */
[----:B------:R0:W-:Y:S04]  /*213e0*/  STS.U16 [R80+UR5+0x12a00], R71 ;  /* 0x012a004750007988 */ /* 0x0001e80008000405 */
[----:B------:R1:W-:Y:S04]  /*213f0*/  STS.U16 [R80+UR5+0x1aa00], R70 ;  /* 0x01aa004650007988 */ /* 0x0003e80008000405 */
[----:B------:R0:W-:Y:S04]  /*21400*/  STS.U16 [R80+UR5+0x12e00], R73 ;  /* 0x012e004950007988 */ /* 0x0001e80008000405 */
[----:B------:R0:W-:Y:S01]  /*21410*/  STS.U16 [R80+UR5+0x1ae00], R72 ;  /* 0x01ae004850007988 */ /* 0x0001e20008000405 */
[----:B------:R-:W-:-:S03]  /*21420*/  LOP3.LUT R31, R0, 0x50, RZ, 0x3c, !PT ;  /* 0x00000050001f7812 */ /* 0x000fc600078e3cff */
[----:B------:R0:W-:Y:S04]  /*21430*/  STS.U16 [R80+UR5+0x13200], R75 ;  /* 0x0132004b50007988 */ /* 0x0001e80008000405 */
[----:B------:R0:W-:Y:S04]  /*21440*/  STS.U16 [R80+UR5+0x1b200], R74 ;  /* 0x01b2004a50007988 */ /* 0x0001e80008000405 */
[----:B------:R0:W-:Y:S04]  /*21450*/  STS.U16 [R80+UR5+0x13600], R77 ;  /* 0x0136004d50007988 */ /* 0x0001e80008000405 */
[----:B------:R0:W-:Y:S04]  /*21460*/  STS.U16 [R80+UR5+0x1b600], R76 ;  /* 0x01b6004c50007988 */ /* 0x0001e80008000405 */
[----:B------:R0:W-:Y:S04]  /*21470*/  STS.U16 [R80+UR5+0x13a00], R79 ;  /* 0x013a004f50007988 */ /* 0x0001e80008000405 */
[----:B------:R0:W-:Y:S04]  /*21480*/  STS.U16 [R80+UR5+0x1ba00], R78 ;  /* 0x01ba004e50007988 */ /* 0x0001e80008000405 */
[----:B------:R1:W-:Y:S04]  /*21490*/  STS.U16 [R80+UR5+0x13e00], R81 ;  /* 0x013e005150007988 */ /* 0x0003e80008000405 */
[----:B------:R1:W-:Y:S04]  /*214a0*/  STS.U16 [R80+UR5+0x1be00], R83 ;  /* 0x01be005350007988 */ /* 0x0003e80008000405 */
[----:B0-----:R-:W3:Y:S04]  /*214b0*/  LDL.LU R71, [R1+0x1078] ;  /* 0x0010780001477983 */ /* 0x001ee80000300800 */
[----:B-1----:R-:W3:Y:S04]  /*214c0*/  LDL.LU R70, [R1+0x1074] ;  /* 0x0010740001467983 */ /* 0x002ee80000300800 */
        /* <DEDUP_REMOVED lines=11> */
[----:B--2---:R0:W-:Y:S04]  /*21580*/  STS.U16 [R31+UR5+0x10280], R82 ;  /* 0x010280521f007988 */ /* 0x0041e80008000405 */
[----:B----4-:R-:W-:Y:S04]  /*21590*/  STS.U16 [R31+UR5+0x18280], R49 ;  /* 0x018280311f007988 */ /* 0x010fe80008000405 */
[----:B---3--:R-:W-:Y:S04]  /*215a0*/  STS.U16 [R31+UR5+0x10680], R54 ;  /* 0x010680361f007988 */ /* 0x008fe80008000405 */
        /* <DEDUP_REMOVED lines=13> */
[----:B0-----:R-:W2:Y:S04]  /*21680*/  LDL.LU R82, [R1+0x1044] ;  /* 0x0010440001527983 */ /* 0x001ea80000300800 */
[----:B------:R0:W-:Y:S04]  /*21690*/  STS.U16 [R31+UR5+0x12280], R85 ;  /* 0x012280551f007988 */ /* 0x0001e80008000405 */
[----:B------:R1:W-:Y:S04]  /*216a0*/  STS.U16 [R31+UR5+0x1a280], R84 ;  /* 0x01a280541f007988 */ /* 0x0003e80008000405 */
[----:B------:R3:W-:Y:S04]  /*216b0*/  STS.U16 [R31+UR5+0x12680], R92 ;  /* 0x0126805c1f007988 */ /* 0x0007e80008000405 */
[----:B0-----:R-:W4:Y:S04]  /*216c0*/  LDL.LU R85, [R1+0x1040] ;  /* 0x0010400001557983 */ /* 0x001f280000300800 */
[----:B-1----:R-:W2:Y:S04]  /*216d0*/  LDL.LU R84, [R1+0x103c] ;  /* 0x00103c0001547983 */ /* 0x002ea80000300800 */
[----:B---3--:R-:W3:Y:S04]  /*216e0*/  LDL.LU R92, [R1+0x1038] ;  /* 0x00103800015c7983 */ /* 0x008ee80000300800 */
        /* <DEDUP_REMOVED lines=14> */
[----:B------:R0:W-:Y:S04]  /*217d0*/  STS.U16 [R31+UR5+0x13680], R87 ;  /* 0x013680571f007988 */ /* 0x0001e80008000405 */
[----:B------:R-:W-:Y:S04]  /*217e0*/  STS.U16 [R31+UR5+0x1b680], R44 ;  /* 0x01b6802c1f007988 */ /* 0x000fe80008000405 */
[----:B------:R-:W-:Y:S01]  /*217f0*/  STS.U16 [R31+UR5+0x13a80], R43 ;  /* 0x013a802b1f007988 */ /* 0x000fe20008000405 */
[----:B------:R-:W-:-:S03]  /*21800*/  LOP3.LUT R29, R0, 0x60, RZ, 0x3c, !PT ;  /* 0x00000060001d7812 */ /* 0x000fc600078e3cff */
[----:B------:R-:W-:Y:S04]  /*21810*/  STS.U16 [R31+UR5+0x1ba80], R42 ;  /* 0x01ba802a1f007988 */ /* 0x000fe80008000405 */
[----:B------:R-:W-:Y:S04]  /*21820*/  STS.U16 [R31+UR5+0x13e80], R41 ;  /* 0x013e80291f007988 */ /* 0x000fe80008000405 */
[----:B0-----:R-:W3:Y:S04]  /*21830*/  LDL.LU R87, [R1+0x1018] ;  /* 0x0010180001577983 */ /* 0x001ee80000300800 */
[----:B------:R0:W-:Y:S04]  /*21840*/  STS.U16 [R31+UR5+0x1be80], R40 ;  /* 0x01be80281f007988 */ /* 0x0001e80008000405 */
[----:B------:R-:W3:Y:S04]  /*21850*/  LDL R39, [R1+0x9d0] ;  /* 0x0009d00001277983 */ /* 0x000ee80000100800 */
[----:B------:R-:W3:Y:S04]  /*21860*/  LDL R38, [R1+0xa0c] ;  /* 0x000a0c0001267983 */ /* 0x000ee80000100800 */
[----:B0-----:R-:W3:Y:S04]  /*21870*/  LDL R40, [R1+0x9cc] ;  /* 0x0009cc0001287983 */ /* 0x001ee80000100800 */
[----:B------:R-:W3:Y:S04]  /*21880*/  LDL R37, [R1+0xa10] ;  /* 0x000a100001257983 */ /* 0x000ee80000100800 */
[----:B--2---:R0:W-:Y:S04]  /*21890*/  STS.U16 [R29+UR5+0x10300], R86 ;  /* 0x010300561d007988 */ /* 0x0041e80008000405 */
[----:B------:R1:W-:Y:S04]  /*218a0*/  STS.U16 [R29+UR5+0x18300], R89 ;  /* 0x018300591d007988 */ /* 0x0003e80008000405 */
[----:B0-----:R-:W2:Y:S04]  /*218b0*/  LDL.LU R86, [R1+0x1014] ;  /* 0x0010140001567983 */ /* 0x001ea80000300800 */
[----:B------:R-:W2:Y:S04]  /*218c0*/  LDL R33, [R1+0xa50] ;  /* 0x000a500001217983 */ /* 0x000ea80000100800 */
[----:B-1----:R-:W4:Y:S04]  /*218d0*/  LDL.LU R89, [R1+0x1010] ;  /* 0x0010100001597983 */ /* 0x002f280000300800 */
[----:B------:R-:W4:Y:S04]  /*218e0*/  LDL R34, [R1+0xa4c] ;  /* 0x000a4c0001227983 */ /* 0x000f280000100800 */
[----:B------:R0:W-:Y:S04]  /*218f0*/  STS.U16 [R29+UR5+0x10700], R88 ;  /* 0x010700581d007988 */ /* 0x0001e80008000405 */
[----:B------:R1:W-:Y:S04]  /*21900*/  STS.U16 [R29+UR5+0x18700], R93 ;  /* 0x0187005d1d007988 */ /* 0x0003e80008000405 */
[----:B------:R3:W-:Y:S04]  /*21910*/  STS.U16 [R29+UR5+0x10b00], R3 ;  /* 0x010b00031d007988 */ /* 0x0007e80008000405 */
[----:B0-----:R-:W4:Y:S04]  /*21920*/  LDL.LU R88, [R1+0x100c] ;  /* 0x00100c0001587983 */ /* 0x001f280000300800 */
[----:B-1----:R-:W4:Y:S04]  /*21930*/  LDL.LU R93, [R1+0x1008] ;  /* 0x00100800015d7983 */ /* 0x002f280000300800 */
[----:B---3--:R-:W3:Y:S04]  /*21940*/  LDL.LU R3, [R1+0x1004] ;  /* 0x0010040001037983 */ /* 0x008ee80000300800 */
[----:B------:R-:W3:Y:S04]  /*21950*/  LDL R31, [R1+0xa90] ;  /* 0x000a9000011f7983 */ /* 0x000ee80000100800 */
[----:B------:R0:W-:Y:S04]  /*21960*/  STS.U16 [R29+UR5+0x18b00], R90 ;  /* 0x018b005a1d007988 */ /* 0x0001e80008000405 */
[----:B0-----:R-:W3:Y:S04]  /*21970*/  LDL.LU R90, [R1+0x1000] ;  /* 0x00100000015a7983 */ /* 0x001ee80000300800 */
[----:B------:R-:W3:Y:S04]  /*21980*/  LDL R32, [R1+0xa8c] ;  /* 0x000a8c0001207983 */ /* 0x000ee80000100800 */
[----:B------:R0:W-:Y:S04]  /*21990*/  STS.U16 [R29+UR5+0x10f00], R91 ;  /* 0x010f005b1d007988 */ /* 0x0001e80008000405 */
[----:B------:R1:W-:Y:S04]  /*219a0*/  STS.U16 [R29+UR5+0x18f00], R92 ;  /* 0x018f005c1d007988 */ /* 0x0003e80008000405 */
[----:B0-----:R-:W3:Y:S04]  /*219b0*/  LDL.LU R91, [R1+0xffc] ;  /* 0x000ffc00015b7983 */ /* 0x001ee80000300800 */
[----:B-1----:R-:W3:Y:S04]  /*219c0*/  LDL.LU R92, [R1+0xff8] ;  /* 0x000ff800015c7983 */ /* 0x002ee80000300800 */
[----:B------:R-:W3:Y:S04]  /*219d0*/  LDL R36, [R1+0x9d4] ;  /* 0x0009d40001247983 */ /* 0x000ee80000100800 */
[----:B------:R-:W3:Y:S01]  /*219e0*/  LDL R35, [R1+0x9d8] ;  /* 0x0009d80001237983 */ /* 0x000ee20000100800 */
[----:B------:R-:W-:Y:S01]  /*219f0*/  @!P4 IMAD.MOV.U32 R41, RZ, RZ, R40 ;  /* 0x000000ffff29c224 */ /* 0x000fe200078e0028 */
[----:B------:R-:W-:Y:S01]  /*21a00*/  PRMT R63, RZ, 0x7610, R63 ;  /* 0x00007610ff3f7816 */ /* 0x000fe2000000003f */
[----:B------:R-:W-:Y:S01]  /*21a10*/  @!P4 IMAD.MOV.U32 R40, RZ, RZ, R39 ;  /* 0x000000ffff28c224 */ /* 0x000fe200078e0027 */
[----:B------:R-:W-:Y:S01]  /*21a20*/  PRMT R64, RZ, 0x7610, R64 ;  /* 0x00007610ff407816 */ /* 0x000fe20000000040 */
[----:B------:R-:W-:Y:S01]  /*21a30*/  @!P4 IMAD.MOV.U32 R39, RZ, RZ, R38 ;  /* 0x000000ffff27c224 */ /* 0x000fe200078e0026 */
[----:B------:R-:W-:Y:S01]  /*21a40*/  PRMT R68, RZ, 0x7610, R68 ;  /* 0x00007610ff447816 */ /* 0x000fe20000000044 */
[----:B------:R-:W-:Y:S01]  /*21a50*/  @!P4 IMAD.MOV.U32 R38, RZ, RZ, R37 ;  /* 0x000000ffff26c224 */ /* 0x000fe200078e0025 */
[----:B------:R-:W-:Y:S01]  /*21a60*/  PRMT R65, RZ, 0x7610, R65 ;  /* 0x00007610ff417816 */ /* 0x000fe20000000041 */
[----:B------:R-:W3:Y:S04]  /*21a70*/  LDL R52, [R1+0xa7c] ;  /* 0x000a7c0001347983 */ /* 0x000ee80000100800 */
[----:B------:R2:W3:Y:S01]  /*21a80*/  @!P4 LDG.E.U16 R63, desc[UR16][R38.64] ;  /* 0x00000010263fc981 */ /* 0x0004e2000c1e1500 */
[----:B------:R-:W-:-:S03]  /*21a90*/  PRMT R72, RZ, 0x7610, R72 ;  /* 0x00007610ff487816 */ /* 0x000fc60000000048 */
[----:B------:R-:W3:Y:S01]  /*21aa0*/  @!P4 LDG.E.U16 R68, desc[UR16][R40.64] ;  /* 0x000000102844c981 */ /* 0x000ee2000c1e1500 */
[----:B------:R-:W-:Y:S02]  /*21ab0*/  PRMT R66, RZ, 0x7610, R66 ;  /* 0x00007610ff427816 */ /* 0x000fe40000000042 */
[----:B------:R-:W-:Y:S01]  /*21ac0*/  PRMT R76, RZ, 0x7610, R76 ;  /* 0x00007610ff4c7816 */ /* 0x000fe2000000004c */
[----:B------:R-:W3:Y:S04]  /*21ad0*/  LDL R49, [R1+0xa08] ;  /* 0x000a080001317983 */ /* 0x000ee80000100800 */
[----:B------:R-:W3:Y:S01]  /*21ae0*/  LDL R40, [R1+0xa94] ;  /* 0x000a940001287983 */ /* 0x000ee20000100800 */
[----:B--2---:R-:W-:-:S03]  /*21af0*/  @!P4 IMAD.MOV.U32 R38, RZ, RZ, R33 ;  /* 0x000000ffff26c224 */ /* 0x004fc600078e0021 */
[----:B------:R-:W2:Y:S01]  /*21b00*/  LDL R33, [R1+0xa18] ;  /* 0x000a180001217983 */ /* 0x000ea20000100800 */
[----:B----4-:R-:W-:-:S03]  /*21b10*/  @!P4 IMAD.MOV.U32 R39, RZ, RZ, R34 ;  /* 0x000000ffff27c224 */ /* 0x010fc600078e0022 */
[----:B------:R-:W4:Y:S04]  /*21b20*/  LDL R34, [R1+0xa14] ;  /* 0x000a140001227983 */ /* 0x000f280000100800 */
[----:B------:R3:W4:Y:S02]  /*21b30*/  @!P4 LDG.E.U16 R64, desc[UR16][R38.64] ;  /* 0x000000102640c981 */ /* 0x000724000c1e1500 */
[----:B---3--:R-:W-:Y:S02]  /*21b40*/  @!P4 IMAD.MOV.U32 R38, RZ, RZ, R31 ;  /* 0x000000ffff26c224 */ /* 0x008fe400078e001f */
[----:B------:R-:W3:Y:S01]  /*21b50*/  LDL R31, [R1+0xa58] ;  /* 0x000a5800011f7983 */ /* 0x000ee20000100800 */
[----:B------:R-:W-:-:S03]  /*21b60*/  @!P4 IMAD.MOV.U32 R39, RZ, RZ, R32 ;  /* 0x000000ffff27c224 */ /* 0x000fc600078e0020 */
[----:B------:R-:W3:Y:S04]  /*21b70*/  LDL R32, [R1+0xa54] ;  /* 0x000a540001207983 */ /* 0x000ee80000100800 */
[----:B------:R-:W3:Y:S04]  /*21b80*/  @!P4 LDG.E.U16 R65, desc[UR16][R38.64] ;  /* 0x000000102641c981 */ /* 0x000ee8000c1e1500 */
[----:B------:R-:W3:Y:S04]  /*21b90*/  LDL R39, [R1+0xa98] ;  /* 0x000a980001277983 */ /* 0x000ee80000100800 */
[----:B------:R-:W3:Y:S01]  /*21ba0*/  LDL R38, [R1+0x9dc] ;  /* 0x0009dc0001267983 */ /* 0x000ee20000100800 */
[----:B------:R-:W-:-:S02]  /*21bb0*/  @!P4 IMAD.MOV.U32 R37, RZ, RZ, R36 ;  /* 0x000000ffff25c224 */ /* 0x000fc400078e0024 */
[----:B------:R-:W-:Y:S02]  /*21bc0*/  @!P4 IMAD.MOV.U32 R36, RZ, RZ, R35 ;  /* 0x000000ffff24c224 */ /* 0x000fe400078e0023 */
[----:B------:R-:W3:Y:S04]  /*21bd0*/  LDL R35, [R1+0xa20] ;  /* 0x000a200001237983 */ /* 0x000ee80000100800 */
[----:B------:R-:W3:Y:S04]  /*21be0*/  @!P4 LDG.E.U16 R72, desc[UR16][R36.64] ;  /* 0x000000102448c981 */ /* 0x000ee8000c1e1500 */
        /* <DEDUP_REMOVED lines=9> */
[----:B------:R-:W-:-:S03]  /*21c80*/  @!P4 MOV R43, R32 ;  /* 0x00000020002bc202 */ /* 0x000fc60000000f00 */
[----:B------:R-:W3:Y:S01]  /*21c90*/  LDL R32, [R1+0xa9c] ;  /* 0x000a9c0001207983 */ /* 0x000ee20000100800 */
[----:B------:R-:W-:Y:S01]  /*21ca0*/  @!P4 IMAD.MOV.U32 R41, RZ, RZ, R40 ;  /* 0x000000ffff29c224 */ /* 0x000fe200078e0028 */
[----:B------:R-:W-:Y:S01]  /*21cb0*/  PRMT R70, RZ, 0x7610, R70 ;  /* 0x00007610ff467816 */ /* 0x000fe20000000046 */
[----:B------:R-:W-:Y:S02]  /*21cc0*/  @!P4 IMAD.MOV.U32 R40, RZ, RZ, R39 ;  /* 0x000000ffff28c224 */ /* 0x000fe400078e0027 */
[----:B------:R-:W-:Y:S01]  /*21cd0*/  @!P4 IMAD.MOV.U32 R39, RZ, RZ, R38 ;  /* 0x000000ffff27c224 */ /* 0x000fe200078e0026 */
[----:B------:R-:W-:Y:S02]  /*21ce0*/  PRMT R69, RZ, 0x7610, R69 ;  /* 0x00007610ff457816 */ /* 0x000fe40000000045 */
[----:B------:R-:W-:Y:S02]  /*21cf0*/  PRMT R71, RZ, 0x7610, R71 ;  /* 0x00007610ff477816 */ /* 0x000fe40000000047 */
[----:B------:R-:W-:-:S02]  /*21d00*/  PRMT R67, RZ, 0x7610, R67 ;  /* 0x00007610ff437816 */ /* 0x000fc40000000043 */
[----:B------:R-:W3:Y:S04]  /*21d10*/  @!P4 LDG.E.U16 R69, desc[UR16][R40.64] ;  /* 0x000000102845c981 */ /* 0x000ee8000c1e1500 */
[----:B------:R-:W3:Y:S04]  /*21d20*/  @!P4 LDG.E.U16 R67, desc[UR16][R42.64] ;  /* 0x000000102a43c981 */ /* 0x000ee8000c1e1500 */
[----:B------:R-:W3:Y:S01]  /*21d30*/  LDL R40, [R1+0xa64] ;  /* 0x000a640001287983 */ /* 0x000ee20000100800 */
[----:B------:R-:W-:-:S03]  /*21d40*/  @!P4 IMAD.MOV.U32 R38, RZ, RZ, R37 ;  /* 0x000000ffff26c224 */ /* 0x000fc600078e0025 */
[----:B------:R-:W3:Y:S04]  /*21d50*/  LDL R37, [R1+0xaa8] ;  /* 0x000aa80001257983 */ /* 0x000ee80000100800 */
[----:B------:R0:W3:Y:S02]  /*21d60*/  @!P4 LDG.E.U16 R76, desc[UR16][R38.64] ;  /* 0x00000010264cc981 */ /* 0x0000e4000c1e1500 */
[----:B0-----:R-:W-:Y:S02]  /*21d70*/  @!P4 IMAD.MOV.U32 R38, RZ, RZ, R35 ;  /* 0x000000ffff26c224 */ /* 0x001fe400078e0023 */
[----:B------:R-:W-:Y:S01]  /*21d80*/  @!P4 IMAD.MOV.U32 R39, RZ, RZ, R36 ;  /* 0x000000ffff27c224 */ /* 0x000fe200078e0024 */
[----:B------:R-:W3:Y:S04]  /*21d90*/  LDL R35, [R1+0x9e8] ;  /* 0x0009e80001237983 */ /* 0x000ee80000100800 */
[----:B------:R-:W3:Y:S04]  /*21da0*/  LDL R36, [R1+0x9e4] ;  /* 0x0009e40001247983 */ /* 0x000ee80000100800 */
[----:B------:R2:W3:Y:S02]  /*21db0*/  @!P4 LDG.E.U16 R70, desc[UR16][R38.64] ;  /* 0x000000102646c981 */ /* 0x0004e4000c1e1500 */
[----:B--2---:R-:W-:-:S02]  /*21dc0*/  @!P4 IMAD.MOV.U32 R38, RZ, RZ, R33 ;  /* 0x000000ffff26c224 */ /* 0x004fc400078e0021 */
[----:B------:R-:W2:Y:S01]  /*21dd0*/  LDL R33, [R1+0xa28] ;  /* 0x000a280001217983 */ /* 0x000ea20000100800 */
[----:B----4-:R-:W-:-:S03]  /*21de0*/  @!P4 IMAD.MOV.U32 R39, RZ, RZ, R34 ;  /* 0x000000ffff27c224 */ /* 0x010fc600078e0022 */
[----:B------:R-:W4:Y:S04]  /*21df0*/  LDL R34, [R1+0xa24] ;  /* 0x000a240001227983 */ /* 0x000f280000100800 */
[----:B------:R-:W4:Y:S04]  /*21e00*/  @!P4 LDG.E.U16 R71, desc[UR16][R38.64] ;  /* 0x000000102647c981 */ /* 0x000f28000c1e1500 */
[----:B------:R-:W4:Y:S04]  /*21e10*/  LDL R39, [R1+0xa68] ;  /* 0x000a680001277983 */ /* 0x000f280000100800 */
[----:B------:R-:W4:Y:S01]  /*21e20*/  LDL R38, [R1+0xaa4] ;  /* 0x000aa40001267983 */ /* 0x000f220000100800 */
[----:B---3--:R-:W-:-:S03]  /*21e30*/  @!P4 IMAD.MOV.U32 R42, RZ, RZ, R31 ;  /* 0x000000ffff2ac224 */ /* 0x008fc600078e001f */
[----:B------:R-:W3:Y:S01]  /*21e40*/  LDL R31, [R1+0x9f0] ;  /* 0x0009f000011f7983 */ /* 0x000ee20000100800 */
[----:B------:R-:W-:-:S03]  /*21e50*/  @!P4 IMAD.MOV.U32 R43, RZ, RZ, R32 ;  /* 0x000000ffff2bc224 */ /* 0x000fc600078e0020 */
[----:B------:R-:W3:Y:S01]  /*21e60*/  LDL R32, [R1+0x9ec] ;  /* 0x0009ec0001207983 */ /* 0x000ee20000100800 */
[----:B------:R-:W-:Y:S02]  /*21e70*/  PRMT R73, RZ, 0x7610, R73 ;  /* 0x00007610ff497816 */ /* 0x000fe40000000049 */
[----:B------:R-:W-:-:S04]  /*21e80*/  PRMT R80, RZ, 0x7610, R80 ;  /* 0x00007610ff507816 */ /* 0x000fc80000000050 */
[----:B------:R0:W3:Y:S01]  /*21e90*/  @!P4 LDG.E.U16 R73, desc[UR16][R42.64] ;  /* 0x000000102a49c981 */ /* 0x0000e2000c1e1500 */
[----:B------:R-:W-:Y:S01]  /*21ea0*/  PRMT R77, RZ, 0x7610, R77 ;  /* 0x00007610ff4d7816 */ /* 0x000fe2000000004d */
[----:B------:R-:W-:Y:S02]  /*21eb0*/  @!P4 IMAD.MOV.U32 R41, RZ, RZ, R40 ;  /* 0x000000ffff29c224 */ /* 0x000fe400078e0028 */
[----:B0-----:R-:W-:Y:S02]  /*21ec0*/  @!P4 IMAD.MOV.U32 R42, RZ, RZ, R35 ;  /* 0x000000ffff2ac224 */ /* 0x001fe400078e0023 */
[----:B------:R-:W3:Y:S01]  /*21ed0*/  LDL R35, [R1+0xa30] ;  /* 0x000a300001237983 */ /* 0x000ee20000100800 */
[----:B------:R-:W-:-:S03]  /*21ee0*/  @!P4 IMAD.MOV.U32 R43, RZ, RZ, R36 ;  /* 0x000000ffff2bc224 */ /* 0x000fc600078e0024 */
[----:B------:R-:W3:Y:S04]  /*21ef0*/  LDL R36, [R1+0xa2c] ;  /* 0x000a2c0001247983 */ /* 0x000ee80000100800 */
[----:B------:R2:W3:Y:S02]  /*21f00*/  @!P4 LDG.E.U16 R80, desc[UR16][R42.64] ;  /* 0x000000102a50c981 */ /* 0x0004e4000c1e1500 */
[----:B--2---:R-:W-:Y:S02]  /*21f10*/  @!P4 IMAD.MOV.U32 R42, RZ, RZ, R33 ;  /* 0x000000ffff2ac224 */ /* 0x004fe400078e0021 */
[----:B------:R-:W2:Y:S01]  /*21f20*/  LDL R33, [R1+0xa70] ;  /* 0x000a700001217983 */ /* 0x000ea20000100800 */
[----:B----4-:R-:W-:-:S03]  /*21f30*/  @!P4 MOV R43, R34 ;  /* 0x00000022002bc202 */ /* 0x010fc60000000f00 */
[----:B------:R-:W4:Y:S01]  /*21f40*/  LDL R34, [R1+0xa6c] ;  /* 0x000a6c0001227983 */ /* 0x000f220000100800 */
[----:B------:R-:W-:Y:S02]  /*21f50*/  @!P4 IMAD.MOV.U32 R40, RZ, RZ, R39 ;  /* 0x000000ffff28c224 */ /* 0x000fe400078e0027 */
[----:B------:R-:W-:Y:S02]  /*21f60*/  @!P4 IMAD.MOV.U32 R39, RZ, RZ, R38 ;  /* 0x000000ffff27c224 */ /* 0x000fe400078e0026 */
[----:B------:R-:W-:-:S05]  /*21f70*/  @!P4 IMAD.MOV.U32 R38, RZ, RZ, R37 ;  /* 0x000000ffff26c224 */ /* 0x000fca00078e0025 */
[----:B------:R3:W2:Y:S02]  /*21f80*/  @!P4 LDG.E.U16 R77, desc[UR16][R38.64] ;  /* 0x00000010264dc981 */ /* 0x0006a4000c1e1500 */
[----:B---3--:R-:W-:Y:S02]  /*21f90*/  @!P4 IMAD.MOV.U32 R38, RZ, RZ, R31 ;  /* 0x000000ffff26c224 */ /* 0x008fe400078e001f */
[----:B------:R-:W3:Y:S01]  /*21fa0*/  LDL R31, [R1+0xab0] ;  /* 0x000ab000011f7983 */ /* 0x000ee20000100800 */
[----:B------:R-:W-:-:S03]  /*21fb0*/  @!P4 IMAD.MOV.U32 R39, RZ, RZ, R32 ;  /* 0x000000ffff27c224 */ /* 0x000fc600078e0020 */
[----:B------:R-:W3:Y:S01]  /*21fc0*/  LDL R32, [R1+0xaac] ;  /* 0x000aac0001207983 */ /* 0x000ee20000100800 */
[----:B------:R-:W-:Y:S02]  /*21fd0*/  PRMT R74, RZ, 0x7610, R74 ;  /* 0x00007610ff4a7816 */ /* 0x000fe4000000004a */
[----:B------:R-:W-:Y:S02]  /*21fe0*/  PRMT R75, RZ, 0x7610, R75 ;  /* 0x00007610ff4b7816 */ /* 0x000fe4000000004b */
[----:B------:R-:W-:Y:S02]  /*21ff0*/  PRMT R84, RZ, 0x7610, R84 ;  /* 0x00007610ff547816 */ /* 0x000fe40000000054 */
[----:B------:R-:W-:Y:S01]  /*22000*/  PRMT R78, RZ, 0x7610, R78 ;  /* 0x00007610ff4e7816 */ /* 0x000fe2000000004e */
[----:B------:R0:W3:Y:S01]  /*22010*/  @!P4 LDG.E.U16 R74, desc[UR16][R42.64] ;  /* 0x000000102a4ac981 */ /* 0x0000e2000c1e1500 */
[----:B------:R-:W-:-:S03]  /*22020*/  PRMT R79, RZ, 0x7610, R79 ;  /* 0x00007610ff4f7816 */ /* 0x000fc6000000004f */
[----:B------:R1:W3:Y:S04]  /*22030*/  @!P4 LDG.E.U16 R75, desc[UR16][R40.64] ;  /* 0x00000010284bc981 */ /* 0x0002e8000c1e1500 */
[----:B------:R0:W3:Y:S04]  /*22040*/  @!P4 LDG.E.U16 R84, desc[UR16][R38.64] ;  /* 0x000000102654c981 */ /* 0x0000e8000c1e1500 */
[----:B------:R-:W0:Y:S04]  /*22050*/  LDL R42, [R1+0x9f4] ;  /* 0x0009f400012a7983 */ /* 0x000e280000100800 */
[----:B------:R-:W3:Y:S04]  /*22060*/  LDL R41, [R1+0x9f8] ;  /* 0x0009f80001297983 */ /* 0x000ee80000100800 */
[----:B------:R-:W1:Y:S04]  /*22070*/  LDL R40, [R1+0xa34] ;  /* 0x000a340001287983 */ /* 0x000e680000100800 */
[----:B------:R-:W3:Y:S04]  /*22080*/  LDL R39, [R1+0xa38] ;  /* 0x000a380001277983 */ /* 0x000ee80000100800 */
[----:B------:R-:W3:Y:S01]  /*22090*/  LDL R38, [R1+0xa74] ;  /* 0x000a740001267983 */ /* 0x000ee20000100800 */
[----:B------:R-:W-:-:S02]  /*220a0*/  @!P4 IMAD.MOV.U32 R37, RZ, RZ, R36 ;  /* 0x000000ffff25c224 */ /* 0x000fc400078e0024 */
[----:B------:R-:W-:-:S05]  /*220b0*/  @!P4 IMAD.MOV.U32 R36, RZ, RZ, R35 ;  /* 0x000000ffff24c224 */ /* 0x000fca00078e0023 */
[----:B------:R0:W3:Y:S04]  /*220c0*/  @!P4 LDG.E.U16 R78, desc[UR16][R36.64] ;  /* 0x00000010244ec981 */ /* 0x0000e8000c1e1500 */
[----:B------:R-:W3:Y:S04]  /*220d0*/  LDL R37, [R1+0xa78] ;  /* 0x000a780001257983 */ /* 0x000ee80000100800 */
[----:B------:R-:W3:Y:S01]  /*220e0*/  LDL R36, [R1+0xab4] ;  /* 0x000ab40001247983 */ /* 0x000ee20000100800 */
[----:B----4-:R-:W-:Y:S02]  /*220f0*/  @!P4 IMAD.MOV.U32 R35, RZ, RZ, R34 ;  /* 0x000000ffff23c224 */ /* 0x010fe400078e0022 */
[----:B--2---:R-:W-:-:S02]  /*22100*/  @!P4 IMAD.MOV.U32 R34, RZ, RZ, R33 ;  /* 0x000000ffff22c224 */ /* 0x004fc400078e0021 */
[----:B------:R-:W2:Y:S04]  /*22110*/  LDL R33, [R1+0xa00] ;  /* 0x000a000001217983 */ /* 0x000ea80000100800 */
[----:B------:R4:W2:Y:S04]  /*22120*/  @!P4 LDG.E.U16 R79, desc[UR16][R34.64] ;  /* 0x00000010224fc981 */ /* 0x0008a8000c1e1500 */
[----:B------:R-:W2:Y:S04]  /*22130*/  LDL R35, [R1+0xab8] ;  /* 0x000ab80001237983 */ /* 0x000ea80000100800 */
[----:B------:R-:W4:Y:S01]  /*22140*/  LDL R34, [R1+0x9fc] ;  /* 0x0009fc0001227983 */ /* 0x000f220000100800 */
[----:B---3--:R-:W-:-:S03]  /*22150*/  @!P4 IMAD.MOV.U32 R50, RZ, RZ, R31 ;  /* 0x000000ffff32c224 */ /* 0x008fc600078e001f */
[----:B------:R-:W3:Y:S01]  /*22160*/  LDL R31, [R1+0xa40] ;  /* 0x000a4000011f7983 */ /* 0x000ee20000100800 */
[----:B------:R-:W-:-:S03]  /*22170*/  @!P4 IMAD.MOV.U32 R51, RZ, RZ, R32 ;  /* 0x000000ffff33c224 */ /* 0x000fc600078e0020 */
[----:B------:R-:W3:Y:S01]  /*22180*/  LDL R32, [R1+0xa3c] ;  /* 0x000a3c0001207983 */ /* 0x000ee20000100800 */
[----:B------:R-:W-:Y:S02]  /*22190*/  PRMT R81, RZ, 0x7610, R81 ;  /* 0x00007610ff517816 */ /* 0x000fe40000000051 */
[----:B------:R-:W-:-:S04]  /*221a0*/  PRMT R86, RZ, 0x7610, R86 ;  /* 0x00007610ff567816 */ /* 0x000fc80000000056 */
[----:B------:R0:W3:Y:S04]  /*221b0*/  @!P4 LDG.E.U16 R81, desc[UR16][R50.64] ;  /* 0x000000103251c981 */ /* 0x0000e8000c1e1500 */
[----:B------:R-:W3:Y:S01]  /*221c0*/  LDL R51, [R1+0xa80] ;  /* 0x000a800001337983 */ /* 0x000ee20000100800 */
[----:B0-----:R-:W-:Y:S01]  /*221d0*/  @!P4 IMAD.MOV.U32 R43, RZ, RZ, R42 ;  /* 0x000000ffff2bc224 */ /* 0x001fe200078e002a */
[----:B------:R-:W-:Y:S02]  /*221e0*/  PRMT R85, RZ, 0x7610, R85 ;  /* 0x00007610ff557816 */ /* 0x000fe40000000055 */
[----:B------:R-:W-:Y:S01]  /*221f0*/  PRMT R90, RZ, 0x7610, R90 ;  /* 0x00007610ff5a7816 */ /* 0x000fe2000000005a */
[----:B------:R-:W3:Y:S01]  /*22200*/  LDL R50, [R1+0xa04] ;  /* 0x000a040001327983 */ /* 0x000ee20000100800 */
[----:B------:R-:W-:Y:S01]  /*22210*/  @!P4 MOV R42, R41 ;  /* 0x00000029002ac202 */ /* 0x000fe20000000f00 */
[----:B-1----:R-:W-:-:S02]  /*22220*/  @!P4 IMAD.MOV.U32 R41, RZ, RZ, R40 ;  /* 0x000000ffff29c224 */ /* 0x002fc400078e0028 */
[----:B------:R-:W-:Y:S02]  /*22230*/  @!P4 IMAD.MOV.U32 R40, RZ, RZ, R39 ;  /* 0x000000ffff28c224 */ /* 0x000fe400078e0027 */
[----:B------:R-:W-:Y:S02]  /*22240*/  @!P4 IMAD.MOV.U32 R39, RZ, RZ, R38 ;  /* 0x000000ffff27c224 */ /* 0x000fe400078e0026 */
[----:B------:R-:W-:Y:S02]  /*22250*/  @!P4 IMAD.MOV.U32 R38, RZ, RZ, R37 ;  /* 0x000000ffff26c224 */ /* 0x000fe400078e0025 */
[----:B------:R-:W-:Y:S02]  /*22260*/  @!P4 IMAD.MOV.U32 R37, RZ, RZ, R36 ;  /* 0x000000ffff25c224 */ /* 0x000fe400078e0024 */
[----:B--2---:R-:W-:Y:S02]  /*22270*/  @!P4 IMAD.MOV.U32 R36, RZ, RZ, R35 ;  /* 0x000000ffff24c224 */ /* 0x004fe400078e0023 */
[----:B----4-:R-:W-:-:S03]  /*22280*/  @!P4 IMAD.MOV.U32 R35, RZ, RZ, R34 ;  /* 0x000000ffff23c224 */ /* 0x010fc600078e0022 */
[----:B------:R-:W2:Y:S01]  /*22290*/  @!P4 LDG.E.U16 R85, desc[UR16][R36.64] ;  /* 0x000000102455c981 */ /* 0x000ea2000c1e1500 */
[----:B------:R-:W-:-:S05]  /*222a0*/  @!P4 IMAD.MOV.U32 R34, RZ, RZ, R33 ;  /* 0x000000ffff22c224 */ /* 0x000fca00078e0021 */
[----:B------:R-:W4:Y:S04]  /*222b0*/  @!P4 LDG.E.U16 R90, desc[UR16][R34.64] ;  /* 0x00000010225ac981 */ /* 0x000f28000c1e1500 */
[----:B------:R-:W2:Y:S04]  /*222c0*/  LDL R37, [R1+0xa44] ;  /* 0x000a440001257983 */ /* 0x000ea80000100800 */
[----:B------:R-:W4:Y:S01]  /*222d0*/  LDL R35, [R1+0xa48] ;  /* 0x000a480001237983 */ /* 0x000f220000100800 */
[----:B------:R-:W-:Y:S02]  /*222e0*/  PRMT R83, RZ, 0x7610, R83 ;  /* 0x00007610ff537816 */ /* 0x000fe40000000053 */
[----:B------:R-:W-:Y:S01]  /*222f0*/  PRMT R82, RZ, 0x7610, R82 ;  /* 0x00007610ff527816 */ /* 0x000fe20000000052 */
[----:B------:R-:W4:Y:S01]  /*22300*/  LDL R34, [R1+0xa84] ;  /* 0x000a840001227983 */ /* 0x000f220000100800 */
[----:B------:R-:W-:Y:S01]  /*22310*/  PRMT R88, RZ, 0x7610, R88 ;  /* 0x00007610ff587816 */ /* 0x000fe20000000058 */
[----:B------:R-:W-:Y:S01]  /*22320*/  @!P4 IMAD.MOV.U32 R53, RZ, RZ, R52 ;  /* 0x000000ffff35c224 */ /* 0x000fe200078e0034 */
[----:B------:R-:W-:Y:S01]  /*22330*/  PRMT R87, RZ, 0x7610, R87 ;  /* 0x00007610ff577816 */ /* 0x000fe20000000057 */
[----:B------:R-:W4:Y:S01]  /*22340*/  @!P4 LDG.E.U16 R83, desc[UR16][R38.64] ;  /* 0x000000102653c981 */ /* 0x000f22000c1e1500 */
[----:B---3--:R-:W-:-:S02]  /*22350*/  @!P4 IMAD.MOV.U32 R33, RZ, RZ, R32 ;  /* 0x000000ffff21c224 */ /* 0x008fc400078e0020 */
[----:B------:R-:W-:Y:S01]  /*22360*/  @!P4 IMAD.MOV.U32 R32, RZ, RZ, R31 ;  /* 0x000000ffff20c224 */ /* 0x000fe200078e001f */
[----:B------:R-:W3:Y:S04]  /*22370*/  @!P4 LDG.E.U16 R82, desc[UR16][R40.64] ;  /* 0x000000102852c981 */ /* 0x000ee8000c1e1500 */
[----:B------:R-:W3:Y:S04]  /*22380*/  @!P4 LDG.E.U16 R86, desc[UR16][R32.64] ;  /* 0x000000102056c981 */ /* 0x000ee8000c1e1500 */
[----:B------:R-:W3:Y:S04]  /*22390*/  LDL R31, [R1+0xac0] ;  /* 0x000ac000011f7983 */ /* 0x000ee80000100800 */
[----:B------:R-:W3:Y:S04]  /*223a0*/  @!P4 LDG.E.U16 R88, desc[UR16][R42.64] ;  /* 0x000000102a58c981 */ /* 0x000ee8000c1e1500 */
[----:B------:R-:W3:Y:S01]  /*223b0*/  LDL R32, [R1+0xabc] ;  /* 0x000abc0001207983 */ /* 0x000ee20000100800 */
[----:B------:R-:W-:-:S03]  /*223c0*/  @!P4 IMAD.MOV.U32 R52, RZ, RZ, R51 ;  /* 0x000000ffff34c224 */ /* 0x000fc600078e0033 */
[----:B------:R-:W3:Y:S04]  /*223d0*/  LDL R33, [R1+0xa88] ;  /* 0x000a880001217983 */ /* 0x000ee80000100800 */
[----:B------:R-:W3:Y:S04]  /*223e0*/  LDL.LU R36, [R1+0xb8c] ;  /* 0x000b8c0001247983 */ /* 0x000ee80000300800 */
[----:B------:R-:W3:Y:S04]  /*223f0*/  LDL.LU R39, [R1+0xb88] ;  /* 0x000b880001277983 */ /* 0x000ee80000300800 */
[----:B------:R-:W3:Y:S04]  /*22400*/  LDL.LU R38, [R1+0xb7c] ;  /* 0x000b7c0001267983 */ /* 0x000ee80000300800 */
[----:B------:R-:W3:Y:S04]  /*22410*/  LDL.LU R41, [R1+0xb78] ;  /* 0x000b780001297983 */ /* 0x000ee80000300800 */
[----:B------:R-:W3:Y:S04]  /*22420*/  LDL.LU R40, [R1+0xb6c] ;  /* 0x000b6c0001287983 */ /* 0x000ee80000300800 */
[----:B------:R-:W3:Y:S04]  /*22430*/  LDL.LU R43, [R1+0xb68] ;  /* 0x000b6800012b7983 */ /* 0x000ee80000300800 */
[----:B------:R-:W3:Y:S04]  /*22440*/  LDL.LU R42, [R1+0xb5c] ;  /* 0x000b5c00012a7983 */ /* 0x000ee80000300800 */
[----:B------:R-:W3:Y:S04]  /*22450*/  @!P4 LDG.E.U16 R87, desc[UR16][R52.64] ;  /* 0x000000103457c981 */ /* 0x000ee8000c1e1500 */
[----:B------:R-:W3:Y:S01]  /*22460*/  LDL.LU R44, [R1+0xb58] ;  /* 0x000b5800012c7983 */ /* 0x000ee20000300800 */
[----:B------:R-:W-:Y:S01]  /*22470*/  PRMT R93, RZ, 0x7610, R93 ;  /* 0x00007610ff5d7816 */ /* 0x000fe2000000005d */
[----:B------:R-:W-:-:S02]  /*22480*/  @!P4 IMAD.MOV.U32 R51, RZ, RZ, R50 ;  /* 0x000000ffff33c224 */ /* 0x000fc400078e0032 */
[----:B------:R-:W-:Y:S01]  /*22490*/  @!P4 IMAD.MOV.U32 R50, RZ, RZ, R49 ;  /* 0x000000ffff32c224 */ /* 0x000fe200078e0031 */
[----:B------:R-:W-:Y:S02]  /*224a0*/  PRMT R89, RZ, 0x7610, R89 ;  /* 0x00007610ff597816 */ /* 0x000fe40000000059 */
[----:B------:R-:W-:Y:S02]  /*224b0*/  PRMT R92, RZ, 0x7610, R92 ;  /* 0x00007610ff5c7816 */ /* 0x000fe4000000005c */
[----:B------:R2:W3:Y:S02]  /*224c0*/  @!P4 LDG.E.U16 R93, desc[UR16][R50.64] ;  /* 0x00000010325dc981 */ /* 0x0004e4000c1e1500 */
[----:B--2---:R-:W-:Y:S02]  /*224d0*/  @!P4 IMAD.MOV.U32 R51, RZ, RZ, R37 ;  /* 0x000000ffff33c224 */ /* 0x004fe400078e0025 */
[----:B----4-:R-:W-:-:S05]  /*224e0*/  @!P4 IMAD.MOV.U32 R50, RZ, RZ, R35 ;  /* 0x000000ffff32c224 */ /* 0x010fca00078e0023 */
[----:B------:R-:W2:Y:S01]  /*224f0*/  @!P4 LDG.E.U16 R92, desc[UR16][R50.64] ;  /* 0x00000010325cc981 */ /* 0x000ea2000c1e1500 */
[----:B---3--:R-:W-:-:S03]  /*22500*/  @!P4 IMAD.MOV.U32 R52, RZ, RZ, R31 ;  /* 0x000000ffff34c224 */ /* 0x008fc600078e001f */
[----:B------:R-:W3:Y:S01]  /*22510*/  LDL R31, [R1+0xac8] ;  /* 0x000ac800011f7983 */ /* 0x000ee20000100800 */
[----:B------:R-:W-:-:S03]  /*22520*/  @!P4 MOV R53, R32 ;  /* 0x000000200035c202 */ /* 0x000fc60000000f00 */
[----:B------:R-:W4:Y:S04]  /*22530*/  LDL R32, [R1+0xac4] ;  /* 0x000ac40001207983 */ /* 0x000f280000100800 */
[----:B------:R-:W2:Y:S04]  /*22540*/  LDL.LU R49, [R1+0xb4c] ;  /* 0x000b4c0001317983 */ /* 0x000ea80000300800 */
[----:B------:R-:W2:Y:S04]  /*22550*/  @!P4 LDG.E.U16 R89, desc[UR16][R52.64] ;  /* 0x000000103459c981 */ /* 0x000ea8000c1e1500 */
[----:B------:R-:W2:Y:S04]  /*22560*/  LDL.LU R54, [R1+0xb48] ;  /* 0x000b480001367983 */ /* 0x000ea80000300800 */
[----:B------:R-:W2:Y:S04]  /*22570*/  LDL.LU R53, [R1+0xb3c] ;  /* 0x000b3c0001357983 */ /* 0x000ea80000300800 */
[----:B------:R-:W2:Y:S04]  /*22580*/  LDL.LU R50, [R1+0xb38] ;  /* 0x000b380001327983 */ /* 0x000ea80000300800 */
[----:B------:R-:W2:Y:S01]  /*22590*/  LDL.LU R51, [R1+0xb2c] ;  /* 0x000b2c0001337983 */ /* 0x000ea20000300800 */
[----:B------:R-:W-:Y:S01]  /*225a0*/  @!P4 IMAD.MOV.U32 R35, RZ, RZ, R34 ;  /* 0x000000ffff23c224 */ /* 0x000fe200078e0022 */
[----:B------:R-:W-:Y:S01]  /*225b0*/  PRMT R3, RZ, 0x7610, R3 ;  /* 0x00007610ff037816 */ /* 0x000fe20000000003 */
[----:B------:R-:W-:Y:S01]  /*225c0*/  @!P4 IMAD.MOV.U32 R34, RZ, RZ, R33 ;  /* 0x000000ffff22c224 */ /* 0x000fe200078e0021 */
[----:B------:R-:W-:Y:S01]  /*225d0*/  PRMT R91, RZ, 0x7610, R91 ;  /* 0x00007610ff5b7816 */ /* 0x000fe2000000005b */
[----:B------:R-:W2:Y:S05]  /*225e0*/  LDL.LU R52, [R1+0xb28] ;  /* 0x000b280001347983 */ /* 0x000eaa0000300800 */
[----:B------:R-:W2:Y:S04]  /*225f0*/  @!P4 LDG.E.U16 R91, desc[UR16][R34.64] ;  /* 0x00000010225bc981 */ /* 0x000ea8000c1e1500 */
[----:B------:R0:W-:Y:S04]  /*22600*/  STS.U16 [R29+UR5+0x11300], R36 ;  /* 0x011300241d007988 */ /* 0x0001e80008000405 */
[----:B------:R-:W-:Y:S04]  /*22610*/  STS.U16 [R29+UR5+0x19300], R39 ;  /* 0x019300271d007988 */ /* 0x000fe80008000405 */
[----:B------:R1:W-:Y:S04]  /*22620*/  STS.U16 [R29+UR5+0x11700], R38 ;  /* 0x011700261d007988 */ /* 0x0003e80008000405 */
[----:B------:R-:W-:Y:S04]  /*22630*/  STS.U16 [R29+UR5+0x19700], R41 ;  /* 0x019700291d007988 */ /* 0x000fe80008000405 */
[----:B------:R0:W-:Y:S04]  /*22640*/  STS.U16 [R29+UR5+0x11b00], R40 ;  /* 0x011b00281d007988 */ /* 0x0001e80008000405 */
[----:B------:R-:W-:Y:S04]  /*22650*/  STS.U16 [R29+UR5+0x19b00], R43 ;  /* 0x019b002b1d007988 */ /* 0x000fe80008000405 */
[----:B------:R0:W-:Y:S04]  /*22660*/  STS.U16 [R29+UR5+0x11f00], R42 ;  /* 0x011f002a1d007988 */ /* 0x0001e80008000405 */
[----:B------:R0:W-:Y:S01]  /*22670*/  STS.U16 [R29+UR5+0x19f00], R44 ;  /* 0x019f002c1d007988 */ /* 0x0001e20008000405 */
[----:B----4-:R-:W-:-:S02]  /*22680*/  @!P4 IMAD.MOV.U32 R33, RZ, RZ, R32 ;  /* 0x000000ffff21c224 */ /* 0x010fc400078e0020 */
[----:B---3--:R-:W-:Y:S02]  /*22690*/  @!P4 IMAD.MOV.U32 R32, RZ, RZ, R31 ;  /* 0x000000ffff20c224 */ /* 0x008fe400078e001f */
[----:B------:R-:W3:Y:S04]  /*226a0*/  LDL.LU R31, [R1+0xbac] ;  /* 0x000bac00011f7983 */ /* 0x000ee80000300800 */
[----:B------:R-:W4:Y:S04]  /*226b0*/  @!P4 LDG.E.U16 R3, desc[UR16][R32.64] ;  /* 0x000000102003c981 */ /* 0x000f28000c1e1500 */
[----:B------:R-:W3:Y:S04]  /*226c0*/  LDL.LU R32, [R1+0xba8] ;  /* 0x000ba80001207983 */ /* 0x000ee80000300800 */
[----:B------:R-:W3:Y:S04]  /*226d0*/  LDL.LU R33, [R1+0xba4] ;  /* 0x000ba40001217983 */ /* 0x000ee80000300800 */
[----:B------:R-:W3:Y:S04]  /*226e0*/  LDL.LU R34, [R1+0xba0] ;  /* 0x000ba00001227983 */ /* 0x000ee80000300800 */
[----:B------:R-:W3:Y:S04]  /*226f0*/  LDL.LU R35, [R1+0xb9c] ;  /* 0x000b9c0001237983 */ /* 0x000ee80000300800 */
[----:B0-----:R-:W3:Y:S04]  /*22700*/  LDL.LU R36, [R1+0xb98] ;  /* 0x000b980001247983 */ /* 0x001ee80000300800 */
[----:B------:R-:W3:Y:S04]  /*22710*/  LDL.LU R37, [R1+0xb94] ;  /* 0x000b940001257983 */ /* 0x000ee80000300800 */
[----:B-1----:R-:W3:Y:S04]  /*22720*/  LDL.LU R38, [R1+0xb90] ;  /* 0x000b900001267983 */ /* 0x002ee80000300800 */
[----:B------:R-:W3:Y:S04]  /*22730*/  LDL.LU R39, [R1+0xb84] ;  /* 0x000b840001277983 */ /* 0x000ee80000300800 */
[----:B------:R-:W3:Y:S04]  /*22740*/  LDL.LU R40, [R1+0xb80] ;  /* 0x000b800001287983 */ /* 0x000ee80000300800 */
[----:B------:R-:W3:Y:S04]  /*22750*/  LDL.LU R41, [R1+0xb74] ;  /* 0x000b740001297983 */ /* 0x000ee80000300800 */
[----:B------:R-:W3:Y:S04]  /*22760*/  LDL.LU R42, [R1+0xb70] ;  /* 0x000b7000012a7983 */ /* 0x000ee80000300800 */
[----:B------:R-:W3:Y:S04]  /*22770*/  LDL.LU R43, [R1+0xb64] ;  /* 0x000b6400012b7983 */ /* 0x000ee80000300800 */
[----:B------:R-:W3:Y:S04]  /*22780*/  LDL.LU R44, [R1+0xb60] ;  /* 0x000b6000012c7983 */ /* 0x000ee80000300800 */
[----:B--2---:R0:W-:Y:S04]  /*22790*/  STS.U16 [R29+UR5+0x12300], R49 ;  /* 0x012300311d007988 */ /* 0x0041e80008000405 */
[----:B------:R1:W-:Y:S04]  /*227a0*/  STS.U16 [R29+UR5+0x1a300], R54 ;  /* 0x01a300361d007988 */ /* 0x0003e80008000405 */
[----:B------:R2:W-:Y:S04]  /*227b0*/  STS.U16 [R29+UR5+0x12700], R53 ;  /* 0x012700351d007988 */ /* 0x0005e80008000405 */
[----:B0-----:R-:W3:Y:S04]  /*227c0*/  LDL.LU R49, [R1+0xff4] ;  /* 0x000ff40001317983 */ /* 0x001ee80000300800 */
[----:B-1----:R-:W3:Y:S04]  /*227d0*/  LDL.LU R54, [R1+0xff0] ;  /* 0x000ff00001367983 */ /* 0x002ee80000300800 */
[----:B--2---:R-:W2:Y:S04]  /*227e0*/  LDL.LU R53, [R1+0xfec] ;  /* 0x000fec0001357983 */ /* 0x004ea80000300800 */
[----:B------:R0:W-:Y:S04]  /*227f0*/  STS.U16 [R29+UR5+0x1a700], R50 ;  /* 0x01a700321d007988 */ /* 0x0001e80008000405 */
[----:B------:R1:W-:Y:S04]  /*22800*/  STS.U16 [R29+UR5+0x12b00], R51 ;  /* 0x012b00331d007988 */ /* 0x0003e80008000405 */
[----:B0-----:R-:W2:Y:S04]  /*22810*/  LDL.LU R50, [R1+0xfe8] ;  /* 0x000fe80001327983 */ /* 0x001ea80000300800 */
[----:B-1----:R-:W2:Y:S04]  /*22820*/  LDL.LU R51, [R1+0xfe4] ;  /* 0x000fe40001337983 */ /* 0x002ea80000300800 */
[----:B------:R0:W-:Y:S04]  /*22830*/  STS.U16 [R29+UR5+0x1ab00], R52 ;  /* 0x01ab00341d007988 */ /* 0x0001e80008000405 */
[----:B0-----:R-:W4:Y:S04]  /*22840*/  LDL.LU R52, [R1+0xfe0] ;  /* 0x000fe00001347983 */ /* 0x001f280000300800 */
[----:B--2---:R0:W-:Y:S04]  /*22850*/  STS.U16 [R29+UR5+0x12f00], R51 ;  /* 0x012f00331d007988 */ /* 0x0041e80008000405 */
[----:B------:R1:W-:Y:S04]  /*22860*/  STS.U16 [R29+UR5+0x1af00], R50 ;  /* 0x01af00321d007988 */ /* 0x0003e80008000405 */
[----:B---3--:R2:W-:Y:S04]  /*22870*/  STS.U16 [R29+UR5+0x13300], R49 ;  /* 0x013300311d007988 */ /* 0x0085e80008000405 */
[----:B0-----:R-:W3:Y:S04]  /*22880*/  LDL.LU R51, [R1+0xfdc] ;  /* 0x000fdc0001337983 */ /* 0x001ee80000300800 */
[----:B-1----:R-:W3:Y:S04]  /*22890*/  LDL.LU R50, [R1+0xfd8] ;  /* 0x000fd80001327983 */ /* 0x002ee80000300800 */
[----:B------:R0:W-:Y:S04]  /*228a0*/  STS.U16 [R29+UR5+0x1b300], R48 ;  /* 0x01b300301d007988 */ /* 0x0001e80008000405 */
[----:B--2---:R-:W2:Y:S04]  /*228b0*/  LDL.LU R49, [R1+0xfd4] ;  /* 0x000fd40001317983 */ /* 0x004ea80000300800 */
[----:B------:R1:W-:Y:S04]  /*228c0*/  STS.U16 [R29+UR5+0x13700], R47 ;  /* 0x0137002f1d007988 */ /* 0x0003e80008000405 */
[----:B0-----:R-:W2:Y:S04]  /*228d0*/  LDL.LU R48, [R1+0xfd0] ;  /* 0x000fd00001307983 */ /* 0x001ea80000300800 */
[----:B------:R0:W-:Y:S04]  /*228e0*/  STS.U16 [R29+UR5+0x1b700], R46 ;  /* 0x01b7002e1d007988 */ /* 0x0001e80008000405 */
[----:B-1----:R-:W2:Y:S04]  /*228f0*/  LDL.LU R47, [R1+0xfcc] ;  /* 0x000fcc00012f7983 */ /* 0x002ea80000300800 */
[----:B------:R-:W-:Y:S04]  /*22900*/  STS.U16 [R29+UR5+0x13b00], R62 ;  /* 0x013b003e1d007988 */ /* 0x000fe80008000405 */
[----:B0-----:R-:W2:Y:S04]  /*22910*/  LDL.LU R46, [R1+0xfc8] ;  /* 0x000fc800012e7983 */ /* 0x001ea80000300800 */
[----:B------:R0:W-:Y:S04]  /*22920*/  STS.U16 [R29+UR5+0x1bb00], R45 ;  /* 0x01bb002d1d007988 */ /* 0x0001e80008000405 */
[----:B0-----:R-:W2:Y:S01]  /*22930*/  LDL.LU R45, [R1+0xfc4] ;  /* 0x000fc400012d7983 */ /* 0x001ea20000300800 */
[----:B------:R-:W-:-:S03]  /*22940*/  LOP3.LUT R62, R0, 0x70, RZ, 0x3c, !PT ;  /* 0x00000070003e7812 */ /* 0x000fc600078e3cff */
[----:B------:R0:W-:Y:S04]  /*22950*/  STS.U16 [R29+UR5+0x13f00], R28 ;  /* 0x013f001c1d007988 */ /* 0x0001e80008000405 */
[----:B------:R1:W-:Y:S04]  /*22960*/  STS.U16 [R29+UR5+0x1bf00], R30 ;  /* 0x01bf001e1d007988 */ /* 0x0003e80008000405 */
[----:B------:R4:W-:Y:S04]  /*22970*/  STS.U16 [R62+UR5+0x10380], R31 ;  /* 0x0103801f3e007988 */ /* 0x0009e80008000405 */
[----:B0-----:R0:W5:Y:S04]  /*22980*/  LDL.LU R28, [R1+0xfc0] ;  /* 0x000fc000011c7983 */ /* 0x0011680000300800 */
[----:B-1----:R0:W5:Y:S04]  /*22990*/  LDL.LU R29, [R1+0xfbc] ;  /* 0x000fbc00011d7983 */ /* 0x0021680000300800 */
[----:B------:R0:W5:Y:S04]  /*229a0*/  LDL.LU R30, [R1+0xfb8] ;  /* 0x000fb800011e7983 */ /* 0x0001680000300800 */
[----:B----4-:R0:W5:Y:S04]  /*229b0*/  LDL.LU R31, [R1+0xfb4] ;  /* 0x000fb400011f7983 */ /* 0x0101680000300800 */
[----:B------:R1:W-:Y:S04]  /*229c0*/  STS.U16 [R62+UR5+0x18380], R32 ;  /* 0x018380203e007988 */ /* 0x0003e80008000405 */
[----:B------:R4:W-:Y:S04]  /*229d0*/  STS.U16 [R62+UR5+0x10780], R33 ;  /* 0x010780213e007988 */ /* 0x0009e80008000405 */
[----:B------:R0:W-:Y:S04]  /*229e0*/  STS.U16 [R62+UR5+0x18780], R34 ;  /* 0x018780223e007988 */ /* 0x0001e80008000405 */
[----:B-1----:R1:W5:Y:S04]  /*229f0*/  LDL.LU R32, [R1+0xfb0] ;  /* 0x000fb00001207983 */ /* 0x0023680000300800 */
[----:B----4-:R1:W5:Y:S04]  /*22a00*/  LDL.LU R33, [R1+0xfac] ;  /* 0x000fac0001217983 */ /* 0x0103680000300800 */
[----:B0-----:R1:W5:Y:S04]  /*22a10*/  LDL.LU R34, [R1+0xfa8] ;  /* 0x000fa80001227983 */ /* 0x0013680000300800 */
[----:B------:R0:W-:Y:S04]  /*22a20*/  STS.U16 [R62+UR5+0x10b80], R35 ;  /* 0x010b80233e007988 */ /* 0x0001e80008000405 */
[----:B------:R4:W-:Y:S04]  /*22a30*/  STS.U16 [R62+UR5+0x18b80], R36 ;  /* 0x018b80243e007988 */ /* 0x0009e80008000405 */
[----:B------:R1:W-:Y:S04]  /*22a40*/  STS.U16 [R62+UR5+0x10f80], R37 ;  /* 0x010f80253e007988 */ /* 0x0003e80008000405 */
[----:B0-----:R0:W5:Y:S04]  /*22a50*/  LDL.LU R35, [R1+0xfa4] ;  /* 0x000fa40001237983 */ /* 0x0011680000300800 */
[----:B----4-:R0:W5:Y:S04]  /*22a60*/  LDL.LU R36, [R1+0xfa0] ;  /* 0x000fa00001247983 */ /* 0x0101680000300800 */
[----:B-1----:R0:W5:Y:S04]  /*22a70*/  LDL.LU R37, [R1+0xf9c] ;  /* 0x000f9c0001257983 */ /* 0x0021680000300800 */
        /* <DEDUP_REMOVED lines=13> */
[----:B-1----:R0:W5:Y:S04]  /*22b50*/  LDL.LU R44, [R1+0xf80] ;  /* 0x000f8000012c7983 */ /* 0x0021680000300800 */
[----:B--2---:R1:W-:Y:S04]  /*22b60*/  STS.U16 [R62+UR5+0x11f80], R45 ;  /* 0x011f802d3e007988 */ /* 0x0043e80008000405 */
[----:B------:R2:W-:Y:S04]  /*22b70*/  STS.U16 [R62+UR5+0x19f80], R46 ;  /* 0x019f802e3e007988 */ /* 0x0005e80008000405 */
[----:B------:R4:W-:Y:S04]  /*22b80*/  STS.U16 [R62+UR5+0x12380], R47 ;  /* 0x0123802f3e007988 */ /* 0x0009e80008000405 */
[----:B-1----:R0:W5:Y:S04]  /*22b90*/  LDL.LU R45, [R1+0xf7c] ;  /* 0x000f7c00012d7983 */ /* 0x0021680000300800 */
[----:B--2---:R0:W5:Y:S04]  /*22ba0*/  LDL.LU R46, [R1+0xf78] ;  /* 0x000f7800012e7983 */ /* 0x0041680000300800 */
[----:B----4-:R0:W5:Y:S04]  /*22bb0*/  LDL.LU R47, [R1+0xf74] ;  /* 0x000f7400012f7983 */ /* 0x0101680000300800 */
[----:B------:R1:W-:Y:S04]  /*22bc0*/  STS.U16 [R62+UR5+0x1a380], R48 ;  /* 0x01a380303e007988 */ /* 0x0003e80008000405 */
[----:B------:R2:W-:Y:S04]  /*22bd0*/  STS.U16 [R62+UR5+0x12780], R49 ;  /* 0x012780313e007988 */ /* 0x0005e80008000405 */
[----:B---3--:R3:W-:Y:S04]  /*22be0*/  STS.U16 [R62+UR5+0x1a780], R50 ;  /* 0x01a780323e007988 */ /* 0x0087e80008000405 */
[----:B-1----:R0:W5:Y:S04]  /*22bf0*/  LDL.LU R48, [R1+0xf70] ;  /* 0x000f700001307983 */ /* 0x0021680000300800 */
[----:B--2---:R0:W5:Y:S04]  /*22c00*/  LDL.LU R49, [R1+0xf6c] ;  /* 0x000f6c0001317983 */ /* 0x0041680000300800 */
[----:B---3--:R0:W5:Y:S04]  /*22c10*/  LDL.LU R50, [R1+0xf68] ;  /* 0x000f680001327983 */ /* 0x0081680000300800 */
[----:B------:R1:W-:Y:S04]  /*22c20*/  STS.U16 [R62+UR5+0x12b80], R51 ;  /* 0x012b80333e007988 */ /* 0x0003e80008000405 */
[----:B------:R2:W-:Y:S04]  /*22c30*/  STS.U16 [R62+UR5+0x1ab80], R52 ;  /* 0x01ab80343e007988 */ /* 0x0005e80008000405 */
[----:B------:R3:W-:Y:S04]  /*22c40*/  STS.U16 [R62+UR5+0x12f80], R53 ;  /* 0x012f80353e007988 */ /* 0x0007e80008000405 */
        /* <DEDUP_REMOVED lines=21> */
[----:B------:R-:W2:Y:S04]  /*22da0*/  LDL.LU R2, [R1+0xf34] ;  /* 0x000f340001027983 */ /* 0x000ea80000300800 */
[----:B--2---:R1:W-:Y:S04]  /*22db0*/  STS.U16 [R2+UR5+0x22000], R68 ;  /* 0x0220004402007988 */ /* 0x0043e80008000405 */
[----:B------:R2:W-:Y:S01]  /*22dc0*/  STS.U16 [R2+UR5+0x22400], R63 ;  /* 0x0224003f02007988 */ /* 0x0005e20008000405 */
[----:B-1----:R-:W-:-:S03]  /*22dd0*/  LOP3.LUT R68, R2, 0x10, RZ, 0x3c, !PT ;  /* 0x0000001002447812 */ /* 0x002fc600078e3cff */
[----:B------:R-:W-:Y:S04]  /*22de0*/  STS.U16 [R2+UR5+0x22800], R64 ;  /* 0x0228004002007988 */ /* 0x000fe80008000405 */
[----:B------:R-:W-:Y:S04]  /*22df0*/  STS.U16 [R2+UR5+0x22c00], R65 ;  /* 0x022c004102007988 */ /* 0x000fe80008000405 */
[----:B------:R1:W-:Y:S04]  /*22e00*/  STS.U16 [R68+UR5+0x22080], R72 ;  /* 0x0220804844007988 */ /* 0x0003e80008000405 */
[----:B------:R-:W-:Y:S04]  /*22e10*/  STS.U16 [R68+UR5+0x22480], R66 ;  /* 0x0224804244007988 */ /* 0x000fe80008000405 */
[----:B--2---:R0:W5:Y:S01]  /*22e20*/  LDL.LU R63, [R1+0xf30] ;  /* 0x000f3000013f7983 */ /* 0x0041620000300800 */
[----:B-1----:R-:W-:-:S03]  /*22e30*/  LOP3.LUT R72, R2, 0x20, RZ, 0x3c, !PT ;  /* 0x0000002002487812 */ /* 0x002fc600078e3cff */
[----:B------:R-:W-:Y:S04]  /*22e40*/  STS.U16 [R68+UR5+0x22880], R67 ;  /* 0x0228804344007988 */ /* 0x000fe80008000405 */
[----:B------:R-:W-:Y:S04]  /*22e50*/  STS.U16 [R68+UR5+0x22c80], R69 ;  /* 0x022c804544007988 */ /* 0x000fe80008000405 */
[----:B------:R1:W-:Y:S04]  /*22e60*/  STS.U16 [R72+UR5+0x22100], R76 ;  /* 0x0221004c48007988 */ /* 0x0003e80008000405 */
[----:B------:R-:W-:Y:S04]  /*22e70*/  STS.U16 [R72+UR5+0x22500], R70 ;  /* 0x0225004648007988 */ /* 0x000fe80008000405 */
[----:B------:R0:W5:Y:S01]  /*22e80*/  LDL.LU R64, [R1+0xf2c] ;  /* 0x000f2c0001407983 */ /* 0x0001620000300800 */
[----:B-1----:R-:W-:-:S03]  /*22e90*/  LOP3.LUT R76, R2, 0x30, RZ, 0x3c, !PT ;  /* 0x00000030024c7812 */ /* 0x002fc600078e3cff */
[----:B------:R-:W-:Y:S04]  /*22ea0*/  STS.U16 [R72+UR5+0x22900], R71 ;  /* 0x0229004748007988 */ /* 0x000fe80008000405 */
[----:B------:R-:W-:Y:S04]  /*22eb0*/  STS.U16 [R72+UR5+0x22d00], R73 ;  /* 0x022d004948007988 */ /* 0x000fe80008000405 */
[----:B------:R0:W5:Y:S04]  /*22ec0*/  LDL.LU R65, [R1+0xf28] ;  /* 0x000f280001417983 */ /* 0x0001680000300800 */
[----:B------:R1:W-:Y:S04]  /*22ed0*/  STS.U16 [R76+UR5+0x22180], R80 ;  /* 0x022180504c007988 */ /* 0x0003e80008000405 */
[----:B------:R0:W5:Y:S04]  /*22ee0*/  LDL.LU R66, [R1+0xf24] ;  /* 0x000f240001427983 */ /* 0x0001680000300800 */
[----:B------:R0:W5:Y:S01]  /*22ef0*/  LDL.LU R67, [R1+0xf20] ;  /* 0x000f200001437983 */ /* 0x0001620000300800 */
[----:B-1----:R-:W-:-:S03]  /*22f00*/  LOP3.LUT R80, R2, 0x40, RZ, 0x3c, !PT ;  /* 0x0000004002507812 */ /* 0x002fc600078e3cff */
[----:B------:R0:W5:Y:S04]  /*22f10*/  LDL.LU R68, [R1+0xf1c] ;  /* 0x000f1c0001447983 */ /* 0x0001680000300800 */
[----:B------:R-:W-:Y:S04]  /*22f20*/  STS.U16 [R76+UR5+0x22580], R74 ;  /* 0x0225804a4c007988 */ /* 0x000fe80008000405 */
[----:B------:R0:W5:Y:S04]  /*22f30*/  LDL.LU R69, [R1+0xf18] ;  /* 0x000f180001457983 */ /* 0x0001680000300800 */
[----:B------:R-:W-:Y:S04]  /*22f40*/  STS.U16 [R76+UR5+0x22980], R75 ;  /* 0x0229804b4c007988 */ /* 0x000fe80008000405 */
[----:B------:R0:W5:Y:S04]  /*22f50*/  LDL.LU R70, [R1+0xf14] ;  /* 0x000f140001467983 */ /* 0x0001680000300800 */
[----:B------:R-:W-:Y:S04]  /*22f60*/  STS.U16 [R76+UR5+0x22d80], R77 ;  /* 0x022d804d4c007988 */ /* 0x000fe80008000405 */
[----:B------:R0:W5:Y:S04]  /*22f70*/  LDL.LU R71, [R1+0xf10] ;  /* 0x000f100001477983 */ /* 0x0001680000300800 */
[----:B------:R1:W-:Y:S04]  /*22f80*/  STS.U16 [R80+UR5+0x22200], R84 ;  /* 0x0222005450007988 */ /* 0x0003e80008000405 */
[----:B------:R0:W5:Y:S04]  /*22f90*/  LDL.LU R72, [R1+0xf0c] ;  /* 0x000f0c0001487983 */ /* 0x0001680000300800 */
[----:B------:R0:W5:Y:S01]  /*22fa0*/  LDL.LU R73, [R1+0xf08] ;  /* 0x000f080001497983 */ /* 0x0001620000300800 */
[----:B-1----:R-:W-:-:S03]  /*22fb0*/  LOP3.LUT R84, R2, 0x50, RZ, 0x3c, !PT ;  /* 0x0000005002547812 */ /* 0x002fc600078e3cff */
[----:B------:R0:W5:Y:S04]  /*22fc0*/  LDL.LU R74, [R1+0xf04] ;  /* 0x000f0400014a7983 */ /* 0x0001680000300800 */
[----:B------:R1:W-:Y:S04]  /*22fd0*/  STS.U16 [R80+UR5+0x22600], R78 ;  /* 0x0226004e50007988 */ /* 0x0003e80008000405 */
[----:B------:R0:W5:Y:S04]  /*22fe0*/  LDL.LU R75, [R1+0xf00] ;  /* 0x000f0000014b7983 */ /* 0x0001680000300800 */
[----:B------:R2:W-:Y:S04]  /*22ff0*/  STS.U16 [R80+UR5+0x22a00], R79 ;  /* 0x022a004f50007988 */ /* 0x0005e80008000405 */
[----:B------:R0:W5:Y:S04]  /*23000*/  LDL.LU R76, [R1+0xefc] ;  /* 0x000efc00014c7983 */ /* 0x0001680000300800 */
[----:B------:R-:W-:Y:S04]  /*23010*/  STS.U16 [R80+UR5+0x22e00], R81 ;  /* 0x022e005150007988 */ /* 0x000fe80008000405 */
[----:B------:R0:W5:Y:S04]  /*23020*/  LDL.LU R77, [R1+0xef8] ;  /* 0x000ef800014d7983 */ /* 0x0001680000300800 */
[----:B------:R3:W-:Y:S04]  /*23030*/  STS.U16 [R84+UR5+0x22280], R88 ;  /* 0x0222805854007988 */ /* 0x0007e80008000405 */
[----:B-1----:R0:W5:Y:S04]  /*23040*/  LDL.LU R78, [R1+0xef4] ;  /* 0x000ef400014e7983 */ /* 0x0021680000300800 */
[----:B--2---:R0:W5:Y:S01]  /*23050*/  LDL.LU R79, [R1+0xef0] ;  /* 0x000ef000014f7983 */ /* 0x0041620000300800 */
[----:B---3--:R-:W-:-:S03]  /*23060*/  LOP3.LUT R88, R2, 0x60, RZ, 0x3c, !PT ;  /* 0x0000006002587812 */ /* 0x008fc600078e3cff */
[----:B------:R0:W5:Y:S04]  /*23070*/  LDL.LU R80, [R1+0xeec] ;  /* 0x000eec0001507983 */ /* 0x0001680000300800 */
[----:B------:R1:W-:Y:S04]  /*23080*/  STS.U16 [R84+UR5+0x22680], R82 ;  /* 0x0226805254007988 */ /* 0x0003e80008000405 */
[----:B------:R0:W5:Y:S04]  /*23090*/  LDL.LU R81, [R1+0xee8] ;  /* 0x000ee80001517983 */ /* 0x0001680000300800 */
[----:B------:R2:W-:Y:S04]  /*230a0*/  STS.U16 [R84+UR5+0x22a80], R83 ;  /* 0x022a805354007988 */ /* 0x0005e80008000405 */
[----:B-1----:R0:W5:Y:S04]  /*230b0*/  LDL.LU R82, [R1+0xee4] ;  /* 0x000ee40001527983 */ /* 0x0021680000300800 */
[----:B------:R1:W-:Y:S04]  /*230c0*/  STS.U16 [R84+UR5+0x22e80], R85 ;  /* 0x022e805554007988 */ /* 0x0003e80008000405 */
[----:B--2---:R0:W5:Y:S04]  /*230d0*/  LDL.LU R83, [R1+0xee0] ;  /* 0x000ee00001537983 */ /* 0x0041680000300800 */
[----:B------:R2:W-:Y:S04]  /*230e0*/  STS.U16 [R88+UR5+0x22300], R90 ;  /* 0x0223005a58007988 */ /* 0x0005e80008000405 */
[----:B-1----:R0:W5:Y:S04]  /*230f0*/  LDL.LU R84, [R1+0xedc] ;  /* 0x000edc0001547983 */ /* 0x0021680000300800 */
[----:B------:R0:W5:Y:S01]  /*23100*/  LDL.LU R85, [R1+0xed8] ;  /* 0x000ed80001557983 */ /* 0x0001620000300800 */
[----:B--2---:R-:W-:-:S03]  /*23110*/  LOP3.LUT R90, R2, 0x70, RZ, 0x3c, !PT ;  /* 0x00000070025a7812 */ /* 0x004fc600078e3cff */
[----:B------:R1:W-:Y:S04]  /*23120*/  STS.U16 [R88+UR5+0x22700], R86 ;  /* 0x0227005658007988 */ /* 0x0003e80008000405 */
[----:B------:R2:W-:Y:S04]  /*23130*/  STS.U16 [R88+UR5+0x22b00], R87 ;  /* 0x022b005758007988 */ /* 0x0005e80008000405 */
[----:B------:R3:W-:Y:S04]  /*23140*/  STS.U16 [R88+UR5+0x22f00], R89 ;  /* 0x022f005958007988 */ /* 0x0007e80008000405 */
[----:B-1----:R0:W5:Y:S04]  /*23150*/  LDL.LU R86, [R1+0xed4] ;  /* 0x000ed40001567983 */ /* 0x0021680000300800 */
[----:B--2---:R0:W5:Y:S04]  /*23160*/  LDL.LU R87, [R1+0xed0] ;  /* 0x000ed00001577983 */ /* 0x0041680000300800 */
[----:B---3--:R0:W5:Y:S04]  /*23170*/  LDL.LU R88, [R1+0xecc] ;  /* 0x000ecc0001587983 */ /* 0x0081680000300800 */
[----:B------:R0:W5:Y:S04]  /*23180*/  LDL.LU R89, [R1+0xec8] ;  /* 0x000ec80001597983 */ /* 0x0001680000300800 */
[----:B------:R1:W-:Y:S04]  /*23190*/  STS.U16 [R90+UR5+0x22380], R93 ;  /* 0x0223805d5a007988 */ /* 0x0003e80008000405 */
[----:B------:R2:W-:Y:S04]  /*231a0*/  STS.U16 [R90+UR5+0x22780], R92 ;  /* 0x0227805c5a007988 */ /* 0x0005e80008000405 */
[----:B------:R3:W-:Y:S04]  /*231b0*/  STS.U16 [R90+UR5+0x22b80], R91 ;  /* 0x022b805b5a007988 */ /* 0x0007e80008000405 */
[----:B-1----:R0:W5:Y:S04]  /*231c0*/  LDL.LU R93, [R1+0xec4] ;  /* 0x000ec400015d7983 */ /* 0x0021680000300800 */
[----:B--2---:R0:W5:Y:S04]  /*231d0*/  LDL.LU R92, [R1+0xec0] ;  /* 0x000ec000015c7983 */ /* 0x0041680000300800 */
[----:B---3--:R0:W5:Y:S04]  /*231e0*/  LDL.LU R91, [R1+0xebc] ;  /* 0x000ebc00015b7983 */ /* 0x0081680000300800 */
[----:B------:R1:W-:Y:S01]  /*231f0*/  STS.U16 [R90+UR5+0x22f80], R3 ;  /* 0x022f80035a007988 */ /* 0x0003e20008000405 */
[----:B------:R2:W-:Y:S06]  /*23200*/  MEMBAR.ALL.CTA ;  /* 0x0000000000007992 */ /* 0x0005ec0000008000 */
[----:B--2---:R-:W2:Y:S04]  /*23210*/  FENCE.VIEW.ASYNC.S ;  /* 0x00000000000073c6 */ /* 0x004ea80000000000 */
[----:B-1----:R0:W5:Y:S04]  /*23220*/  LDL.LU R90, [R1+0xeb8] ;  /* 0x000eb800015a7983 */ /* 0x0021680000300800 */
[----:B------:R0:W5:Y:S01]  /*23230*/  LDL.LU R3, [R1+0xeb4] ;  /* 0x000eb40001037983 */ /* 0x0001620000300800 */
[----:B------:R-:W-:-:S04]  /*23240*/  ULEA UR8, UR11, UR5, 0x3 ;  /* 0x000000050b087291 */ /* 0x000fc8000f8e18ff */
[----:B------:R-:W-:Y:S01]  /*23250*/  UIADD3 UR8, UPT, UPT, UR8, 0x24000, URZ ;  /* 0x0002400008087890 */ /* 0x000fe2000fffe0ff */
[----:B--2---:R-:W-:Y:S06]  /*23260*/  BAR.SYNC.DEFER_BLOCKING 0x0 ;  /* 0x0000000000007b1d */ /* 0x004fec0000010000 */
[----:B------:R-:W-:Y:S05]  /*23270*/  @P1 BRA `(.L_x_9) ;  /* 0x0000000000dc1947 */ /* 0x000fea0003800000 */
[----:B------:R1:W-:Y:S01]  /*23280*/  STL [R1+0xeb8], R2 ;  /* 0x000eb80201007387 */ /* 0x0003e20000100800 */
[----:B------:R-:W-:Y:S01]  /*23290*/  UMOV UR70, 0x0 ;  /* 0x0000000000467882 */ /* 0x000fe20000000000 */
[----:B------:R-:W-:Y:S01]  /*232a0*/  UMOV UR71, 0x8088490 ;  /* 0x0808849000477882 */ /* 0x000fe20000000000 */
[----:B------:R-:W-:Y:S01]  /*232b0*/  UMOV UR15, 0x40004040 ;  /* 0x40004040000f7882 */ /* 0x000fe20000000000 */
[----:B------:R2:W-:Y:S01]  /*232c0*/  STL [R1+0xeb4], R0 ;  /* 0x000eb40001007387 */ /* 0x0005e20000100800 */
[----:B------:R-:W-:Y:S01]  /*232d0*/  UMOV UR72, 0x0 ;  /* 0x0000000000487882 */ /* 0x000fe20000000000 */
[----:B------:R-:W-:Y:S01]  /*232e0*/  UMOV UR73, 0x8088490 ;  /* 0x0808849000497882 */ /* 0x000fe20000000000 */
[----:B------:R-:W-:Y:S01]  /*232f0*/  UMOV UR62, 0x0 ;  /* 0x00000000003e7882 */ /* 0x000fe20000000000 */
[----:B------:R-:W-:Y:S01]  /*23300*/  UMOV UR63, 0x8088490 ;  /* 0x08088490003f7882 */ /* 0x000fe20000000000 */
[----:B------:R-:W-:Y:S01]  /*23310*/  UTCHMMA gdesc[UR14], gdesc[UR60], tmem[UR6], tmem[UR70], idesc[UR71], UPT ;  /* 0x00ff463c0e0075ea */ /* 0x000fe2000b800006 */
[----:B-1----:R-:W-:Y:S01]  /*23320*/  MOV.SPILL R2, UR17 ;  /* 0x0000001100027c02 */ /* 0x002fe20009000f00 */
[----:B------:R-:W-:Y:S01]  /*23330*/  UMOV UR17, 0x8088490 ;  /* 0x0808849000117882 */ /* 0x000fe20000000000 */
[----:B------:R-:W-:Y:S01]  /*23340*/  UTCHMMA gdesc[UR12], gdesc[UR18], tmem[UR6], tmem[UR72], idesc[UR73], UPT ;  /* 0x00ff48120c0075ea */ /* 0x000fe2000b800006 */
[----:B------:R-:W-:Y:S01]  /*23350*/  UTCHMMA gdesc[UR20], gdesc[UR22], tmem[UR6], tmem[UR62], idesc[UR63], UPT ;  /* 0x00ff3e16140075ea */ /* 0x000fe2000b800006 */
[----:B--2---:R-:W-:Y:S01]  /*23360*/  MOV.SPILL R0, UR16 ;  /* 0x0000001000007c02 */ /* 0x004fe20009000f00 */
[----:B------:R-:W-:Y:S01]  /*23370*/  UMOV UR16, 0x0 ;  /* 0x0000000000107882 */ /* 0x000fe20000000000 */
[----:B------:R-:W-:Y:S01]  /*23380*/  UMOV UR64, 0x0 ;  /* 0x0000000000407882 */ /* 0x000fe20000000000 */
[----:B------:R1:W-:Y:S01]  /*23390*/  UTCHMMA gdesc[UR24], gdesc[UR26], tmem[UR6], tmem[UR16], idesc[UR17], UPT ;  /* 0x00ff101a180075ea */ /* 0x0003e2000b800006 */
[----:B------:R-:W-:Y:S01]  /*233a0*/  UMOV UR65, 0x8088490 ;  /* 0x0808849000417882 */ /* 0x000fe20000000000 */
[----:B------:R-:W-:-:S02]  /*233b0*/  UIADD3 UR76, UPT, UPT, UR6, 0x20, URZ ;  /* 0x00000020064c7890 */ /* 0x000fc4000fffe0ff */
[----:B------:R-:W-:Y:S01]  /*233c0*/  UTCHMMA gdesc[UR28], gdesc[UR30], tmem[UR6], tmem[UR64], idesc[UR65], UPT ;  /* 0x00ff401e1c0075ea */ /* 0x000fe2000b800006 */
[----:B------:R-:W-:Y:S01]  /*233d0*/  UMOV UR66, 0x0 ;  /* 0x0000000000427882 */ /* 0x000fe20000000000 */
[----:B------:R-:W-:Y:S01]  /*233e0*/  UMOV UR67, 0x8088490 ;  /* 0x0808849000437882 */ /* 0x000fe20000000000 */
[----:B------:R-:W-:Y:S02]  /*233f0*/  UIADD3 UR77, UPT, UPT, UR6, 0x20, URZ ;  /* 0x00000020064d7890 */ /* 0x000fe4000fffe0ff */
[----:B------:R-:W-:Y:S01]  /*23400*/  UTCHMMA gdesc[UR32], gdesc[UR34], tmem[UR6], tmem[UR66], idesc[UR67], UPT ;  /* 0x00ff4222200075ea */ /* 0x000fe2000b800006 */
[----:B------:R-:W-:Y:S01]  /*23410*/  UMOV UR74, 0x0 ;  /* 0x00000000004a7882 */ /* 0x000fe20000000000 */
[----:B------:R-:W-:Y:S01]  /*23420*/  UMOV UR75, 0x8088490 ;  /* 0x08088490004b7882 */ /* 0x000fe20000000000 */
[----:B-1----:R-:W-:Y:S01]  /*23430*/  R2UR.FILL UR17, R2 ;  /* 0x00000000021172ca */ /* 0x002fe200004e0000 */
[----:B------:R-:W-:Y:S01]  /*23440*/  UIADD3 UR4, UPT, UPT, UR6, 0x20, URZ ;  /* 0x0000002006047890 */ /* 0x000fe2000fffe0ff */
[----:B------:R1:W5:Y:S01]  /*23450*/  LDL.LU R2, [R1+0xeb8] ;  /* 0x000eb80001027983 */ /* 0x0003620000300800 */
[----:B------:R-:W-:Y:S01]  /*23460*/  R2UR.FILL UR16, R0 ;  /* 0x00000000001072ca */ /* 0x000fe200004e0000 */
[----:B------:R-:W-:Y:S01]  /*23470*/  UMOV UR68, 0x0 ;  /* 0x0000000000447882 */ /* 0x000fe20000000000 */
[----:B------:R-:W-:Y:S01]  /*23480*/  UMOV UR69, 0x8088490 ;  /* 0x0808849000457882 */ /* 0x000fe20000000000 */
[----:B------:R1:W5:Y:S01]  /*23490*/  LDL.LU R0, [R1+0xeb4] ;  /* 0x000eb40001007983 */ /* 0x0003620000300800 */
[----:B------:R-:W-:-:S02]  /*234a0*/  UIADD3 UR10, UPT, UPT, UR6, 0x20, URZ ;  /* 0x00000020060a7890 */ /* 0x000fc4000fffe0ff */
[----:B------:R-:W-:Y:S02]  /*234b0*/  UIADD3 UR15, UPT, UPT, UR6, 0x20, URZ ;  /* 0x00000020060f7890 */ /* 0x000fe4000fffe0ff */
[----:B------:R2:W-:Y:S01]  /*234c0*/  UTCHMMA gdesc[UR36], gdesc[UR38], tmem[UR6], tmem[UR74], idesc[UR75], UPT ;  /* 0x00ff4a26240075ea */ /* 0x0005e2000b800006 */
[----:B------:R-:W-:Y:S01]  /*234d0*/  UTCHMMA gdesc[UR40], gdesc[UR42], tmem[UR6], tmem[UR68], idesc[UR69], UPT ;  /* 0x00ff442a280075ea */ /* 0x000fe2000b800006 */
[----:B------:R-:W-:Y:S01]  /*234e0*/  UTCHMMA gdesc[UR44], gdesc[UR60], tmem[UR76], tmem[UR70], idesc[UR71], UPT ;  /* 0x00ff463c2c0075ea */ /* 0x000fe2000b80004c */
[----:B------:R3:W-:Y:S01]  /*234f0*/  UTCHMMA gdesc[UR46], gdesc[UR18], tmem[UR77], tmem[UR72], idesc[UR73], UPT ;  /* 0x00ff48122e0075ea */ /* 0x0007e2000b80004d */
[----:B------:R1:W-:Y:S01]  /*23500*/  UTCHMMA gdesc[UR48], gdesc[UR22], tmem[UR4], tmem[UR62], idesc[UR63], UPT ;  /* 0x00ff3e16300075ea */ /* 0x0003e2000b800004 */
[----:B------:R1:W-:Y:S02]  /*23510*/  UTCHMMA gdesc[UR50], gdesc[UR26], tmem[UR10], tmem[UR64], idesc[UR65], UPT ;  /* 0x00ff401a320075ea */ /* 0x0003e4000b80000a */
[----:B------:R1:W-:Y:S01]  /*23520*/  UTCHMMA gdesc[UR52], gdesc[UR30], tmem[UR15], tmem[UR66], idesc[UR67], UPT ;  /* 0x00ff421e340075ea */ /* 0x0003e2000b80000f */
[----:B--2---:R-:W-:-:S02]  /*23530*/  UIADD3 UR74, UPT, UPT, UR6, 0x20, URZ ;  /* 0x00000020064a7890 */ /* 0x004fc4000fffe0ff */
[----:B------:R-:W-:Y:S01]  /*23540*/  UIADD3 UR75, UPT, UPT, UR6, 0x20, URZ ;  /* 0x00000020064b7890 */ /* 0x000fe2000fffe0ff */
[----:B---3--:R-:W-:Y:S01]  /*23550*/  UMOV UR72, UR8 ;  /* 0x0000000800487c82 */ /* 0x008fe20008000000 */
[----:B------:R-:W-:Y:S02]  /*23560*/  UMOV UR73, URZ ;  /* 0x000000ff00497c82 */ /* 0x000fe40008000000 */
[----:B------:R-:W-:Y:S01]  /*23570*/  UMOV UR77, UR72 ;  /* 0x00000048004d7c82 */ /* 0x000fe20008000000 */
[----:B------:R-:W-:Y:S01]  /*23580*/  UMOV UR72, 0x0 ;  /* 0x0000000000487882 */ /* 0x000fe20000000000 */
[----:B------:R-:W-:Y:S01]  /*23590*/  UMOV UR73, 0x8088490 ;  /* 0x0808849000497882 */ /* 0x000fe20000000000 */
[----:B------:R1:W-:Y:S02]  /*235a0*/  UTCHMMA gdesc[UR54], gdesc[UR34], tmem[UR74], tmem[UR68], idesc[UR69], UPT ;  /* 0x00ff4422360075ea */ /* 0x0003e4000b80004a */
[----:B------:R1:W-:Y:S01]  /*235b0*/  UTCHMMA gdesc[UR56], gdesc[UR38], tmem[UR75], tmem[UR70], idesc[UR71], UPT ;  /* 0x00ff4626380075ea */ /* 0x0003e2000b80004b */
[----:B------:R1:W-:Y:S01]  /*235c0*/  UTCHMMA gdesc[UR58], gdesc[UR42], tmem[UR76], tmem[UR72], idesc[UR73], UPT ;  /* 0x00ff482a3a0075ea */ /* 0x0003e2000b80004c */
[----:B------:R1:W-:Y:S01]  /*235d0*/  UTCBAR [UR77], URZ ;  /* 0x000000ff4d0073e9 */ /* 0x0003e200080000ff */
[----:B------:R-:W-:Y:S01]  /*235e0*/  NOP ;  /* 0x0000000000007918 */ /* 0x000fe20000000000 */
.L_x_9:
[----:B-----5:R2:W-:Y:S04]  /*235f0*/  STL [R1+0xeb4], R0 ;  /* 0x000eb40001007387 */ /* 0x0205e80000100800 */
[----:B--2---:R-:W2:Y:S01]  /*23600*/  LDL R0, [R1+0xe94] ;  /* 0x000e940001007983 */ /* 0x004ea20000100800 */
[----:B------:R-:W-:-:S04]  /*23610*/  UIADD3 UR11, UPT, UPT, UR11, 0x1, URZ ;  /* 0x000000010b0b7890 */ /* 0x000fc8000fffe0ff */
[----:B------:R-:W-:-:S04]  /*23620*/  UISETP.GT.AND UP1, UPT, UR11, 0x1, UPT ;  /* 0x000000010b00788c */ /* 0x000fc8000bf24270 */
[----:B-1----:R-:W-:Y:S02]  /*23630*/  USEL UR4, URZ, 0x1, !UP1 ;  /* 0x00000001ff047887 */ /* 0x002fe4000c800000 */
[----:B------:R-:W-:Y:S02]  /*23640*/  USEL UR11, UR11, URZ, !UP1 ;  /* 0x000000ff0b0b7287 */ /* 0x000fe4000c800000 */
[----:B------:R-:W-:Y:S01]  /*23650*/  ULOP3.LUT UR10, UR9, UR4, URZ, 0x3c, !UPT ;  /* 0x00000004090a7292 */ /* 0x000fe2000f8e3cff */
[----:B--2---:R-:W-:Y:S02]  /*23660*/  ISETP.NE.U32.AND P2, PT, R93, R0, PT ;  /* 0x000000005d00720c */ /* 0x004fe40003f45070 */
[----:B------:R1:W5:Y:S01]  /*23670*/  LDL.LU R0, [R1+0xeb4] ;  /* 0x000eb40001007983 */ /* 0x0003620000300800 */
[----:B------:R-:W-:-:S03]  /*23680*/  UMOV UR4, UR9 ;  /* 0x0000000900047c82 */ /* 0x000fc60008000000 */
[----:B------:R-:W-:-:S07]  /*23690*/  UMOV UR9, UR10 ;  /* 0x0000000a00097c82 */ /* 0x000fce0008000000 */
[----:B-1----:R-:W-:Y:S05]  /*236a0*/  @P2 BRA `(.L_x_10) ;  /* 0xfffffea800342947 */ /* 0x002fea000383ffff */
.L_x_7:
[----:B------:R-:W1:Y:S01]  /*236b0*/  LDC R92, c[0x0][0x3a0] ;  /* 0x0000e800ff5c7b82 */ /* 0x000e620000000800 */
[----:B------:R-:W2:Y:S07]  /*236c0*/  LDCU.128 UR12, c[0x0][0x390] ;  /* 0x00007200ff0c77ac */ /* 0x000eae0008000c00 */
[----:B------:R-:W3:Y:S01]  /*236d0*/  LDC R3, c[0x0][0x3b4] ;  /* 0x0000ed00ff037b82 */ /* 0x000ee20000000800 */
[----:B-1----:R-:W-:-:S05]  /*236e0*/  VIADD R92, R92, 0x7f ;  /* 0x0000007f5c5c7836 */ /* 0x002fca0000000000 */
[----:B------:R-:W-:-:S13]  /*236f0*/  ISETP.GE.AND P1, PT, R92, 0x80, PT ;  /* 0x000000805c00780c */ /* 0x000fda0003f26270 */
[----:B--23--:R-:W-:Y:S05]  /*23700*/  @!P1 BRA `(.L_x_11) ;  /* 0x0000000000109947 */ /* 0x00cfea0003800000 */
[----:B------:R-:W-:-:S06]  /*23710*/  USHF.L.U32 UR4, UR4, 0x1f, URZ ;  /* 0x0000001f04047899 */ /* 0x000fcc00080006ff */
[----:B-----5:R-:W-:-:S04]  /*23720*/  IMAD.U32 R0, RZ, RZ, UR4 ;  /* 0x00000004ff007e24 */ /* 0x020fc8000f8e00ff */
[----:B------:R-:W1:Y:S02]  /*23730*/  SYNCS.PHASECHK.TRANS64.TRYWAIT P1, [UR8], R0 ;  /* 0x00000000ff0075a7 */ /* 0x000e640008021108 */
[----:B-1----:R-:W-:Y:S05]  /*23740*/  @!P1 BRA `(.L_x_12) ;  /* 0x0000001800849947 */ /* 0x002fea0003800000 */
.L_x_11:
[----:B-----5:R-:W2:Y:S01]  /*23750*/  LDL.LU R80, [R1+0x6b0] ;  /* 0x0006b00001507983 */ /* 0x020ea20000300800 */
[----:B------:R-:W1:Y:S03]  /*23760*/  LDCU UR4, c[0x0][0x3b8] ;  /* 0x00007700ff0477ac */ /* 0x000e660008000800 */
[----:B------:R-:W3:Y:S04]  /*23770*/  LDL.LU R79, [R1+0xe0c] ;  /* 0x000e0c00014f7983 */ /* 0x000ee80000300800 */
[----:B------:R-:W4:Y:S01]  /*23780*/  LDL.LU R78, [R1+0xe78] ;  /* 0x000e7800014e7983 */ /* 0x000f220000300800 */
[----:B------:R-:W-:Y:S06]  /*23790*/  BAR.SYNC.DEFER_BLOCKING 0x0 ;  /* 0x0000000000007b1d */ /* 0x000fec0000010000 */
[----:B------:R-:W0:Y:S02]  /*237a0*/  @!P0 SYNCS.CCTL.IV [UR5+0x24000] ;  /* 0x02400000ff0089b1 */ /* 0x000e240008000005 */
[----:B0-----:R-:W-:Y:S06]  /*237b0*/  BAR.SYNC.DEFER_BLOCKING 0x0 ;  /* 0x0000000000007b1d */ /* 0x001fec0000010000 */
[----:B------:R-:W0:Y:S01]  /*237c0*/  LDTM.x64 R4, tmem[UR7] ;  /* 0x00000007000479ee */ /* 0x000e220008340000 */
[----:B------:R-:W1:Y:S01]  /*237d0*/  @!P0 SYNCS.CCTL.IV [UR5+0x24008] ;  /* 0x02400800ff0089b1 */ /* 0x000e620008000005 */
[----:B------:R-:W-:Y:S01]  /*237e0*/  NOP ;  /* 0x0000000000007918 */ /* 0x000fe20000000000 */
[----:B0-----:R-:W-:-:S02]  /*237f0*/  F2FP.BF16.F32.PACK_AB R72, R5, R4 ;  /* 0x000000040548723e */ /* 0x001fc400000010ff */
[----:B------:R-:W-:Y:S02]  /*23800*/  F2FP.BF16.F32.PACK_AB R74, R37, R36 ;  /* 0x00000024254a723e */ /* 0x000fe400000010ff */
[C---:B------:R-:W-:Y:S02]  /*23810*/  PRMT R76, R72.reuse, 0x7610, R76 ;  /* 0x00007610484c7816 */ /* 0x040fe4000000004c */
[----:B------:R-:W-:Y:S02]  /*23820*/  PRMT R77, R72, 0x7632, R77 ;  /* 0x00007632484d7816 */ /* 0x000fe4000000004d */
[----:B------:R-:W-:Y:S02]  /*23830*/  F2FP.BF16.F32.PACK_AB R42, R43, R42 ;  /* 0x0000002a2b2a723e */ /* 0x000fe400000010ff */
[----:B------:R-:W-:Y:S02]  /*23840*/  F2FP.BF16.F32.PACK_AB R12, R13, R12 ;  /* 0x0000000c0d0c723e */ /* 0x000fe400000010ff */
[----:B------:R-:W-:-:S02]  /*23850*/  F2FP.BF16.F32.PACK_AB R44, R45, R44 ;  /* 0x0000002c2d2c723e */ /* 0x000fc400000010ff */
[----:B------:R-:W-:Y:S02]  /*23860*/  F2FP.BF16.F32.PACK_AB R14, R15, R14 ;  /* 0x0000000e0f0e723e */ /* 0x000fe400000010ff */
[----:B------:R-:W-:Y:S02]  /*23870*/  F2FP.BF16.F32.PACK_AB R46, R47, R46 ;  /* 0x0000002e2f2e723e */ /* 0x000fe400000010ff */
[----:B------:R-:W-:Y:S02]  /*23880*/  F2FP.BF16.F32.PACK_AB R16, R17, R16 ;  /* 0x000000101110723e */ /* 0x000fe400000010ff */
[----:B------:R-:W-:Y:S02]  /*23890*/  F2FP.BF16.F32.PACK_AB R48, R49, R48 ;  /* 0x000000303130723e */ /* 0x000fe400000010ff */
[----:B------:R-:W-:Y:S02]  /*238a0*/  F2FP.BF16.F32.PACK_AB R18, R19, R18 ;  /* 0x000000121312723e */ /* 0x000fe400000010ff */
[----:B------:R-:W-:-:S02]  /*238b0*/  F2FP.BF16.F32.PACK_AB R50, R51, R50 ;  /* 0x000000323332723e */ /* 0x000fc400000010ff */
[----:B------:R-:W-:Y:S02]  /*238c0*/  PRMT R19, R18, 0x7632, R19 ;  /* 0x0000763212137816 */ /* 0x000fe40000000013 */
[----:B------:R-:W-:Y:S02]  /*238d0*/  F2FP.BF16.F32.PACK_AB R20, R21, R20 ;  /* 0x000000141514723e */ /* 0x000fe400000010ff */
[----:B------:R-:W-:Y:S02]  /*238e0*/  F2FP.BF16.F32.PACK_AB R52, R53, R52 ;  /* 0x000000343534723e */ /* 0x000fe400000010ff */
        /* <DEDUP_REMOVED lines=13> */
[----:B------:R-:W-:Y:S01]  /*239c0*/  F2FP.BF16.F32.PACK_AB R35, R67, R35 ;  /* 0x000000234323723e */ /* 0x000fe200000010ff */
[C---:B--2---:R-:W-:Y:S01]  /*239d0*/  VIADD R0, R80.reuse, 0x1 ;  /* 0x0000000150007836 */ /* 0x044fe20000000000 */
[C---:B------:R-:W-:Y:S01]  /*239e0*/  IADD3 R69, PT, PT, R80.reuse, 0x4, RZ ;  /* 0x0000000450457810 */ /* 0x040fe20007ffe0ff */
[C---:B------:R-:W-:Y:S01]  /*239f0*/  VIADD R2, R80.reuse, 0x2 ;  /* 0x0000000250027836 */ /* 0x040fe20000000000 */
[C---:B------:R-:W-:Y:S01]  /*23a00*/  ISETP.GE.AND P0, PT, R80.reuse, UR15, PT ;  /* 0x0000000f50007c0c */ /* 0x040fe2000bf06270 */
[----:B------:R-:W-:Y:S01]  /*23a10*/  VIADD R68, R80, 0x3 ;  /* 0x0000000350447836 */ /* 0x000fe20000000000 */
[----:B------:R-:W-:Y:S01]  /*23a20*/  ISETP.GE.AND P4, PT, R0, UR15, PT ;  /* 0x0000000f00007c0c */ /* 0x000fe2000bf86270 */
[C---:B---3--:R-:W-:Y:S01]  /*23a30*/  IMAD R0, R79.reuse, R3, RZ ;  /* 0x000000034f007224 */ /* 0x048fe200078e02ff */
[----:B------:R-:W-:Y:S01]  /*23a40*/  ISETP.GE.AND P3, PT, R2, UR15, PT ;  /* 0x0000000f02007c0c */ /* 0x000fe2000bf66270 */
[----:B------:R-:W-:Y:S01]  /*23a50*/  VIADD R72, R80, 0x6 ;  /* 0x0000000650487836 */ /* 0x000fe20000000000 */
[----:B------:R-:W-:Y:S01]  /*23a60*/  ISETP.GE.AND P2, PT, R79, UR14, PT ;  /* 0x0000000e4f007c0c */ /* 0x000fe2000bf46270 */
[----:B------:R-:W-:Y:S01]  /*23a70*/  IMAD R3, R3, 0x80, R0 ;  /* 0x0000008003037824 */ /* 0x000fe200078e0200 */
[----:B------:R-:W-:-:S02]  /*23a80*/  LEA R4, P6, R0, UR12, 0x1 ;  /* 0x0000000c00047c11 */ /* 0x000fc4000f8c08ff */
[----:B------:R-:W-:Y:S02]  /*23a90*/  ISETP.LT.AND P2, PT, R80, UR15, !P2 ;  /* 0x0000000f50007c0c */ /* 0x000fe4000d741270 */
[----:B------:R-:W-:Y:S01]  /*23aa0*/  LEA.HI.X.SX32 R5, R0, UR13, 0x1, P6 ;  /* 0x0000000d00057c11 */ /* 0x000fe2000b0f0eff */
[C---:B------:R-:W-:Y:S01]  /*23ab0*/  VIADD R0, R80.reuse, 0x5 ;  /* 0x0000000550007836 */ /* 0x040fe20000000000 */
[----:B------:R-:W-:Y:S02]  /*23ac0*/  LEA R2, P6, R3, UR12, 0x1 ;  /* 0x0000000c03027c11 */ /* 0x000fe4000f8c08ff */
[----:B------:R-:W-:Y:S01]  /*23ad0*/  ISETP.GE.AND P5, PT, R69, UR15, PT ;  /* 0x0000000f45007c0c */ /* 0x000fe2000bfa6270 */
[----:B-1----:R-:W-:Y:S01]  /*23ae0*/  IMAD R69, R80, UR4, RZ ;  /* 0x0000000450457c24 */ /* 0x002fe2000f8e02ff */
[----:B------:R-:W-:Y:S02]  /*23af0*/  LEA.HI.X.SX32 R3, R3, UR13, 0x1, P6 ;  /* 0x0000000d03037c11 */ /* 0x000fe4000b0f0eff */
[----:B----4-:R-:W-:Y:S01]  /*23b00*/  ISETP.LT.AND P0, PT, R78, UR14, !P0 ;  /* 0x0000000e4e007c0c */ /* 0x010fe2000c701270 */
[----:B------:R-:W-:Y:S01]  /*23b10*/  VIADD R73, R69, UR4 ;  /* 0x0000000445497c36 */ /* 0x000fe20008000000 */
[----:B------:R-:W-:Y:S01]  /*23b20*/  ISETP.LT.AND P6, PT, R79, UR14, !P4 ;  /* 0x0000000e4f007c0c */ /* 0x000fe2000e7c1270 */
[----:B------:R-:W-:Y:S01]  /*23b30*/  IMAD.WIDE R36, R69, 0x2, R4 ;  /* 0x0000000245247825 */ /* 0x000fe200078e0204 */
[----:B------:R-:W-:-:S02]  /*23b40*/  ISETP.GE.AND P1, PT, R68, UR15, PT ;  /* 0x0000000f44007c0c */ /* 0x000fc4000bf26270 */
[----:B------:R-:W-:Y:S01]  /*23b50*/  ISETP.LT.AND P4, PT, R78, UR14, !P4 ;  /* 0x0000000e4e007c0c */ /* 0x000fe2000e781270 */
[----:B------:R-:W-:Y:S01]  /*23b60*/  IMAD.WIDE R68, R69, 0x2, R2 ;  /* 0x0000000245447825 */ /* 0x000fe200078e0202 */
[----:B------:R0:W-:Y:S01]  /*23b70*/  @P2 STG.E.U16 desc[UR16][R36.64], R76 ;  /* 0x0000004c24002986 */ /* 0x0001e2000c101510 */
[----:B------:R-:W-:Y:S02]  /*23b80*/  ISETP.GE.AND P2, PT, R0, UR15, PT ;  /* 0x0000000f00007c0c */ /* 0x000fe4000bf46270 */
[----:B------:R-:W-:Y:S01]  /*23b90*/  IMAD.WIDE R70, R73, 0x2, R4 ;  /* 0x0000000249467825 */ /* 0x000fe200078e0204 */
[----:B------:R-:W-:Y:S01]  /*23ba0*/  F2FP.BF16.F32.PACK_AB R0, R7, R6 ;  /* 0x000000060700723e */ /* 0x000fe200000010ff */
[----:B------:R1:W-:Y:S01]  /*23bb0*/  @P0 STG.E.U16 desc[UR16][R68.64], R74 ;  /* 0x0000004a44000986 */ /* 0x0003e2000c101510 */
[----:B------:R-:W-:Y:S01]  /*23bc0*/  ISETP.GE.AND P0, PT, R72, UR15, PT ;  /* 0x0000000f48007c0c */ /* 0x000fe2000bf06270 */
[----:B------:R-:W-:Y:S02]  /*23bd0*/  VIADD R75, R73, UR4 ;  /* 0x00000004494b7c36 */ /* 0x000fe40008000000 */
[----:B------:R2:W-:Y:S01]  /*23be0*/  @P6 STG.E.U16 desc[UR16][R70.64], R77 ;  /* 0x0000004d46006986 */ /* 0x0005e2000c101510 */
[----:B------:R-:W-:Y:S01]  /*23bf0*/  ISETP.LT.AND P6, PT, R79, UR14, !P3 ;  /* 0x0000000e4f007c0c */ /* 0x000fe2000dfc1270 */
[----:B------:R-:W-:Y:S01]  /*23c00*/  IMAD.WIDE R6, R73, 0x2, R2 ;  /* 0x0000000249067825 */ /* 0x000fe200078e0202 */
[----:B------:R-:W-:-:S03]  /*23c10*/  ISETP.LT.AND P3, PT, R78, UR14, !P3 ;  /* 0x0000000e4e007c0c */ /* 0x000fc6000df61270 */
[----:B0-----:R-:W-:Y:S01]  /*23c20*/  IMAD.WIDE R36, R75, 0x2, R4 ;  /* 0x000000024b247825 */ /* 0x001fe200078e0204 */
[----:B-1----:R-:W-:-:S03]  /*23c30*/  F2FP.BF16.F32.PACK_AB R69, R39, R38 ;  /* 0x000000262745723e */ /* 0x002fc600000010ff */
[----:B------:R-:W-:Y:S01]  /*23c40*/  IMAD.WIDE R38, R75, 0x2, R2 ;  /* 0x000000024b267825 */ /* 0x000fe200078e0202 */
[----:B------:R-:W-:Y:S02]  /*23c50*/  F2FP.BF16.F32.PACK_AB R68, R41, R40 ;  /* 0x000000282944723e */ /* 0x000fe400000010ff */
[----:B--2---:R-:W-:Y:S01]  /*23c60*/  PRMT R71, R74, 0x7632, R71 ;  /* 0x000076324a477816 */ /* 0x004fe20000000047 */
[----:B------:R-:W-:Y:S01]  /*23c70*/  VIADD R76, R80, 0x7 ;  /* 0x00000007504c7836 */ /* 0x000fe20000000000 */
[----:B------:R-:W-:Y:S01]  /*23c80*/  F2FP.BF16.F32.PACK_AB R40, R9, R8 ;  /* 0x000000080928723e */ /* 0x000fe200000010ff */
[----:B------:R-:W-:Y:S02]  /*23c90*/  VIADD R9, R75, UR4 ;  /* 0x000000044b097c36 */ /* 0x000fe40008000000 */
[----:B------:R0:W-:Y:S01]  /*23ca0*/  @P4 STG.E.U16 desc[UR16][R6.64], R71 ;  /* 0x0000004706004986 */ /* 0x0001e2000c101510 */
[----:B------:R-:W-:Y:S01]  /*23cb0*/  ISETP.GE.AND P4, PT, R76, UR15, PT ;  /* 0x0000000f4c007c0c */ /* 0x000fe2000bf86270 */
[----:B------:R-:W-:-:S02]  /*23cc0*/  VIADD R41, R9, UR4 ;  /* 0x0000000409297c36 */ /* 0x000fc40008000000 */
[----:B------:R-:W-:Y:S01]  /*23cd0*/  @P6 STG.E.U16 desc[UR16][R36.64], R0 ;  /* 0x0000000024006986 */ /* 0x000fe2000c101510 */
[C---:B------:R-:W-:Y:S01]  /*23ce0*/  ISETP.LT.AND P6, PT, R79.reuse, UR14, !P5 ;  /* 0x0000000e4f007c0c */ /* 0x040fe2000efc1270 */
[----:B------:R-:W-:Y:S01]  /*23cf0*/  VIADD R70, R80, 0x8 ;  /* 0x0000000850467836 */ /* 0x000fe20000000000 */
[C---:B------:R-:W-:Y:S01]  /*23d00*/  ISETP.LT.AND P5, PT, R78.reuse, UR14, !P5 ;  /* 0x0000000e4e007c0c */ /* 0x040fe2000efa1270 */
[----:B------:R1:W-:Y:S01]  /*23d10*/  @P3 STG.E.U16 desc[UR16][R38.64], R69 ;  /* 0x0000004526003986 */ /* 0x0003e2000c101510 */
[----:B------:R-:W-:Y:S02]  /*23d20*/  ISETP.LT.AND P3, PT, R79, UR14, !P1 ;  /* 0x0000000e4f007c0c */ /* 0x000fe4000cf61270 */
[----:B------:R-:W-:Y:S01]  /*23d30*/  ISETP.LT.AND P1, PT, R78, UR14, !P1 ;  /* 0x0000000e4e007c0c */ /* 0x000fe2000cf21270 */
[----:B0-----:R-:W-:-:S04]  /*23d40*/  IMAD.WIDE R6, R9, 0x2, R4 ;  /* 0x0000000209067825 */ /* 0x001fc800078e0204 */
[----:B------:R-:W-:Y:S01]  /*23d50*/  IMAD.WIDE R8, R9, 0x2, R2 ;  /* 0x0000000209087825 */ /* 0x000fe200078e0202 */
[----:B-1----:R-:W-:-:S03]  /*23d60*/  PRMT R69, R0, 0x7632, R69 ;  /* 0x0000763200457816 */ /* 0x002fc60000000045 */
[----:B------:R-:W-:Y:S01]  /*23d70*/  IMAD.WIDE R36, R41, 0x2, R4 ;  /* 0x0000000229247825 */ /* 0x000fe200078e0204 */
[----:B------:R-:W-:Y:S02]  /*23d80*/  F2FP.BF16.F32.PACK_AB R0, R11, R10 ;  /* 0x0000000a0b00723e */ /* 0x000fe400000010ff */
[----:B------:R-:W-:Y:S01]  /*23d90*/  PRMT R72, R69, 0x7632, R72 ;  /* 0x0000763245487816 */ /* 0x000fe20000000048 */
[----:B------:R0:W-:Y:S01]  /*23da0*/  @P3 STG.E.U16 desc[UR16][R6.64], R69 ;  /* 0x0000004506003986 */ /* 0x0001e2000c101510 */
[----:B------:R-:W-:Y:S01]  /*23db0*/  IMAD.WIDE R38, R41, 0x2, R2 ;  /* 0x0000000229267825 */ /* 0x000fe200078e0202 */
[----:B------:R-:W-:Y:S02]  /*23dc0*/  ISETP.GE.AND P3, PT, R70, UR15, PT ;  /* 0x0000000f46007c0c */ /* 0x000fe4000bf66270 */
[----:B------:R1:W-:Y:S01]  /*23dd0*/  @P1 STG.E.U16 desc[UR16][R8.64], R72 ;  /* 0x0000004808001986 */ /* 0x0003e2000c101510 */
[----:B------:R-:W-:Y:S01]  /*23de0*/  ISETP.LT.AND P1, PT, R79, UR14, !P2 ;  /* 0x0000000e4f007c0c */ /* 0x000fe2000d721270 */
[----:B------:R-:W-:Y:S01]  /*23df0*/  VIADD R41, R41, UR4 ;  /* 0x0000000429297c36 */ /* 0x000fe20008000000 */
[----:B------:R-:W-:Y:S01]  /*23e00*/  ISETP.LT.AND P2, PT, R78, UR14, !P2 ;  /* 0x0000000e4e007c0c */ /* 0x000fe2000d741270 */
[----:B------:R2:W-:Y:S01]  /*23e10*/  @P6 STG.E.U16 desc[UR16][R36.64], R40 ;  /* 0x0000002824006986 */ /* 0x0005e2000c101510 */
[----:B------:R-:W-:Y:S01]  /*23e20*/  ISETP.LT.AND P6, PT, R79, UR14, !P0 ;  /* 0x0000000e4f007c0c */ /* 0x000fe2000c7c1270 */
[----:B------:R-:W-:Y:S01]  /*23e30*/  VIADD R70, R80, 0x9 ;  /* 0x0000000950467836 */ /* 0x000fe20000000000 */
[----:B------:R-:W-:Y:S01]  /*23e40*/  ISETP.LT.AND P0, PT, R78, UR14, !P0 ;  /* 0x0000000e4e007c0c */ /* 0x000fe2000c701270 */
[C---:B0-----:R-:W-:Y:S01]  /*23e50*/  VIADD R69, R41.reuse, UR4 ;  /* 0x0000000429457c36 */ /* 0x041fe20008000000 */
[----:B------:R0:W-:Y:S01]  /*23e60*/  @P5 STG.E.U16 desc[UR16][R38.64], R68 ;  /* 0x0000004426005986 */ /* 0x0001e2000c101510 */
[----:B------:R-:W-:Y:S01]  /*23e70*/  IMAD.WIDE R6, R41, 0x2, R4 ;  /* 0x0000000229067825 */ /* 0x000fe200078e0204 */
[----:B------:R-:W-:-:S03]  /*23e80*/  ISETP.GE.AND P5, PT, R70, UR15, PT ;  /* 0x0000000f46007c0c */ /* 0x000fc6000bfa6270 */
[----:B-1----:R-:W-:Y:S01]  /*23e90*/  IMAD.WIDE R8, R41, 0x2, R2 ;  /* 0x0000000229087825 */ /* 0x002fe200078e0202 */
[----:B--2---:R-:W-:-:S03]  /*23ea0*/  IADD3 R36, PT, PT, R80, 0xb, RZ ;  /* 0x0000000b50247810 */ /* 0x004fc60007ffe0ff */
[----:B------:R-:W-:Y:S01]  /*23eb0*/  IMAD.WIDE R10, R69, 0x2, R4 ;  /* 0x00000002450a7825 */ /* 0x000fe200078e0204 */
[----:B0-----:R-:W-:-:S03]  /*23ec0*/  PRMT R39, R40, 0x7632, R39 ;  /* 0x0000763228277816 */ /* 0x001fc60000000027 */
[----:B------:R-:W-:Y:S01]  /*23ed0*/  VIADD R37, R69, UR4 ;  /* 0x0000000445257c36 */ /* 0x000fe20008000000 */
[----:B------:R-:W-:Y:S01]  /*23ee0*/  PRMT R40, R68, 0x7632, R40 ;  /* 0x0000763244287816 */ /* 0x000fe20000000028 */
[C---:B------:R-:W-:Y:S01]  /*23ef0*/  VIADD R38, R80.reuse, 0xc ;  /* 0x0000000c50267836 */ /* 0x040fe20000000000 */
[----:B------:R0:W-:Y:S01]  /*23f00*/  @P1 STG.E.U16 desc[UR16][R6.64], R39 ;  /* 0x0000002706001986 */ /* 0x0001e2000c101510 */
[----:B------:R-:W-:-:S03]  /*23f10*/  VIADD R71, R80, 0xa ;  /* 0x0000000a50477836 */ /* 0x000fc60000000000 */
[----:B------:R1:W-:Y:S01]  /*23f20*/  @P2 STG.E.U16 desc[UR16][R8.64], R40 ;  /* 0x0000002808002986 */ /* 0x0003e2000c101510 */
[----:B------:R-:W-:Y:S02]  /*23f30*/  ISETP.GE.AND P2, PT, R36, UR15, PT ;  /* 0x0000000f24007c0c */ /* 0x000fe4000bf46270 */
[----:B------:R-:W-:Y:S01]  /*23f40*/  PRMT R36, R12, 0x7610, R36 ;  /* 0x000076100c247816 */ /* 0x000fe20000000024 */
[----:B------:R2:W-:Y:S01]  /*23f50*/  @P6 STG.E.U16 desc[UR16][R10.64], R0 ;  /* 0x000000000a006986 */ /* 0x0005e2000c101510 */
[----:B------:R-:W-:Y:S02]  /*23f60*/  ISETP.LT.AND P6, PT, R79, UR14, !P4 ;  /* 0x0000000e4f007c0c */ /* 0x000fe4000e7c1270 */
[----:B------:R-:W-:Y:S01]  /*23f70*/  ISETP.LT.AND P4, PT, R78, UR14, !P4 ;  /* 0x0000000e4e007c0c */ /* 0x000fe2000e781270 */
[----:B0-----:R-:W-:Y:S01]  /*23f80*/  IMAD.WIDE R6, R69, 0x2, R2 ;  /* 0x0000000245067825 */ /* 0x001fe200078e0202 */
[----:B------:R-:W-:Y:S02]  /*23f90*/  PRMT R39, R0, 0x7632, R39 ;  /* 0x0000763200277816 */ /* 0x000fe40000000027 */
[----:B------:R-:W-:Y:S01]  /*23fa0*/  ISETP.GE.AND P1, PT, R71, UR15, PT ;  /* 0x0000000f47007c0c */ /* 0x000fe2000bf26270 */
[C---:B-1----:R-:W-:Y:S01]  /*23fb0*/  IMAD.WIDE R8, R37.reuse, 0x2, R4 ;  /* 0x0000000225087825 */ /* 0x042fe200078e0204 */
[----:B------:R-:W-:Y:S01]  /*23fc0*/  PRMT R40, R42, 0x7632, R40 ;  /* 0x000076322a287816 */ /* 0x000fe20000000028 */
[----:B------:R0:W-:Y:S01]  /*23fd0*/  @P0 STG.E.U16 desc[UR16][R6.64], R42 ;  /* 0x0000002a06000986 */ /* 0x0001e2000c101510 */
[----:B------:R-:W-:Y:S01]  /*23fe0*/  ISETP.GE.AND P0, PT, R38, UR15, PT ;  /* 0x0000000f26007c0c */ /* 0x000fe2000bf06270 */
[----:B--2---:R-:W-:Y:S01]  /*23ff0*/  IMAD.WIDE R10, R37, 0x2, R2 ;  /* 0x00000002250a7825 */ /* 0x004fe200078e0202 */
[----:B------:R-:W-:Y:S01]  /*24000*/  PRMT R38, R12, 0x7632, R38 ;  /* 0x000076320c267816 */ /* 0x000fe20000000026 */
        /* <DEDUP_REMOVED lines=8> */
[----:B0-----:R-:W-:-:S04]  /*24090*/  IMAD.WIDE R6, R37, 0x2, R4 ;  /* 0x0000000225067825 */ /* 0x001fc800078e0204 */
[C---:B-1----:R-:W-:Y:S02]  /*240a0*/  VIADD R39, R37.reuse, UR4 ;  /* 0x0000000425277c36 */ /* 0x042fe40008000000 */
[----:B------:R-:W-:Y:S01]  /*240b0*/  IMAD.WIDE R8, R37, 0x2, R2 ;  /* 0x0000000225087825 */ /* 0x000fe200078e0202 */
[----:B------:R-:W-:Y:S02]  /*240c0*/  PRMT R37, R14, 0x7632, R37 ;  /* 0x000076320e257816 */ /* 0x000fe40000000025 */
[----:B--2---:R-:W-:Y:S01]  /*240d0*/  PRMT R40, R44, 0x7632, R40 ;  /* 0x000076322c287816 */ /* 0x004fe20000000028 */
[C---:B------:R-:W-:Y:S01]  /*240e0*/  IMAD.WIDE R10, R39.reuse, 0x2, R4 ;  /* 0x00000002270a7825 */ /* 0x040fe200078e0204 */
[----:B------:R0:W-:Y:S01]  /*240f0*/  @P4 STG.E.U16 desc[UR16][R6.64], R36 ;  /* 0x0000002406004986 */ /* 0x0001e2000c101510 */
[----:B------:R-:W-:Y:S02]  /*24100*/  ISETP.GE.AND P4, PT, R0, UR15, PT ;  /* 0x0000000f00007c0c */ /* 0x000fe4000bf86270 */
[----:B------:R-:W-:Y:S01]  /*24110*/  IMAD.WIDE R12, R39, 0x2, R2 ;  /* 0x00000002270c7825 */ /* 0x000fe200078e0202 */
[----:B------:R1:W-:Y:S01]  /*24120*/  @P3 STG.E.U16 desc[UR16][R8.64], R44 ;  /* 0x0000002c08003986 */ /* 0x0003e2000c101510 */
[----:B------:R-:W-:-:S02]  /*24130*/  ISETP.LT.AND P3, PT, R79, UR14, !P1 ;  /* 0x0000000e4f007c0c */ /* 0x000fc4000cf61270 */
[----:B------:R-:W-:Y:S01]  /*24140*/  ISETP.LT.AND P1, PT, R78, UR14, !P1 ;  /* 0x0000000e4e007c0c */ /* 0x000fe2000cf21270 */
[----:B------:R2:W-:Y:S01]  /*24150*/  @P6 STG.E.U16 desc[UR16][R10.64], R38 ;  /* 0x000000260a006986 */ /* 0x0005e2000c101510 */
[----:B------:R-:W-:Y:S01]  /*24160*/  VIADD R39, R39, UR4 ;  /* 0x0000000427277c36 */ /* 0x000fe20008000000 */
[----:B------:R-:W-:Y:S01]  /*24170*/  ISETP.LT.AND P6, PT, R79, UR14, !P2 ;  /* 0x0000000e4f007c0c */ /* 0x000fe2000d7c1270 */
[----:B------:R-:W-:Y:S01]  /*24180*/  VIADD R0, R80, 0xe ;  /* 0x0000000e50007836 */ /* 0x000fe20000000000 */
[----:B------:R3:W-:Y:S01]  /*24190*/  @P5 STG.E.U16 desc[UR16][R12.64], R40 ;  /* 0x000000280c005986 */ /* 0x0007e2000c101510 */
[C---:B------:R-:W-:Y:S01]  /*241a0*/  VIADD R15, R39.reuse, UR4 ;  /* 0x00000004270f7c36 */ /* 0x040fe20008000000 */
[----:B------:R-:W-:Y:S01]  /*241b0*/  ISETP.LT.AND P2, PT, R78, UR14, !P2 ;  /* 0x0000000e4e007c0c */ /* 0x000fe2000d741270 */
[----:B0-----:R-:W-:Y:S01]  /*241c0*/  IMAD.WIDE R6, R39, 0x2, R4 ;  /* 0x0000000227067825 */ /* 0x001fe200078e0204 */
[----:B------:R-:W-:-:S03]  /*241d0*/  ISETP.GE.AND P5, PT, R0, UR15, PT ;  /* 0x0000000f00007c0c */ /* 0x000fc6000bfa6270 */
[----:B-1----:R-:W-:Y:S01]  /*241e0*/  IMAD.WIDE R8, R39, 0x2, R2 ;  /* 0x0000000227087825 */ /* 0x002fe200078e0202 */
[----:B------:R0:W-:Y:S03]  /*241f0*/  @P3 STG.E.U16 desc[UR16][R6.64], R14 ;  /* 0x0000000e06003986 */ /* 0x0001e6000c101510 */
[C---:B--2---:R-:W-:Y:S01]  /*24200*/  IMAD.WIDE R10, R15.reuse, 0x2, R4 ;  /* 0x000000020f0a7825 */ /* 0x044fe200078e0204 */
[----:B------:R1:W-:Y:S03]  /*24210*/  @P1 STG.E.U16 desc[UR16][R8.64], R46 ;  /* 0x0000002e08001986 */ /* 0x0003e6000c101510 */
[----:B---3--:R-:W-:Y:S01]  /*24220*/  VIADD R13, R15, UR4 ;  /* 0x000000040f0d7c36 */ /* 0x008fe20008000000 */
[----:B------:R2:W-:Y:S01]  /*24230*/  @P6 STG.E.U16 desc[UR16][R10.64], R37 ;  /* 0x000000250a006986 */ /* 0x0005e2000c101510 */
[----:B------:R-:W-:Y:S01]  /*24240*/  ISETP.LT.AND P6, PT, R79, UR14, !P0 ;  /* 0x0000000e4f007c0c */ /* 0x000fe2000c7c1270 */
[----:B------:R-:W-:Y:S01]  /*24250*/  VIADD R12, R80, 0x11 ;  /* 0x00000011500c7836 */ /* 0x000fe20000000000 */
[----:B------:R-:W-:Y:S01]  /*24260*/  ISETP.LT.AND P0, PT, R78, UR14, !P0 ;  /* 0x0000000e4e007c0c */ /* 0x000fe2000c701270 */
[----:B0-----:R-:W-:Y:S01]  /*24270*/  IMAD.WIDE R6, R15, 0x2, R2 ;  /* 0x000000020f067825 */ /* 0x001fe200078e0202 */
[----:B------:R-:W-:-:S03]  /*24280*/  PRMT R14, R46, 0x7632, R14 ;  /* 0x000076322e0e7816 */ /* 0x000fc6000000000e */
[C---:B-1----:R-:W-:Y:S02]  /*24290*/  IMAD.WIDE R8, R13.reuse, 0x2, R4 ;  /* 0x000000020d087825 */ /* 0x042fe400078e0204 */
[----:B------:R0:W-:Y:S01]  /*242a0*/  @P2 STG.E.U16 desc[UR16][R6.64], R14 ;  /* 0x0000000e06002986 */ /* 0x0001e2000c101510 */
[----:B------:R-:W-:Y:S01]  /*242b0*/  ISETP.GE.AND P2, PT, R12, UR15, PT ;  /* 0x0000000f0c007c0c */ /* 0x000fe2000bf46270 */
[C---:B--2---:R-:W-:Y:S01]  /*242c0*/  IMAD.WIDE R10, R13.reuse, 0x2, R2 ;  /* 0x000000020d0a7825 */ /* 0x044fe200078e0202 */
[----:B------:R-:W-:Y:S01]  /*242d0*/  IADD3 R13, PT, PT, R13, UR4, RZ ;  /* 0x000000040d0d7c10 */ /* 0x000fe2000fffe0ff */
[----:B------:R1:W-:Y:S01]  /*242e0*/  @P6 STG.E.U16 desc[UR16][R8.64], R16 ;  /* 0x0000001008006986 */ /* 0x0003e2000c101510 */
[C---:B------:R-:W-:Y:S01]  /*242f0*/  ISETP.LT.AND P6, PT, R79.reuse, UR14, !P5 ;  /* 0x0000000e4f007c0c */ /* 0x040fe2000efc1270 */
[----:B------:R-:W-:Y:S01]  /*24300*/  VIADD R36, R80, 0xf ;  /* 0x0000000f50247836 */ /* 0x000fe20000000000 */
[C---:B------:R-:W-:Y:S01]  /*24310*/  ISETP.LT.AND P5, PT, R78.reuse, UR14, !P5 ;  /* 0x0000000e4e007c0c */ /* 0x040fe2000efa1270 */
[----:B------:R2:W-:Y:S01]  /*24320*/  @P0 STG.E.U16 desc[UR16][R10.64], R48 ;  /* 0x000000300a000986 */ /* 0x0005e2000c101510 */
[----:B------:R-:W-:Y:S01]  /*24330*/  ISETP.LT.AND P0, PT, R79, UR14, !P4 ;  /* 0x0000000e4f007c0c */ /* 0x000fe2000e701270 */
[C---:B------:R-:W-:Y:S01]  /*24340*/  VIADD R15, R13.reuse, UR4 ;  /* 0x000000040d0f7c36 */ /* 0x040fe20008000000 */
[----:B------:R-:W-:Y:S01]  /*24350*/  ISETP.LT.AND P4, PT, R78, UR14, !P4 ;  /* 0x0000000e4e007c0c */ /* 0x000fe2000e781270 */
[----:B0-----:R-:W-:Y:S01]  /*24360*/  IMAD.WIDE R6, R13, 0x2, R4 ;  /* 0x000000020d067825 */ /* 0x001fe200078e0204 */
[----:B------:R-:W-:-:S02]  /*24370*/  PRMT R14, R16, 0x7632, R14 ;  /* 0x00007632100e7816 */ /* 0x000fc4000000000e */
[----:B------:R-:W-:Y:S01]  /*24380*/  ISETP.GE.AND P3, PT, R36, UR15, PT ;  /* 0x0000000f24007c0c */ /* 0x000fe2000bf66270 */
[----:B-1----:R-:W-:Y:S01]  /*24390*/  IMAD.WIDE R8, R13, 0x2, R2 ;  /* 0x000000020d087825 */ /* 0x002fe200078e0202 */
[----:B------:R-:W-:-:S03]  /*243a0*/  PRMT R16, R48, 0x7632, R16 ;  /* 0x0000763230107816 */ /* 0x000fc60000000010 */
[C---:B--2---:R-:W-:Y:S02]  /*243b0*/  IMAD.WIDE R10, R15.reuse, 0x2, R4 ;  /* 0x000000020f0a7825 */ /* 0x044fe400078e0204 */
[----:B------:R0:W-:Y:S02]  /*243c0*/  @P0 STG.E.U16 desc[UR16][R6.64], R14 ;  /* 0x0000000e06000986 */ /* 0x0001e4000c101510 */
[----:B------:R-:W-:Y:S02]  /*243d0*/  VIADD R0, R80, 0x10 ;  /* 0x0000001050007836 */ /* 0x000fe40000000000 */
[C---:B------:R-:W-:Y:S01]  /*243e0*/  IMAD.WIDE R12, R15.reuse, 0x2, R2 ;  /* 0x000000020f0c7825 */ /* 0x040fe200078e0202 */
[----:B------:R1:W-:Y:S02]  /*243f0*/  @P4 STG.E.U16 desc[UR16][R8.64], R16 ;  /* 0x0000001008004986 */ /* 0x0003e4000c101510 */
[----:B------:R-:W-:Y:S01]  /*24400*/  ISETP.GE.AND P1, PT, R0, UR15, PT ;  /* 0x0000000f00007c0c */ /* 0x000fe2000bf26270 */
[----:B------:R-:W-:Y:S01]  /*24410*/  VIADD R15, R15, UR4 ;  /* 0x000000040f0f7c36 */ /* 0x000fe20008000000 */
[----:B------:R2:W-:Y:S01]  /*24420*/  @P6 STG.E.U16 desc[UR16][R10.64], R18 ;  /* 0x000000120a006986 */ /* 0x0005e2000c101510 */
[----:B------:R-:W-:Y:S01]  /*24430*/  VIADD R0, R80, 0x12 ;  /* 0x0000001250007836 */ /* 0x000fe20000000000 */
[----:B------:R-:W-:Y:S01]  /*24440*/  ISETP.LT.AND P6, PT, R79, UR14, !P1 ;  /* 0x0000000e4f007c0c */ /* 0x000fe2000cfc1270 */
[----:B------:R-:W-:Y:S01]  /*24450*/  VIADD R17, R15, UR4 ;  /* 0x000000040f117c36 */ /* 0x000fe20008000000 */
[----:B------:R3:W-:Y:S01]  /*24460*/  @P5 STG.E.U16 desc[UR16][R12.64], R50 ;  /* 0x000000320c005986 */ /* 0x0007e2000c101510 */
[----:B------:R-:W-:Y:S01]  /*24470*/  ISETP.LT.AND P5, PT, R79, UR14, !P3 ;  /* 0x0000000e4f007c0c */ /* 0x000fe2000dfa1270 */
[----:B0-----:R-:W-:Y:S01]  /*24480*/  IMAD.WIDE R6, R15, 0x2, R4 ;  /* 0x000000020f067825 */ /* 0x001fe200078e0204 */
[----:B------:R-:W-:-:S02]  /*24490*/  ISETP.LT.AND P3, PT, R78, UR14, !P3 ;  /* 0x0000000e4e007c0c */ /* 0x000fc4000df61270 */
[----:B-1----:R-:W-:Y:S01]  /*244a0*/  PRMT R16, R50, 0x7632, R16 ;  /* 0x0000763232107816 */ /* 0x002fe20000000010 */
[----:B------:R-:W-:Y:S01]  /*244b0*/  IMAD.WIDE R8, R15, 0x2, R2 ;  /* 0x000000020f087825 */ /* 0x000fe200078e0202 */
[----:B------:R-:W-:Y:S02]  /*244c0*/  ISETP.LT.AND P1, PT, R78, UR14, !P1 ;  /* 0x0000000e4e007c0c */ /* 0x000fe4000cf21270 */
[----:B------:R-:W-:Y:S01]  /*244d0*/  ISETP.GE.AND P0, PT, R0, UR15, PT ;  /* 0x0000000f00007c0c */ /* 0x000fe2000bf06270 */
[----:B--2---:R-:W-:Y:S01]  /*244e0*/  IMAD.WIDE R10, R17, 0x2, R4 ;  /* 0x00000002110a7825 */ /* 0x004fe200078e0204 */
[----:B------:R-:W-:Y:S02]  /*244f0*/  PRMT R15, R52, 0x7632, R15 ;  /* 0x00007632340f7816 */ /* 0x000fe4000000000f */
[----:B------:R-:W-:Y:S01]  /*24500*/  PRMT R18, R23, 0x7632, R18 ;  /* 0x0000763217127816 */ /* 0x000fe20000000012 */
[----:B------:R0:W-:Y:S01]  /*24510*/  @P5 STG.E.U16 desc[UR16][R6.64], R19 ;  /* 0x0000001306005986 */ /* 0x0001e2000c101510 */
[----:B------:R-:W-:-:S02]  /*24520*/  VIADD R14, R80, 0x14 ;  /* 0x00000014500e7836 */ /* 0x000fc40000000000 */
[----:B---3--:R-:W-:Y:S01]  /*24530*/  VIADD R13, R17, UR4 ;  /* 0x00000004110d7c36 */ /* 0x008fe20008000000 */
[----:B------:R1:W-:Y:S01]  /*24540*/  @P3 STG.E.U16 desc[UR16][R8.64], R16 ;  /* 0x0000001008003986 */ /* 0x0003e2000c101510 */
[----:B------:R-:W-:Y:S01]  /*24550*/  ISETP.LT.AND P3, PT, R79, UR14, !P2 ;  /* 0x0000000e4f007c0c */ /* 0x000fe2000d761270 */
[----:B------:R-:W-:Y:S01]  /*24560*/  VIADD R0, R80, 0x13 ;  /* 0x0000001350007836 */ /* 0x000fe20000000000 */
[----:B------:R-:W-:Y:S01]  /*24570*/  ISETP.GE.AND P5, PT, R14, UR15, PT ;  /* 0x0000000f0e007c0c */ /* 0x000fe2000bfa6270 */
[----:B------:R2:W-:Y:S01]  /*24580*/  @P6 STG.E.U16 desc[UR16][R10.64], R20 ;  /* 0x000000140a006986 */ /* 0x0005e2000c101510 */
[----:B------:R-:W-:Y:S01]  /*24590*/  ISETP.LT.AND P6, PT, R78, UR14, !P2 ;  /* 0x0000000e4e007c0c */ /* 0x000fe2000d7c1270 */
[----:B------:R-:W-:Y:S01]  /*245a0*/  VIADD R12, R80, 0x16 ;  /* 0x00000016500c7836 */ /* 0x000fe20000000000 */
[----:B------:R-:W-:Y:S01]  /*245b0*/  PRMT R14, R20, 0x7632, R14 ;  /* 0x00007632140e7816 */ /* 0x000fe2000000000e */
[----:B0-----:R-:W-:Y:S01]  /*245c0*/  IMAD.WIDE R6, R17, 0x2, R2 ;  /* 0x0000000211067825 */ /* 0x001fe200078e0202 */
[----:B------:R-:W-:-:S03]  /*245d0*/  ISETP.GE.AND P4, PT, R0, UR15, PT ;  /* 0x0000000f00007c0c */ /* 0x000fc6000bf86270 */
[C---:B-1----:R-:W-:Y:S01]  /*245e0*/  IMAD.WIDE R8, R13.reuse, 0x2, R4 ;  /* 0x000000020d087825 */ /* 0x042fe200078e0204 */
[----:B------:R0:W-:Y:S01]  /*245f0*/  @P1 STG.E.U16 desc[UR16][R6.64], R52 ;  /* 0x0000003406001986 */ /* 0x0001e2000c101510 */
[----:B------:R-:W-:Y:S02]  /*24600*/  PRMT R16, R22, 0x7632, R16 ;  /* 0x0000763216107816 */ /* 0x000fe40000000010 */
[----:B--2---:R-:W-:Y:S01]  /*24610*/  IMAD.WIDE R10, R13, 0x2, R2 ;  /* 0x000000020d0a7825 */ /* 0x004fe200078e0202 */
[----:B------:R1:W-:Y:S01]  /*24620*/  @P3 STG.E.U16 desc[UR16][R8.64], R14 ;  /* 0x0000000e08003986 */ /* 0x0003e2000c101510 */
[C---:B------:R-:W-:Y:S02]  /*24630*/  ISETP.LT.AND P3, PT, R79.reuse, UR14, !P0 ;  /* 0x0000000e4f007c0c */ /* 0x040fe4000c761270 */
[C---:B------:R-:W-:Y:S01]  /*24640*/  ISETP.LT.AND P0, PT, R78.reuse, UR14, !P0 ;  /* 0x0000000e4e007c0c */ /* 0x040fe2000c701270 */
[----:B------:R2:W-:Y:S01]  /*24650*/  @P6 STG.E.U16 desc[UR16][R10.64], R15 ;  /* 0x0000000f0a006986 */ /* 0x0005e2000c101510 */
[----:B------:R-:W-:Y:S01]  /*24660*/  ISETP.LT.AND P6, PT, R79, UR14, !P4 ;  /* 0x0000000e4f007c0c */ /* 0x000fe2000e7c1270 */
[----:B------:R-:W-:Y:S01]  /*24670*/  VIADD R13, R13, UR4 ;  /* 0x000000040d0d7c36 */ /* 0x000fe20008000000 */
[----:B------:R-:W-:Y:S01]  /*24680*/  ISETP.LT.AND P4, PT, R78, UR14, !P4 ;  /* 0x0000000e4e007c0c */ /* 0x000fe2000e781270 */
[----:B------:R-:W-:Y:S01]  /*24690*/  VIADD R0, R80, 0x15 ;  /* 0x0000001550007836 */ /* 0x000fe20000000000 */
[----:B------:R-:W-:Y:S01]  /*246a0*/  ISETP.GE.AND P1, PT, R12, UR15, PT ;  /* 0x0000000f0c007c0c */ /* 0x000fe2000bf26270 */
[----:B0-----:R-:W-:Y:S01]  /*246b0*/  IMAD.WIDE R6, R13, 0x2, R4 ;  /* 0x000000020d067825 */ /* 0x001fe200078e0204 */
[----:B-1----:R-:W-:-:S03]  /*246c0*/  IADD3 R14, PT, PT, R80, 0x19, RZ ;  /* 0x00000019500e7810 */ /* 0x002fc60007ffe0ff */
[C---:B------:R-:W-:Y:S01]  /*246d0*/  IMAD.WIDE R8, R13.reuse, 0x2, R2 ;  /* 0x000000020d087825 */ /* 0x040fe200078e0202 */
[----:B------:R0:W-:Y:S01]  /*246e0*/  @P3 STG.E.U16 desc[UR16][R6.64], R22 ;  /* 0x0000001606003986 */ /* 0x0001e2000c101510 */
[----:B------:R-:W-:Y:S02]  /*246f0*/  ISETP.GE.AND P2, PT, R0, UR15, PT ;  /* 0x0000000f00007c0c */ /* 0x000fe4000bf46270 */
[----:B--2---:R-:W-:Y:S01]  /*24700*/  VIADD R15, R13, UR4 ;  /* 0x000000040d0f7c36 */ /* 0x004fe20008000000 */
[----:B------:R1:W-:Y:S01]  /*24710*/  @P0 STG.E.U16 desc[UR16][R8.64], R16 ;  /* 0x0000001008000986 */ /* 0x0003e2000c101510 */
[----:B------:R-:W-:Y:S02]  /*24720*/  VIADD R0, R80, 0x17 ;  /* 0x0000001750007836 */ /* 0x000fe40000000000 */
[----:B------:R-:W-:-:S03]  /*24730*/  IMAD.WIDE R10, R15, 0x2, R4 ;  /* 0x000000020f0a7825 */ /* 0x000fc600078e0204 */
[----:B------:R-:W-:Y:S01]  /*24740*/  ISETP.GE.AND P3, PT, R0, UR15, PT ;  /* 0x0000000f00007c0c */ /* 0x000fe2000bf66270 */
[----:B------:R-:W-:Y:S01]  /*24750*/  IMAD.WIDE R12, R15, 0x2, R2 ;  /* 0x000000020f0c7825 */ /* 0x000fe200078e0202 */
[----:B------:R-:W-:Y:S01]  /*24760*/  @P6 STG.E.U16 desc[UR16][R10.64], R23 ;  /* 0x000000170a006986 */ /* 0x000fe2000c101510 */
[----:B------:R-:W-:Y:S02]  /*24770*/  ISETP.LT.AND P6, PT, R79, UR14, !P2 ;  /* 0x0000000e4f007c0c */ /* 0x000fe4000d7c1270 */
[----:B------:R-:W-:Y:S01]  /*24780*/  VIADD R15, R15, UR4 ;  /* 0x000000040f0f7c36 */ /* 0x000fe20008000000 */
[----:B------:R2:W-:Y:S01]  /*24790*/  @P4 STG.E.U16 desc[UR16][R12.64], R18 ;  /* 0x000000120c004986 */ /* 0x0005e2000c101510 */
[----:B------:R-:W-:Y:S01]  /*247a0*/  ISETP.LT.AND P4, PT, R79, UR14, !P5 ;  /* 0x0000000e4f007c0c */ /* 0x000fe2000ef81270 */
[----:B------:R-:W-:Y:S01]  /*247b0*/  VIADD R0, R80, 0x18 ;  /* 0x0000001850007836 */ /* 0x000fe20000000000 */
[----:B------:R-:W-:Y:S01]  /*247c0*/  ISETP.LT.AND P5, PT, R78, UR14, !P5 ;  /* 0x0000000e4e007c0c */ /* 0x000fe2000efa1270 */
[----:B0-----:R-:W-:Y:S01]  /*247d0*/  IMAD.WIDE R6, R15, 0x2, R4 ;  /* 0x000000020f067825 */ /* 0x001fe200078e0204 */
[----:B-1----:R-:W-:-:S02]  /*247e0*/  PRMT R16, R24, 0x7632, R16 ;  /* 0x0000763218107816 */ /* 0x002fc40000000010 */
[----:B------:R-:W-:Y:S01]  /*247f0*/  ISETP.LT.AND P2, PT, R78, UR14, !P2 ;  /* 0x0000000e4e007c0c */ /* 0x000fe2000d741270 */
[C---:B------:R-:W-:Y:S01]  /*24800*/  VIADD R17, R15.reuse, UR4 ;  /* 0x000000040f117c36 */ /* 0x040fe20008000000 */
[----:B------:R-:W-:Y:S01]  /*24810*/  ISETP.GE.AND P0, PT, R0, UR15, PT ;  /* 0x0000000f00007c0c */ /* 0x000fe2000bf06270 */
[----:B------:R-:W-:Y:S01]  /*24820*/  IMAD.WIDE R8, R15, 0x2, R2 ;  /* 0x000000020f087825 */ /* 0x000fe200078e0202 */
[----:B------:R-:W-:Y:S02]  /*24830*/  PRMT R15, R26, 0x7632, R15 ;  /* 0x000076321a0f7816 */ /* 0x000fe4000000000f */
[----:B--2---:R-:W-:Y:S01]  /*24840*/  PRMT R18, R28, 0x7632, R18 ;  /* 0x000076321c127816 */ /* 0x004fe20000000012 */
[C---:B------:R-:W-:Y:S01]  /*24850*/  IMAD.WIDE R10, R17.reuse, 0x2, R4 ;  /* 0x00000002110a7825 */ /* 0x040fe200078e0204 */
[----:B------:R0:W-:Y:S01]  /*24860*/  @P4 STG.E.U16 desc[UR16][R6.64], R24 ;  /* 0x0000001806004986 */ /* 0x0001e2000c101510 */
[----:B------:R-:W-:Y:S02]  /*24870*/  ISETP.GE.AND P4, PT, R14, UR15, PT ;  /* 0x0000000f0e007c0c */ /* 0x000fe4000bf86270 */
[----:B------:R-:W-:Y:S01]  /*24880*/  VIADD R13, R17, UR4 ;  /* 0x00000004110d7c36 */ /* 0x000fe20008000000 */
[----:B------:R1:W-:Y:S01]  /*24890*/  @P5 STG.E.U16 desc[UR16][R8.64], R16 ;  /* 0x0000001008005986 */ /* 0x0003e2000c101510 */
[----:B------:R-:W-:Y:S01]  /*248a0*/  ISETP.LT.AND P5, PT, R79, UR14, !P1 ;  /* 0x0000000e4f007c0c */ /* 0x000fe2000cfa1270 */
[----:B------:R-:W-:Y:S01]  /*248b0*/  VIADD R0, R80, 0x1a ;  /* 0x0000001a50007836 */ /* 0x000fe20000000000 */
[----:B------:R-:W-:Y:S01]  /*248c0*/  PRMT R14, R25, 0x7632, R14 ;  /* 0x00007632190e7816 */ /* 0x000fe2000000000e */
[----:B------:R2:W-:Y:S01]  /*248d0*/  @P6 STG.E.U16 desc[UR16][R10.64], R25 ;  /* 0x000000190a006986 */ /* 0x0005e2000c101510 */
[----:B------:R-:W-:Y:S01]  /*248e0*/  ISETP.LT.AND P6, PT, R78, UR14, !P1 ;  /* 0x0000000e4e007c0c */ /* 0x000fe2000cfc1270 */
[----:B------:R-:W-:Y:S01]  /*248f0*/  VIADD R12, R80, 0x1b ;  /* 0x0000001b500c7836 */ /* 0x000fe20000000000 */
[----:B------:R-:W-:Y:S01]  /*24900*/  ISETP.GE.AND P1, PT, R0, UR15, PT ;  /* 0x0000000f00007c0c */ /* 0x000fe2000bf26270 */
[----:B0-----:R-:W-:-:S04]  /*24910*/  IMAD.WIDE R6, R17, 0x2, R2 ;  /* 0x0000000211067825 */ /* 0x001fc800078e0202 */
[----:B-1----:R-:W-:Y:S01]  /*24920*/  IMAD.WIDE R8, R13, 0x2, R4 ;  /* 0x000000020d087825 */ /* 0x002fe200078e0204 */
        /* <DEDUP_REMOVED lines=12> */
[----:B0-----:R-:W-:-:S04]  /*249f0*/  IMAD.WIDE R6, R13, 0x2, R4 ;  /* 0x000000020d067825 */ /* 0x001fc800078e0204 */
[C---:B-1----:R-:W-:Y:S01]  /*24a00*/  IMAD.WIDE R8, R13.reuse, 0x2, R2 ;  /* 0x000000020d087825 */ /* 0x042fe200078e0202 */
[----:B------:R-:W-:Y:S01]  /*24a10*/  @P5 STG.E.U16 desc[UR16][R6.64], R27 ;  /* 0x0000001b06005986 */ /* 0x000fe2000c101510 */
[----:B------:R-:W-:Y:S02]  /*24a20*/  ISETP.GE.AND P5, PT, R0, UR15, PT ;  /* 0x0000000f00007c0c */ /* 0x000fe4000bfa6270 */
[----:B--2---:R-:W-:Y:S01]  /*24a30*/  VIADD R15, R13, UR4 ;  /* 0x000000040d0f7c36 */ /* 0x004fe20008000000 */
[----:B------:R0:W-:Y:S01]  /*24a40*/  @P3 STG.E.U16 desc[UR16][R8.64], R16 ;  /* 0x0000001008003986 */ /* 0x0001e2000c101510 */
[----:B------:R-:W-:Y:S01]  /*24a50*/  ISETP.LT.AND P3, PT, R79, UR14, !P4 ;  /* 0x0000000e4f007c0c */ /* 0x000fe2000e761270 */
[----:B------:R-:W-:Y:S01]  /*24a60*/  VIADD R14, R80, 0x1e ;  /* 0x0000001e500e7836 */ /* 0x000fe20000000000 */
[----:B------:R-:W-:Y:S01]  /*24a70*/  ISETP.LT.AND P4, PT, R78, UR14, !P4 ;  /* 0x0000000e4e007c0c */ /* 0x000fe2000e781270 */
[----:B------:R-:W-:-:S04]  /*24a80*/  IMAD.WIDE R10, R15, 0x2, R4 ;  /* 0x000000020f0a7825 */ /* 0x000fc800078e0204 */
[----:B------:R-:W-:Y:S01]  /*24a90*/  IMAD.WIDE R12, R15, 0x2, R2 ;  /* 0x000000020f0c7825 */ /* 0x000fe200078e0202 */
[----:B------:R-:W-:Y:S01]  /*24aa0*/  @P6 STG.E.U16 desc[UR16][R10.64], R28 ;  /* 0x0000001c0a006986 */ /* 0x000fe2000c101510 */
[----:B------:R-:W-:Y:S02]  /*24ab0*/  ISETP.LT.AND P6, PT, R79, UR14, !P1 ;  /* 0x0000000e4f007c0c */ /* 0x000fe4000cfc1270 */
[----:B------:R-:W-:Y:S01]  /*24ac0*/  VIADD R15, R15, UR4 ;  /* 0x000000040f0f7c36 */ /* 0x000fe20008000000 */
[----:B------:R1:W-:Y:S01]  /*24ad0*/  @P0 STG.E.U16 desc[UR16][R12.64], R18 ;  /* 0x000000120c000986 */ /* 0x0003e2000c101510 */
[----:B------:R-:W-:Y:S01]  /*24ae0*/  ISETP.LT.AND P1, PT, R78, UR14, !P1 ;  /* 0x0000000e4e007c0c */ /* 0x000fe2000cf21270 */
[----:B------:R-:W-:Y:S01]  /*24af0*/  VIADD R0, R80, 0x1d ;  /* 0x0000001d50007836 */ /* 0x000fe20000000000 */
[----:B0-----:R-:W-:Y:S01]  /*24b00*/  PRMT R16, R31, 0x7632, R16 ;  /* 0x000076321f107816 */ /* 0x001fe20000000010 */
[C---:B------:R-:W-:Y:S02]  /*24b10*/  VIADD R17, R15.reuse, UR4 ;  /* 0x000000040f117c36 */ /* 0x040fe40008000000 */
[----:B------:R-:W-:Y:S01]  /*24b20*/  IMAD.WIDE R6, R15, 0x2, R4 ;  /* 0x000000020f067825 */ /* 0x000fe200078e0204 */
[----:B------:R-:W-:-:S03]  /*24b30*/  ISETP.GE.AND P0, PT, R0, UR15, PT ;  /* 0x0000000f00007c0c */ /* 0x000fc6000bf06270 */
[----:B------:R-:W-:Y:S01]  /*24b40*/  IMAD.WIDE R8, R15, 0x2, R2 ;  /* 0x000000020f087825 */ /* 0x000fe200078e0202 */
[----:B------:R0:W-:Y:S01]  /*24b50*/  @P3 STG.E.U16 desc[UR16][R6.64], R29 ;  /* 0x0000001d06003986 */ /* 0x0001e2000c101510 */
[----:B-1----:R-:W-:Y:S02]  /*24b60*/  PRMT R12, R29, 0x7632, R12 ;  /* 0x000076321d0c7816 */ /* 0x002fe4000000000c */
        /* <DEDUP_REMOVED lines=8> */
[----:B0-----:R-:W-:Y:S01]  /*24bf0*/  IMAD.WIDE R6, R17, 0x2, R2 ;  /* 0x0000000211067825 */ /* 0x001fe200078e0202 */
[----:B------:R-:W-:-:S02]  /*24c00*/  IADD3 R15, PT, PT, R13, UR4, RZ ;  /* 0x000000040d0f7c10 */ /* 0x000fc4000fffe0ff */
[----:B------:R-:W-:Y:S01]  /*24c10*/  PRMT R14, R30, 0x7632, R14 ;  /* 0x000076321e0e7816 */ /* 0x000fe2000000000e */
[----:B------:R-:W-:Y:S01]  /*24c20*/  VIADD R0, R80, 0x1f ;  /* 0x0000001f50007836 */ /* 0x000fe20000000000 */
[----:B------:R-:W-:Y:S01]  /*24c30*/  ISETP.LT.AND P5, PT, R78, UR14, !P5 ;  /* 0x0000000e4e007c0c */ /* 0x000fe2000efa1270 */
[C---:B-1----:R-:W-:Y:S02]  /*24c40*/  IMAD.WIDE R8, R13.reuse, 0x2, R4 ;  /* 0x000000020d087825 */ /* 0x042fe400078e0204 */
[----:B------:R0:W-:Y:S01]  /*24c50*/  @P1 STG.E.U16 desc[UR16][R6.64], R14 ;  /* 0x0000000e06001986 */ /* 0x0001e2000c101510 */
[----:B------:R-:W-:Y:S01]  /*24c60*/  ISETP.GE.AND P1, PT, R0, UR15, PT ;  /* 0x0000000f00007c0c */ /* 0x000fe2000bf26270 */
[----:B--2---:R-:W-:Y:S01]  /*24c70*/  IMAD.WIDE R10, R13, 0x2, R2 ;  /* 0x000000020d0a7825 */ /* 0x004fe200078e0202 */
[----:B------:R-:W-:Y:S01]  /*24c80*/  PRMT R0, R32, 0x7632, R0 ;  /* 0x0000763220007816 */ /* 0x000fe20000000000 */
[----:B------:R1:W-:Y:S01]  /*24c90*/  @P4 STG.E.U16 desc[UR16][R8.64], R31 ;  /* 0x0000001f08004986 */ /* 0x0003e2000c101510 */
[----:B------:R-:W-:Y:S01]  /*24ca0*/  ISETP.LT.AND P4, PT, R79, UR14, !P3 ;  /* 0x0000000e4f007c0c */ /* 0x000fe2000df81270 */
[----:B------:R-:W-:Y:S01]  /*24cb0*/  IMAD.WIDE R12, R15, 0x2, R4 ;  /* 0x000000020f0c7825 */ /* 0x000fe200078e0204 */
[C---:B------:R-:W-:Y:S01]  /*24cc0*/  ISETP.LT.AND P3, PT, R78.reuse, UR14, !P3 ;  /* 0x0000000e4e007c0c */ /* 0x040fe2000df61270 */
[----:B------:R2:W-:Y:S01]  /*24cd0*/  @P2 STG.E.U16 desc[UR16][R10.64], R16 ;  /* 0x000000100a002986 */ /* 0x0005e2000c101510 */
[----:B------:R-:W-:Y:S01]  /*24ce0*/  ISETP.LT.AND P2, PT, R79, UR14, !P1 ;  /* 0x0000000e4f007c0c */ /* 0x000fe2000cf41270 */
[----:B------:R-:W-:Y:S01]  /*24cf0*/  VIADD R17, R15, UR4 ;  /* 0x000000040f117c36 */ /* 0x000fe20008000000 */
[C---:B------:R-:W-:Y:S01]  /*24d00*/  ISETP.LT.AND P1, PT, R78.reuse, UR14, !P1 ;  /* 0x0000000e4e007c0c */ /* 0x040fe2000cf21270 */
[----:B------:R3:W-:Y:S01]  /*24d10*/  @P6 STG.E.U16 desc[UR16][R12.64], R32 ;  /* 0x000000200c006986 */ /* 0x0007e2000c101510 */
[----:B------:R-:W-:Y:S01]  /*24d20*/  ISETP.LT.AND P6, PT, R79, UR14, !P0 ;  /* 0x0000000e4f007c0c */ /* 0x000fe2000c7c1270 */
[----:B0-----:R-:W-:Y:S01]  /*24d30*/  IMAD.WIDE R6, R15, 0x2, R2 ;  /* 0x000000020f067825 */ /* 0x001fe200078e0202 */
[----:B------:R-:W-:-:S03]  /*24d40*/  ISETP.LT.AND P0, PT, R78, UR14, !P0 ;  /* 0x0000000e4e007c0c */ /* 0x000fc6000c701270 */
[C---:B------:R-:W-:Y:S01]  /*24d50*/  VIADD R19, R17.reuse, UR4 ;  /* 0x0000000411137c36 */ /* 0x040fe20008000000 */
[----:B------:R0:W-:Y:S01]  /*24d60*/  @P5 STG.E.U16 desc[UR16][R6.64], R0 ;  /* 0x0000000006005986 */ /* 0x0001e2000c101510 */
[----:B-1----:R-:W-:Y:S01]  /*24d70*/  IMAD.WIDE R8, R17, 0x2, R4 ;  /* 0x0000000211087825 */ /* 0x002fe200078e0204 */
[----:B--2---:R-:W-:-:S03]  /*24d80*/  PRMT R16, R35, 0x7632, R16 ;  /* 0x0000763223107816 */ /* 0x004fc60000000010 */
[----:B------:R-:W-:Y:S02]  /*24d90*/  VIADD R21, R19, UR4 ;  /* 0x0000000413157c36 */ /* 0x000fe40008000000 */
[----:B------:R-:W-:Y:S01]  /*24da0*/  IMAD.WIDE R10, R17, 0x2, R2 ;  /* 0x00000002110a7825 */ /* 0x000fe200078e0202 */
[----:B------:R1:W-:Y:S03]  /*24db0*/  @P6 STG.E.U16 desc[UR16][R8.64], R33 ;  /* 0x0000002108006986 */ /* 0x0003e6000c101510 */
[----:B---3--:R-:W-:Y:S01]  /*24dc0*/  IMAD.WIDE R12, R19, 0x2, R4 ;  /* 0x00000002130c7825 */ /* 0x008fe200078e0204 */
[----:B0-----:R-:W-:-:S03]  /*24dd0*/  PRMT R7, R33, 0x7632, R7 ;  /* 0x0000763221077816 */ /* 0x001fc60000000007 */
[----:B------:R-:W-:Y:S02]  /*24de0*/  IMAD.WIDE R14, R19, 0x2, R2 ;  /* 0x00000002130e7825 */ /* 0x000fe400078e0202 */
[----:B------:R0:W-:Y:S02]  /*24df0*/  @P0 STG.E.U16 desc[UR16][R10.64], R7 ;  /* 0x000000070a000986 */ /* 0x0001e4000c101510 */
[C---:B------:R-:W-:Y:S01]  /*24e00*/  IMAD.WIDE R4, R21.reuse, 0x2, R4 ;  /* 0x0000000215047825 */ /* 0x040fe200078e0204 */
[----:B-1----:R-:W-:Y:S01]  /*24e10*/  PRMT R9, R34, 0x7632, R9 ;  /* 0x0000763222097816 */ /* 0x002fe20000000009 */
[----:B------:R0:W-:Y:S02]  /*24e20*/  @P4 STG.E.U16 desc[UR16][R12.64], R34 ;  /* 0x000000220c004986 */ /* 0x0001e4000c101510 */
[----:B------:R-:W-:Y:S02]  /*24e30*/  IMAD.WIDE R2, R21, 0x2, R2 ;  /* 0x0000000215027825 */ /* 0x000fe400078e0202 */
[----:B------:R0:W-:Y:S04]  /*24e40*/  @P3 STG.E.U16 desc[UR16][R14.64], R9 ;  /* 0x000000090e003986 */ /* 0x0001e8000c101510 */
[----:B------:R0:W-:Y:S04]  /*24e50*/  @P2 STG.E.U16 desc[UR16][R4.64], R35 ;  /* 0x0000002304002986 */ /* 0x0001e8000c101510 */
[----:B------:R0:W-:Y:S01]  /*24e60*/  @P1 STG.E.U16 desc[UR16][R2.64], R16 ;  /* 0x0000001002001986 */ /* 0x0001e2000c101510 */
[----:B------:R-:W-:Y:S06]  /*24e70*/  BAR.SYNC.DEFER_BLOCKING 0x0 ;  /* 0x0000000000007b1d */ /* 0x000fec0000010000 */
[----:B------:R-:W-:Y:S05]  /*24e80*/  BRA.U UP0, `(.L_x_13) ;  /* 0x0000000100a07547 */ /* 0x000fea000b800000 */
[----:B------:R-:W1:Y:S01]  /*24e90*/  S2UR UR5, SR_CgaCtaId ;  /* 0x00000000000579c3 */ /* 0x000e620000008800 */
[----:B------:R-:W-:Y:S01]  /*24ea0*/  NOP ;  /* 0x0000000000007918 */ /* 0x000fe20000000000 */
[----:B------:R-:W-:Y:S01]  /*24eb0*/  UMOV UR4, 0x50 ;  /* 0x0000005000047882 */ /* 0x000fe20000000000 */
[----:B------:R-:W-:Y:S02]  /*24ec0*/  IMAD.U32 R0, RZ, RZ, UR6 ;  /* 0x00000006ff007e24 */ /* 0x000fe4000f8e00ff */
[----:B0-----:R-:W-:Y:S02]  /*24ed0*/  IMAD.MOV.U32 R3, RZ, RZ, 0x3 ;  /* 0x00000003ff037424 */ /* 0x001fe400078e00ff */
[----:B------:R-:W-:Y:S01]  /*24ee0*/  IMAD.MOV.U32 R7, RZ, RZ, 0x1 ;  /* 0x00000001ff077424 */ /* 0x000fe200078e00ff */
[----:B------:R-:W-:-:S04]  /*24ef0*/  LOP3.LUT R0, R0, 0xffff, RZ, 0xc0, !PT ;  /* 0x0000ffff00007812 */ /* 0x000fc800078ec0ff */
[----:B------:R-:W-:-:S05]  /*24f00*/  SHF.R.U32.HI R0, RZ, 0x5, R0 ;  /* 0x00000005ff007819 */ /* 0x000fca0000011600 */
[----:B------:R-:W-:Y:S01]  /*24f10*/  VIADD R2, R0, 0x10 ;  /* 0x0000001000027836 */ /* 0x000fe20000000000 */
[----:B------:R-:W-:Y:S01]  /*24f20*/  SHF.L.U32 R0, R3, R0, RZ ;  /* 0x0000000003007219 */ /* 0x000fe200000006ff */
[----:B-1----:R-:W-:-:S03]  /*24f30*/  ULEA UR7, UR5, UR4, 0x18 ;  /* 0x0000000405077291 */ /* 0x002fc6000f8ec0ff */
[----:B------:R-:W-:-:S04]  /*24f40*/  SHF.L.U32 R3, R7, R2, RZ ;  /* 0x0000000207037219 */ /* 0x000fc800000006ff */
[----:B------:R-:W-:Y:S02]  /*24f50*/  LOP3.LUT R0, R3, R0, RZ, 0xfc, !PT ;  /* 0x0000000003007212 */ /* 0x000fe400078efcff */
[----:B------:R-:W0:Y:S02]  /*24f60*/  LDS R5, [UR7] ;  /* 0x00000007ff057984 */ /* 0x000e240008000800 */
[C---:B------:R-:W-:Y:S02]  /*24f70*/  LOP3.LUT R2, R0.reuse, 0xffff, RZ, 0xc0, !PT ;  /* 0x0000ffff00027812 */ /* 0x040fe400078ec0ff */
[----:B0-----:R-:W-:-:S04]  /*24f80*/  LOP3.LUT R3, R0, 0xffff, R5, 0x80, !PT ;  /* 0x0000ffff00037812 */ /* 0x001fc800078e8005 */
[----:B------:R-:W-:-:S13]  /*24f90*/  ISETP.NE.AND P0, PT, R3, R2, PT ;  /* 0x000000020300720c */ /* 0x000fda0003f05270 */
[----:B------:R-:W-:Y:S05]  /*24fa0*/  @P0 BRA `(.L_x_14) ;  /* 0x0000000000500947 */ /* 0x000fea0003800000 */
[----:B------:R-:W-:Y:S02]  /*24fb0*/  SHF.R.U32.HI R5, RZ, 0x10, R5 ;  /* 0x00000010ff057819 */ /* 0x000fe40000011605 */
[----:B------:R-:W-:-:S04]  /*24fc0*/  SHF.R.U32.HI R2, RZ, 0x10, R0 ;  /* 0x00000010ff027819 */ /* 0x000fc80000011600 */
[----:B------:R-:W-:-:S04]  /*24fd0*/  LOP3.LUT R5, R5, R2, RZ, 0xc0, !PT ;  /* 0x0000000205057212 */ /* 0x000fc800078ec0ff */
[----:B------:R-:W-:-:S13]  /*24fe0*/  ISETP.NE.AND P0, PT, R5, R2, PT ;  /* 0x000000020500720c */ /* 0x000fda0003f05270 */
[----:B------:R-:W-:Y:S05]  /*24ff0*/  @P0 BRA `(.L_x_15) ;  /* 0x0000000000300947 */ /* 0x000fea0003800000 */
[----:B------:R-:W-:Y:S01]  /*25000*/  R2UR UR4, R0 ;  /* 0x00000000000472ca */ /* 0x000fe200000e0000 */
[----:B------:R-:W-:Y:S01]  /*25010*/  VOTEU.ANY UR5, UPT, PT ;  /* 0x0000000000057886 */ /* 0x000fe200038e0100 */
[----:B------:R-:W0:Y:S01]  /*25020*/  S2R R0, SR_LANEID ;  /* 0x0000000000007919 */ /* 0x000e220000000000 */
[----:B------:R-:W-:-:S10]  /*25030*/  UFLO.U32 UR5, UR5 ;  /* 0x00000005000572bd */ /* 0x000fd400080e0000 */
[----:B------:R-:W-:-:S06]  /*25040*/  ULOP3.LUT UR4, URZ, UR4, URZ, 0x33, !UPT ;  /* 0x00000004ff047292 */ /* 0x000fcc000f8e33ff */
[----:B------:R-:W-:-:S04]  /*25050*/  IMAD.U32 R2, RZ, RZ, UR4 ;  /* 0x00000004ff027e24 */ /* 0x000fc8000f8e00ff */
[----:B------:R-:W1:Y:S02]  /*25060*/  REDUX UR6, R2 ;  /* 0x00000000020673c4 */ /* 0x000e640000000000 */
[----:B------:R2:W-:Y:S01]  /*25070*/  UTCATOMSWS.AND URZ, UR4 ;  /* 0x0000000400ff79e3 */ /* 0x0005e20008000000 */
[----:B0-----:R-:W-:Y:S01]  /*25080*/  ISETP.EQ.U32.AND P0, PT, R0, UR5, PT ;  /* 0x0000000500007c0c */ /* 0x001fe2000bf02070 */
[----:B-1----:R-:W-:-:S12]  /*25090*/  IMAD.U32 R0, RZ, RZ, UR6 ;  /* 0x00000006ff007e24 */ /* 0x002fd8000f8e00ff */
[----:B------:R2:W-:Y:S01]  /*250a0*/  @P0 ATOMS.AND RZ, [UR7], R0 ;  /* 0x00000000ffff098c */ /* 0x0005e2000a800007 */
[----:B------:R-:W-:Y:S05]  /*250b0*/  BRA `(.L_x_13) ;  /* 0x0000000000147947 */ /* 0x000fea0003800000 */
.L_x_15:
[----:B------:R-:W-:-:S07]  /*250c0*/  MOV R2, 0x250e0 ;  /* 0x000250e000027802 */ /* 0x000fce0000000f00 */
[----:B------:R-:W-:Y:S05]  /*250d0*/  CALL.REL.NOINC `($__internal_0_$__cuda_sm10x_tcgen05_guardrail_trap_col_being_dealloced_not_returned_by_alloc) ;  /* 0x00000000002c7944 */ /* 0x000fea0003c00000 */
[----:B------:R-:W-:Y:S05]  /*250e0*/  BRA `(.L_x_13) ;  /* 0x0000000000087947 */ /* 0x000fea0003800000 */
.L_x_14:
[----:B------:R-:W-:-:S07]  /*250f0*/  MOV R2, 0x25110 ;  /* 0x0002511000027802 */ /* 0x000fce0000000f00 */
[----:B------:R-:W-:Y:S05]  /*25100*/  CALL.REL.NOINC `($__internal_2_$__cuda_sm10x_tcgen05_guardrail_trap_unallocated_columns_being_dealloced) ;  /* 0x0000000000387944 */ /* 0x000fea0003c00000 */
.L_x_13:
[----:B------:R-:W-:Y:S01]  /*25110*/  NOP ;  /* 0x0000000000007918 */ /* 0x000fe20000000000 */
[----:B--2---:R-:W-:Y:S05]  /*25120*/  EXIT ;  /* 0x000000000000794d */ /* 0x004fea0003800000 */
.L_x_8:
[----:B------:R-:W1:Y:S02]  /*25130*/  SYNCS.PHASECHK.TRANS64.TRYWAIT P2, [UR8], R4 ;  /* 0x00000004ff0075a7 */ /* 0x000e640008041108 */
[----:B-1----:R-:W-:Y:S05]  /*25140*/  @!P2 BRA `(.L_x_8) ;  /* 0xfffffffc00f8a947 */ /* 0x002fea000383ffff */
[----:B------:R-:W-:Y:S05]  /*25150*/  BRA `(.L_x_16) ;  /* 0xfffffee400747947 */ /* 0x000fea000383ffff */
.L_x_12:
[----:B------:R-:W1:Y:S02]  /*25160*/  SYNCS.PHASECHK.TRANS64.TRYWAIT P1, [UR8], R0 ;  /* 0x00000000ff0075a7 */ /* 0x000e640008021108 */
[----:B-1----:R-:W-:Y:S05]  /*25170*/  @!P1 BRA `(.L_x_12) ;  /* 0xfffffffc00f89947 */ /* 0x002fea000383ffff */
[----:B------:R-:W-:Y:S05]  /*25180*/  BRA `(.L_x_11) ;  /* 0xffffffe400707947 */ /* 0x000fea000383ffff */
        .weak           $__internal_0_$__cuda_sm10x_tcgen05_guardrail_trap_col_being_dealloced_not_returned_by_alloc
        .type           $__internal_0_$__cuda_sm10x_tcgen05_guardrail_trap_col_being_dealloced_not_returned_by_alloc,@function
        .size           $__internal_0_$__cuda_sm10x_tcgen05_guardrail_trap_col_being_dealloced_not_returned_by_alloc,($__internal_1_$__cuda_sm10x_tcgen05_guardrail_trap_phase_invalid_during_alloc - $__internal_0_$__cuda_sm10x_tcgen05_guardrail_trap_col_being_dealloced_not_returned_by_alloc)
$__internal_0_$__cuda_sm10x_tcgen05_guardrail_trap_col_being_dealloced_not_returned_by_alloc:
[----:B------:R-:W-:Y:S05]  /*25190*/  BPT.TRAP 0x1 ;  /* 0x000000040000795c */ /* 0x000fea0000300000 */
[----:B------:R-:W-:-:S04]  /*251a0*/  IMAD.MOV.U32 R3, RZ, RZ, 0x0 ;  /* 0x00000000ff037424 */ /* 0x000fc800078e00ff */
[----:B------:R-:W-:Y:S05]  /*251b0*/  RET.REL.NODEC R2 `(matmul_kernel) ;  /* 0xfffffdac02907950 */ /* 0x000fea0003c3ffff */
        .weak           $__internal_1_$__cuda_sm10x_tcgen05_guardrail_trap_phase_invalid_during_alloc
        .type           $__internal_1_$__cuda_sm10x_tcgen05_guardrail_trap_phase_invalid_during_alloc,@function
        .size           $__internal_1_$__cuda_sm10x_tcgen05_guardrail_trap_phase_invalid_during_alloc,($__internal_2_$__cuda_sm10x_tcgen05_guardrail_trap_unallocated_columns_being_dealloced - $__internal_1_$__cuda_sm10x_tcgen05_guardrail_trap_phase_invalid_during_alloc)
$__internal_1_$__cuda_sm10x_tcgen05_guardrail_trap_phase_invalid_during_alloc:
[----:B------:R-:W-:Y:S05]  /*251c0*/  BPT.TRAP 0x1 ;  /* 0x000000040000795c */ /* 0x000fea0000300000 */
[----:B------:R-:W-:-:S04]  /*251d0*/  IMAD.MOV.U32 R3, RZ, RZ, 0x0 ;  /* 0x00000000ff037424 */ /* 0x000fc800078e00ff */
[----:B------:R-:W-:Y:S05]  /*251e0*/  RET.REL.NODEC R2 `(matmul_kernel) ;  /* 0xfffffdac02847950 */ /* 0x000fea0003c3ffff */
        .weak           $__internal_2_$__cuda_sm10x_tcgen05_guardrail_trap_unallocated_columns_being_dealloced
        .type           $__internal_2_$__cuda_sm10x_tcgen05_guardrail_trap_unallocated_columns_being_dealloced,@function
        .size           $__internal_2_$__cuda_sm10x_tcgen05_guardrail_trap_unallocated_columns_being_dealloced,(.L_x_20 - $__internal_2_$__cuda_sm10x_tcgen05_guardrail_trap_unallocated_columns_being_dealloced)
$__internal_2_$__cuda_sm10x_tcgen05_guardrail_trap_unallocated_columns_being_dealloced:
[----:B------:R-:W-:Y:S05]  /*251f0*/  BPT.TRAP 0x1 ;  /* 0x000000040000795c */ /* 0x000fea0000300000 */
[----:B------:R-:W-:-:S04]  /*25200*/  IMAD.MOV.U32 R3, RZ, RZ, 0x0 ;  /* 0x00000000ff037424 */ /* 0x000fc800078e00ff */
[----:B------:R-:W-:Y:S05]  /*25210*/  RET.REL.NODEC R2 `(matmul_kernel) ;  /* 0xfffffdac02787950 */ /* 0x000fea0003c3ffff */
.L_x_17:
[----:B------:R-:W-:-:S00]  /*25220*/  BRA `(.L_x_17) ;  /* 0xfffffffc00fc7947 */ /* 0x000fc0000383ffff */
[----:B------:R-:W-:-:S00]  /*25230*/  NOP ;  /* 0x0000000000007918 */ /* 0x000fc00000000000 */
        /* <DEDUP_REMOVED lines=12> */
.L_x_20:


//--------------------- .nv.shared.matmul_kernel  --------------------------
	.section	.nv.shared.matmul_kernel,"aw",@nobits
	.sectionflags	@""
	.align	16
	.zero		1024


//--------------------- .nv.shared.reserved.0     --------------------------
	.section	.nv.shared.reserved.0,"aw",@nobits
	.align	8
	.weak		__nv_reservedSMEM_offset_0_alias
	.size		__nv_reservedSMEM_offset_0_alias, 0, 64
	.other		__nv_reservedSMEM_offset_0_alias,@"STO_CUDA_RESERVED_SHARED STV_DEFAULT"
__nv_reservedSMEM_offset_0_alias:
	.zero		0
.nv.shared.reserved.0:
	.zero		64
	.weak		__nv_reservedSMEM_allocation_phase
	.type		__nv_reservedSMEM_allocation_phase,@object
	.size		__nv_reservedSMEM_allocation_phase,(.L_0 - __nv_reservedSMEM_allocation_phase)
__nv_reservedSMEM_allocation_phase:
	.zero		1
.L_0:
	.zero		7
	.weak		__nv_reservedSMEM_devtool_atexit_pc
	.type		__nv_reservedSMEM_devtool_atexit_pc,@object
	.size		__nv_reservedSMEM_devtool_atexit_pc,(__nv_reservedSMEM_allocation_mask - __nv_reservedSMEM_devtool_atexit_pc)
__nv_reservedSMEM_devtool_atexit_pc:
	.zero		8
	.weak		__nv_reservedSMEM_allocation_mask
	.type		__nv_reservedSMEM_allocation_mask,@object
	.size		__nv_reservedSMEM_allocation_mask,(.L_2 - __nv_reservedSMEM_allocation_mask)
__nv_reservedSMEM_allocation_mask:
	.zero		4
.L_2:


//--------------------- .nv.constant0.matmul_kernel --------------------------
	.section	.nv.constant0.matmul_kernel,"a",@progbits
	.sectionflags	@""
	.align	4
.nv.constant0.matmul_kernel:
	.zero		976


//--------------------- SYMBOLS --------------------------

	.type		.nv.reservedSmem.offset0,@object
	.size		.nv.reservedSmem.offset0,0x4
	.type		.nv.reservedSmem.cap,@object
	.size		.nv.reservedSmem.cap,0x4
